	.target	sm_90a

	.elftype	@"ET_EXEC"


//--------------------- .note.nv.tkinfo           --------------------------
	.section	.note.nv.tkinfo,"",@"SHT_NOTE"
	.sectionflags	@"SHF_NOTE_NV_TKINFO"
	.tkinfo
        /*0018*/ 	.word	0x00000002
        /*0030*/ 	.string	""
        /*0030*/ 	.string	"ptxas"
        /*0030*/ 	.string	"Cuda compilation tools, release 13.0, V13.0.88"
        /*0030*/ 	.string	"Build cuda_13.0.r13.0/compiler.36424714_0"
        /*0030*/ 	.string	"-arch sm_90a -m 64 "



//--------------------- .note.nv.cuinfo           --------------------------
	.section	.note.nv.cuinfo,"",@"SHT_NOTE"
	.sectionflags	@"SHF_NOTE_NV_CUINFO"
        /*0018*/ 	.short	0x0002
        /*001a*/ 	.short	0x005a
        /*001c*/ 	.short	0x0082
	.zero		2


//--------------------- .nv.info                  --------------------------
	.section	.nv.info,"",@"SHT_CUDA_INFO"
	.align	4


	//----- nvinfo : EIATTR_REGCOUNT
	.align		4
        /*0000*/ 	.byte	0x04, 0x2f
        /*0002*/ 	.short	(.L_15 - .L_14)
	.align		4
.L_14:
        /*0004*/ 	.word	index@(_ZN7cutlass13device_kernelINS_4gemm6kernel13GemmUniversalINS1_17GroupProblemShapeIN4cute5tupleIJiiiEEEEENS1_10collective13CollectiveMmaINS1_39MainloopSm90ArrayTmaGmmaWarpSpecializedILi2ENS6_IJNS5_1CILi2EEENSC_ILi1EEESE_EEENS1_40KernelPtrArrayTmaWarpSpecializedPingpongEEENS6_IJNSC_ILi128EEENSC_ILi256EEESI_EEENS_10bfloat16_tEPNS6_IJlSE_NSC_ILi0EEEEEESL_SO_NS5_8TiledMMAINS5_8MMA_AtomIJNS5_4SM904GMMA28MMA_64x256x16_F32BF16BF16_SSILNSS_5MajorE0ELSU_0ELNSS_7ScaleInE1ELSV_1EEEEEENS5_6LayoutINS6_IJSE_SE_SE_EEENS6_IJSM_SM_SM_EEEEENS6_IJNS5_10UnderscoreES12_S12_EEEEENS5_13SM90_TMA_LOADENS5_14ComposedLayoutINS5_7SwizzleILi3ELi4ELi3EEENS5_18smem_ptr_flag_bitsILi16EEENSY_INS6_IJNSC_ILi8EEENSC_ILi64EEEEEENS6_IJS1C_SE_EEEEEEEvNS5_8identityENS5_23SM90_TMA_LOAD_MULTICASTES1G_vS1H_EENS_8epilogue10collective18CollectiveEpilogueINS1K_30Sm90PtrArrayTmaWarpSpecializedILi4ELi2ELi16ELb1ELb0ELi2EEEJSK_NS6_IJS1C_NSC_ILi32EEEEEENS_6half_tEPNS6_IJSE_lSM_EEES1R_S1T_NS1K_6fusion15FusionCallbacksIS1O_NS1U_17LinearCombinationIS1R_fS1R_fLNS_15FloatRoundStyleE2EEESK_S1Q_JEEES15_NS16_IS18_S1A_NSY_INS6_IJS1C_S1B_EEENS6_IJSE_S1C_EEEEEEENS5_17SM75_U16x8_LDSM_TENS5_14SM90_TMA_STOREES23_NS5_17SM90_U16x8_STSM_TENS5_9Copy_AtomIJNS5_17SM90_U32x4_STSM_NES1R_EEEvEEEvvEEEEvNT_6ParamsE)
        /*0008*/ 	.word	0x000000a8


	//----- nvinfo : EIATTR_FRAME_SIZE
	.align		4
.L_15:
        /*000c*/ 	.byte	0x04, 0x11
        /*000e*/ 	.short	(.L_17 - .L_16)
	.align		4
.L_16:
        /*0010*/ 	.word	index@($__internal_0_$__cuda_sm20_div_u64)
        /*0014*/ 	.word	0x00000dd8


	//----- nvinfo : EIATTR_FRAME_SIZE
	.align		4
.L_17:
        /*0018*/ 	.byte	0x04, 0x11
        /*001a*/ 	.short	(.L_19 - .L_18)
	.align		4
.L_18:
        /*001c*/ 	.word	index@(_ZN7cutlass13device_kernelINS_4gemm6kernel13GemmUniversalINS1_17GroupProblemShapeIN4cute5tupleIJiiiEEEEENS1_10collective13CollectiveMmaINS1_39MainloopSm90ArrayTmaGmmaWarpSpecializedILi2ENS6_IJNS5_1CILi2EEENSC_ILi1EEESE_EEENS1_40KernelPtrArrayTmaWarpSpecializedPingpongEEENS6_IJNSC_ILi128EEENSC_ILi256EEESI_EEENS_10bfloat16_tEPNS6_IJlSE_NSC_ILi0EEEEEESL_SO_NS5_8TiledMMAINS5_8MMA_AtomIJNS5_4SM904GMMA28MMA_64x256x16_F32BF16BF16_SSILNSS_5MajorE0ELSU_0ELNSS_7ScaleInE1ELSV_1EEEEEENS5_6LayoutINS6_IJSE_SE_SE_EEENS6_IJSM_SM_SM_EEEEENS6_IJNS5_10UnderscoreES12_S12_EEEEENS5_13SM90_TMA_LOADENS5_14ComposedLayoutINS5_7SwizzleILi3ELi4ELi3EEENS5_18smem_ptr_flag_bitsILi16EEENSY_INS6_IJNSC_ILi8EEENSC_ILi64EEEEEENS6_IJS1C_SE_EEEEEEEvNS5_8identityENS5_23SM90_TMA_LOAD_MULTICASTES1G_vS1H_EENS_8epilogue10collective18CollectiveEpilogueINS1K_30Sm90PtrArrayTmaWarpSpecializedILi4ELi2ELi16ELb1ELb0ELi2EEEJSK_NS6_IJS1C_NSC_ILi32EEEEEENS_6half_tEPNS6_IJSE_lSM_EEES1R_S1T_NS1K_6fusion15FusionCallbacksIS1O_NS1U_17LinearCombinationIS1R_fS1R_fLNS_15FloatRoundStyleE2EEESK_S1Q_JEEES15_NS16_IS18_S1A_NSY_INS6_IJS1C_S1B_EEENS6_IJSE_S1C_EEEEEEENS5_17SM75_U16x8_LDSM_TENS5_14SM90_TMA_STOREES23_NS5_17SM90_U16x8_STSM_TENS5_9Copy_AtomIJNS5_17SM90_U32x4_STSM_NES1R_EEEvEEEvvEEEEvNT_6ParamsE)
        /*0020*/ 	.word	0x00000dd8


	//----- nvinfo : EIATTR_MIN_STACK_SIZE
	.align		4
.L_19:
        /*0024*/ 	.byte	0x04, 0x12
        /*0026*/ 	.short	(.L_21 - .L_20)
	.align		4
.L_20:
        /*0028*/ 	.word	index@(_ZN7cutlass13device_kernelINS_4gemm6kernel13GemmUniversalINS1_17GroupProblemShapeIN4cute5tupleIJiiiEEEEENS1_10collective13CollectiveMmaINS1_39MainloopSm90ArrayTmaGmmaWarpSpecializedILi2ENS6_IJNS5_1CILi2EEENSC_ILi1EEESE_EEENS1_40KernelPtrArrayTmaWarpSpecializedPingpongEEENS6_IJNSC_ILi128EEENSC_ILi256EEESI_EEENS_10bfloat16_tEPNS6_IJlSE_NSC_ILi0EEEEEESL_SO_NS5_8TiledMMAINS5_8MMA_AtomIJNS5_4SM904GMMA28MMA_64x256x16_F32BF16BF16_SSILNSS_5MajorE0ELSU_0ELNSS_7ScaleInE1ELSV_1EEEEEENS5_6LayoutINS6_IJSE_SE_SE_EEENS6_IJSM_SM_SM_EEEEENS6_IJNS5_10UnderscoreES12_S12_EEEEENS5_13SM90_TMA_LOADENS5_14ComposedLayoutINS5_7SwizzleILi3ELi4ELi3EEENS5_18smem_ptr_flag_bitsILi16EEENSY_INS6_IJNSC_ILi8EEENSC_ILi64EEEEEENS6_IJS1C_SE_EEEEEEEvNS5_8identityENS5_23SM90_TMA_LOAD_MULTICASTES1G_vS1H_EENS_8epilogue10collective18CollectiveEpilogueINS1K_30Sm90PtrArrayTmaWarpSpecializedILi4ELi2ELi16ELb1ELb0ELi2EEEJSK_NS6_IJS1C_NSC_ILi32EEEEEENS_6half_tEPNS6_IJSE_lSM_EEES1R_S1T_NS1K_6fusion15FusionCallbacksIS1O_NS1U_17LinearCombinationIS1R_fS1R_fLNS_15FloatRoundStyleE2EEESK_S1Q_JEEES15_NS16_IS18_S1A_NSY_INS6_IJS1C_S1B_EEENS6_IJSE_S1C_EEEEEEENS5_17SM75_U16x8_LDSM_TENS5_14SM90_TMA_STOREES23_NS5_17SM90_U16x8_STSM_TENS5_9Copy_AtomIJNS5_17SM90_U32x4_STSM_NES1R_EEEvEEEvvEEEEvNT_6ParamsE)
        /*002c*/ 	.word	0x00000dd8
.L_21:


//--------------------- .nv.compat                --------------------------
	.section	.nv.compat,"",@"SHT_CUDA_COMPAT_INFO"
	.align	4
        /*0000*/ 	.byte	0x02, 0x09, 0x01, 0x00, 0x02, 0x02, 0x04, 0x00, 0x02, 0x05, 0x05, 0x00, 0x03, 0x07, 0x01, 0x01
        /*0010*/ 	.byte	0x02, 0x03, 0x03, 0x00, 0x02, 0x06, 0x01, 0x00, 0x04, 0x0b, 0x08, 0x00, 0x00, 0x00, 0x00, 0x00
        /*0020*/ 	.byte	0x00, 0x00, 0x00, 0x00


//--------------------- .nv.info._ZN7cutlass13device_kernelINS_4gemm6kernel13GemmUniversalINS1_17GroupProblemShapeIN4cute5tupleIJiiiEEEEENS1_10collective13CollectiveMmaINS1_39MainloopSm90ArrayTmaGmmaWarpSpecializedILi2ENS6_IJNS5_1CILi2EEENSC_ILi1EEESE_EEENS1_40KernelPtrArrayTmaWarpSpecializedPingpongEEENS6_IJNSC_ILi128EEENSC_ILi256EEESI_EEENS_10bfloat16_tEPNS6_IJlSE_NSC_ILi0EEEEEESL_SO_NS5_8TiledMMAINS5_8MMA_AtomIJNS5_4SM904GMMA28MMA_64x256x16_F32BF16BF16_SSILNSS_5MajorE0ELSU_0ELNSS_7ScaleInE1ELSV_1EEEEEENS5_6LayoutINS6_IJSE_SE_SE_EEENS6_IJSM_SM_SM_EEEEENS6_IJNS5_10UnderscoreES12_S12_EEEEENS5_13SM90_TMA_LOADENS5_14ComposedLayoutINS5_7SwizzleILi3ELi4ELi3EEENS5_18smem_ptr_flag_bitsILi16EEENSY_INS6_IJNSC_ILi8EEENSC_ILi64EEEEEENS6_IJS1C_SE_EEEEEEEvNS5_8identityENS5_23SM90_TMA_LOAD_MULTICASTES1G_vS1H_EENS_8epilogue10collective18CollectiveEpilogueINS1K_30Sm90PtrArrayTmaWarpSpecializedILi4ELi2ELi16ELb1ELb0ELi2EEEJSK_NS6_IJS1C_NSC_ILi32EEEEEENS_6half_tEPNS6_IJSE_lSM_EEES1R_S1T_NS1K_6fusion15FusionCallbacksIS1O_NS1U_17LinearCombinationIS1R_fS1R_fLNS_15FloatRoundStyleE2EEESK_S1Q_JEEES15_NS16_IS18_S1A_NSY_INS6_IJS1C_S1B_EEENS6_IJSE_S1C_EEEEEEENS5_17SM75_U16x8_LDSM_TENS5_14SM90_TMA_STOREES23_NS5_17SM90_U16x8_STSM_TENS5_9Copy_AtomIJNS5_17SM90_U32x4_STSM_NES1R_EEEvEEEvvEEEEvNT_6ParamsE --------------------------
	.section	.nv.info._ZN7cutlass13device_kernelINS_4gemm6kernel13GemmUniversalINS1_17GroupProblemShapeIN4cute5tupleIJiiiEEEEENS1_10collective13CollectiveMmaINS1_39MainloopSm90ArrayTmaGmmaWarpSpecializedILi2ENS6_IJNS5_1CILi2EEENSC_ILi1EEESE_EEENS1_40KernelPtrArrayTmaWarpSpecializedPingpongEEENS6_IJNSC_ILi128EEENSC_ILi256EEESI_EEENS_10bfloat16_tEPNS6_IJlSE_NSC_ILi0EEEEEESL_SO_NS5_8TiledMMAINS5_8MMA_AtomIJNS5_4SM904GMMA28MMA_64x256x16_F32BF16BF16_SSILNSS_5MajorE0ELSU_0ELNSS_7ScaleInE1ELSV_1EEEEEENS5_6LayoutINS6_IJSE_SE_SE_EEENS6_IJSM_SM_SM_EEEEENS6_IJNS5_10UnderscoreES12_S12_EEEEENS5_13SM90_TMA_LOADENS5_14ComposedLayoutINS5_7SwizzleILi3ELi4ELi3EEENS5_18smem_ptr_flag_bitsILi16EEENSY_INS6_IJNSC_ILi8EEENSC_ILi64EEEEEENS6_IJS1C_SE_EEEEEEEvNS5_8identityENS5_23SM90_TMA_LOAD_MULTICASTES1G_vS1H_EENS_8epilogue10collective18CollectiveEpilogueINS1K_30Sm90PtrArrayTmaWarpSpecializedILi4ELi2ELi16ELb1ELb0ELi2EEEJSK_NS6_IJS1C_NSC_ILi32EEEEEENS_6half_tEPNS6_IJSE_lSM_EEES1R_S1T_NS1K_6fusion15FusionCallbacksIS1O_NS1U_17LinearCombinationIS1R_fS1R_fLNS_15FloatRoundStyleE2EEESK_S1Q_JEEES15_NS16_IS18_S1A_NSY_INS6_IJS1C_S1B_EEENS6_IJSE_S1C_EEEEEEENS5_17SM75_U16x8_LDSM_TENS5_14SM90_TMA_STOREES23_NS5_17SM90_U16x8_STSM_TENS5_9Copy_AtomIJNS5_17SM90_U32x4_STSM_NES1R_EEEvEEEvvEEEEvNT_6ParamsE,"",@"SHT_CUDA_INFO"
	.sectionflags	@""
	.align	4


	//----- nvinfo : EIATTR_CUDA_API_VERSION
	.align		4
        /*0000*/ 	.byte	0x04, 0x37
        /*0002*/ 	.short	(.L_23 - .L_22)
.L_22:
        /*0004*/ 	.word	0x00000082


	//----- nvinfo : EIATTR_KPARAM_INFO
	.align		4
.L_23:
        /*0008*/ 	.byte	0x04, 0x17
        /*000a*/ 	.short	(.L_25 - .L_24)
.L_24:
        /*000c*/ 	.word	0x00000000
        /*0010*/ 	.short	0x0000
        /*0012*/ 	.short	0x0070
        /*0014*/ 	.byte	0x00, 0xf0, 0x01, 0x1c


	//----- nvinfo : EIATTR_SPARSE_MMA_MASK
	.align		4
.L_25:
        /*0018*/ 	.byte	0x03, 0x50
        /*001a*/ 	.short	0x0000


	//----- nvinfo : EIATTR_MAXREG_COUNT
	.align		4
        /*001c*/ 	.byte	0x03, 0x1b
        /*001e*/ 	.short	0x00a8


	//----- nvinfo : EIATTR_NUM_BARRIERS
	.align		4
        /*0020*/ 	.byte	0x02, 0x4c
        /*0022*/ 	.byte	0x02
	.zero		1


	//----- nvinfo : EIATTR_EXTERNS
	.align		4
        /*0024*/ 	.byte	0x04, 0x0f
        /*0026*/ 	.short	(.L_27 - .L_26)


	//   ....[0]....
	.align		4
.L_26:
        /*0028*/ 	.word	index@(__assertfail)


	//----- nvinfo : EIATTR_ANNOTATIONS
	.align		4
.L_27:
        /*002c*/ 	.byte	0x04, 0x55
        /*002e*/ 	.short	(.L_29 - .L_28)


	//   ....[0]....
.L_28:
        /*0030*/ 	.word	0x00000001
        /*0034*/ 	.byte	0x00, 0x30, 0x00, 0x00, 0x01, 0x00, 0x00, 0x00, 0x40, 0x32, 0x00, 0x00, 0x01, 0x00, 0x00, 0x00
        /* <DEDUP_REMOVED lines=1531> */
        /*5ff4*/ 	.byte	0x80, 0x00, 0x02, 0x00


	//----- nvinfo : EIATTR_MERCURY_ISA_VERSION
	.align		4
.L_29:
        /*5ff8*/ 	.byte	0x03, 0x5f
        /*5ffa*/ 	.short	0x0101


	//----- nvinfo : EIATTR_INT_WARP_WIDE_INSTR_OFFSETS
	.align		4
        /*5ffc*/ 	.byte	0x04, 0x31
        /*5ffe*/ 	.short	(.L_31 - .L_30)


	//   ....[0]....
.L_30:
        /*6000*/ 	.word	0x00001310


	//   ....[1]....
        /*6004*/ 	.word	0x00001330


	//   ....[2]....
        /*6008*/ 	.word	0x000014a0


	//   ....[3]....
        /*600c*/ 	.word	0x000014b0


	//   ....[4]....
        /*6010*/ 	.word	0x00001500


	//   ....[5]....
        /*6014*/ 	.word	0x00001540


	//   ....[6]....
        /*6018*/ 	.word	0x00001590


	//   ....[7]....
        /*601c*/ 	.word	0x000015b0


	//----- nvinfo : EIATTR_COOP_GROUP_MASK_REGIDS
	.align		4
.L_31:
        /*6020*/ 	.byte	0x04, 0x29
        /*6022*/ 	.short	(.L_33 - .L_32)


	//   ....[0]....
.L_32:
        /*6024*/ 	.word	0xffffffff


	//   ....[1]....
        /*6028*/ 	.word	0xffffffff


	//   ....[2]....
        /*602c*/ 	.word	0xffffffff


	//   ....[3]....
        /*6030*/ 	.word	0xffffffff


	//   ....[4]....
        /*6034*/ 	.word	0xffffffff


	//   ....[5]....
        /*6038*/ 	.word	0xffffffff


	//   ....[6]....
        /*603c*/ 	.word	0xffffffff


	//   ....[7]....
        /*6040*/ 	.word	0xffffffff


	//   ....[8]....
        /*6044*/ 	.word	0xffffffff


	//   ....[9]....
        /*6048*/ 	.word	0xffffffff


	//   ....[10]....
        /*604c*/ 	.word	0xffffffff


	//   ....[11]....
        /*6050*/ 	.word	0xffffffff


	//   ....[12]....
        /*6054*/ 	.word	0xffffffff


	//   ....[13]....
        /*6058*/ 	.word	0xffffffff


	//   ....[14]....
        /*605c*/ 	.word	0xffffffff


	//   ....[15]....
        /*6060*/ 	.word	0xffffffff


	//   ....[16]....
        /*6064*/ 	.word	0xffffffff


	//   ....[17]....
        /*6068*/ 	.word	0xffffffff


	//   ....[18]....
        /*606c*/ 	.word	0xffffffff


	//   ....[19]....
        /*6070*/ 	.word	0xffffffff


	//   ....[20]....
        /*6074*/ 	.word	0xffffffff


	//   ....[21]....
        /*6078*/ 	.word	0xffffffff


	//   ....[22]....
        /*607c*/ 	.word	0xffffffff


	//   ....[23]....
        /*6080*/ 	.word	0xffffffff


	//   ....[24]....
        /*6084*/ 	.word	0xffffffff


	//   ....[25]....
        /*6088*/ 	.word	0xffffffff


	//   ....[26]....
        /*608c*/ 	.word	0xffffffff


	//   ....[27]....
        /*6090*/ 	.word	0xffffffff


	//   ....[28]....
        /*6094*/ 	.word	0xffffffff


	//   ....[29]....
        /*6098*/ 	.word	0xffffffff


	//   ....[30]....
        /*609c*/ 	.word	0xffffffff


	//   ....[31]....
        /*60a0*/ 	.word	0xffffffff


	//   ....[32]....
        /*60a4*/ 	.word	0xffffffff


	//   ....[33]....
        /*60a8*/ 	.word	0xffffffff


	//   ....[34]....
        /*60ac*/ 	.word	0xffffffff


	//   ....[35]....
        /*60b0*/ 	.word	0xffffffff


	//   ....[36]....
        /*60b4*/ 	.word	0xffffffff


	//   ....[37]....
        /*60b8*/ 	.word	0xffffffff


	//   ....[38]....
        /*60bc*/ 	.word	0xffffffff


	//   ....[39]....
        /*60c0*/ 	.word	0xffffffff


	//   ....[40]....
        /*60c4*/ 	.word	0xffffffff


	//   ....[41]....
        /*60c8*/ 	.word	0xffffffff


	//   ....[42]....
        /*60cc*/ 	.word	0xffffffff


	//   ....[43]....
        /*60d0*/ 	.word	0xffffffff


	//   ....[44]....
        /*60d4*/ 	.word	0xffffffff


	//   ....[45]....
        /*60d8*/ 	.word	0xffffffff


	//   ....[46]....
        /*60dc*/ 	.word	0xffffffff


	//   ....[47]....
        /*60e0*/ 	.word	0xffffffff


	//   ....[48]....
        /*60e4*/ 	.word	0xffffffff


	//   ....[49]....
        /*60e8*/ 	.word	0xffffffff


	//   ....[50]....
        /*60ec*/ 	.word	0xffffffff


	//   ....[51]....
        /*60f0*/ 	.word	0xffffffff


	//   ....[52]....
        /*60f4*/ 	.word	0xffffffff


	//   ....[53]....
        /*60f8*/ 	.word	0xffffffff


	//   ....[54]....
        /*60fc*/ 	.word	0xffffffff


	//   ....[55]....
        /*6100*/ 	.word	0xffffffff


	//   ....[56]....
        /*6104*/ 	.word	0xffffffff


	//   ....[57]....
        /*6108*/ 	.word	0xffffffff


	//   ....[58]....
        /*610c*/ 	.word	0xffffffff


	//   ....[59]....
        /*6110*/ 	.word	0xffffffff


	//   ....[60]....
        /*6114*/ 	.word	0xffffffff


	//   ....[61]....
        /*6118*/ 	.word	0xffffffff


	//   ....[62]....
        /*611c*/ 	.word	0xffffffff


	//   ....[63]....
        /*6120*/ 	.word	0xffffffff


	//   ....[64]....
        /*6124*/ 	.word	0xffffffff


	//   ....[65]....
        /*6128*/ 	.word	0xffffffff


	//   ....[66]....
        /*612c*/ 	.word	0xffffffff


	//   ....[67]....
        /*6130*/ 	.word	0xffffffff


	//   ....[68]....
        /*6134*/ 	.word	0xffffffff


	//   ....[69]....
        /*6138*/ 	.word	0xffffffff


	//   ....[70]....
        /*613c*/ 	.word	0xffffffff


	//   ....[71]....
        /*6140*/ 	.word	0xffffffff


	//   ....[72]....
        /*6144*/ 	.word	0xffffffff


	//   ....[73]....
        /*6148*/ 	.word	0xffffffff


	//   ....[74]....
        /*614c*/ 	.word	0xffffffff


	//   ....[75]....
        /*6150*/ 	.word	0xffffffff


	//   ....[76]....
        /*6154*/ 	.word	0xffffffff


	//   ....[77]....
        /*6158*/ 	.word	0xffffffff


	//   ....[78]....
        /*615c*/ 	.word	0xffffffff


	//   ....[79]....
        /*6160*/ 	.word	0x0500000f


	//----- nvinfo : EIATTR_COOP_GROUP_INSTR_OFFSETS
	.align		4
.L_33:
        /*6164*/ 	.byte	0x04, 0x28
        /*6166*/ 	.short	(.L_35 - .L_34)


	//   ....[0]....
.L_34:
        /*6168*/ 	.word	0x00000810


	//   ....[1]....
        /*616c*/ 	.word	0x00000890


	//   ....[2]....
        /*6170*/ 	.word	0x00000d30


	//   ....[3]....
        /*6174*/ 	.word	0x00000ef0


	//   ....[4]....
        /*6178*/ 	.word	0x00001150


	//   ....[5]....
        /*617c*/ 	.word	0x00001190


	//   ....[6]....
        /*6180*/ 	.word	0x00001670


	//   ....[7]....
        /*6184*/ 	.word	0x00001db0


	//   ....[8]....
        /*6188*/ 	.word	0x00001de0


	//   ....[9]....
        /*618c*/ 	.word	0x00001e60


	//   ....[10]....
        /*6190*/ 	.word	0x00001e70


	//   ....[11]....
        /*6194*/ 	.word	0x00001eb0


	//   ....[12]....
        /*6198*/ 	.word	0x00001ed0


	//   ....[13]....
        /*619c*/ 	.word	0x00001f10


	//   ....[14]....
        /*61a0*/ 	.word	0x00001f30


	//   ....[15]....
        /*61a4*/ 	.word	0x00001f70


	//   ....[16]....
        /*61a8*/ 	.word	0x00001f90


	//   ....[17]....
        /*61ac*/ 	.word	0x00002000


	//   ....[18]....
        /*61b0*/ 	.word	0x00002120


	//   ....[19]....
        /*61b4*/ 	.word	0x000021a0


	//   ....[20]....
        /*61b8*/ 	.word	0x00002780


	//   ....[21]....
        /*61bc*/ 	.word	0x00002790


	//   ....[22]....
        /*61c0*/ 	.word	0x000027e0


	//   ....[23]....
        /*61c4*/ 	.word	0x000027f0


	//   ....[24]....
        /*61c8*/ 	.word	0x00002840


	//   ....[25]....
        /*61cc*/ 	.word	0x00002850


	//   ....[26]....
        /*61d0*/ 	.word	0x000028a0


	//   ....[27]....
        /*61d4*/ 	.word	0x000028b0


	//   ....[28]....
        /*61d8*/ 	.word	0x00002900


	//   ....[29]....
        /*61dc*/ 	.word	0x00002910


	//   ....[30]....
        /*61e0*/ 	.word	0x000029a0


	//   ....[31]....
        /*61e4*/ 	.word	0x00002a10


	//   ....[32]....
        /*61e8*/ 	.word	0x00002aa0


	//   ....[33]....
        /*61ec*/ 	.word	0x00002ac0


	//   ....[34]....
        /*61f0*/ 	.word	0x00002ad0


	//   ....[35]....
        /*61f4*/ 	.word	0x00002ae0


	//   ....[36]....
        /*61f8*/ 	.word	0x00002af0


	//   ....[37]....
        /*61fc*/ 	.word	0x00002b00


	//   ....[38]....
        /*6200*/ 	.word	0x00003380


	//   ....[39]....
        /*6204*/ 	.word	0x00003620


	//   ....[40]....
        /*6208*/ 	.word	0x00003990


	//   ....[41]....
        /*620c*/ 	.word	0x0001bea0


	//   ....[42]....
        /*6210*/ 	.word	0x0001c2c0


	//   ....[43]....
        /*6214*/ 	.word	0x0001c660


	//   ....[44]....
        /*6218*/ 	.word	0x0001e3d0


	//   ....[45]....
        /*621c*/ 	.word	0x0001eb00


	//   ....[46]....
        /*6220*/ 	.word	0x0001efd0


	//   ....[47]....
        /*6224*/ 	.word	0x0001ff10


	//   ....[48]....
        /*6228*/ 	.word	0x00020c40


	//   ....[49]....
        /*622c*/ 	.word	0x00020c60


	//   ....[50]....
        /*6230*/ 	.word	0x00020cb0


	//   ....[51]....
        /*6234*/ 	.word	0x00020cd0


	//   ....[52]....
        /*6238*/ 	.word	0x00020d10


	//   ....[53]....
        /*623c*/ 	.word	0x00020d40


	//   ....[54]....
        /*6240*/ 	.word	0x00020d80


	//   ....[55]....
        /*6244*/ 	.word	0x00020db0


	//   ....[56]....
        /*6248*/ 	.word	0x00020df0


	//   ....[57]....
        /*624c*/ 	.word	0x00020e20


	//   ....[58]....
        /*6250*/ 	.word	0x00020eb0


	//   ....[59]....
        /*6254*/ 	.word	0x00020fd0


	//   ....[60]....
        /*6258*/ 	.word	0x00020ff0


	//   ....[61]....
        /*625c*/ 	.word	0x00021650


	//   ....[62]....
        /*6260*/ 	.word	0x00021660


	//   ....[63]....
        /*6264*/ 	.word	0x000216b0


	//   ....[64]....
        /*6268*/ 	.word	0x000216c0


	//   ....[65]....
        /*626c*/ 	.word	0x00021710


	//   ....[66]....
        /*6270*/ 	.word	0x00021720


	//   ....[67]....
        /*6274*/ 	.word	0x00021770


	//   ....[68]....
        /*6278*/ 	.word	0x00021780


	//   ....[69]....
        /*627c*/ 	.word	0x000217d0


	//   ....[70]....
        /*6280*/ 	.word	0x000217e0


	//   ....[71]....
        /*6284*/ 	.word	0x00021870


	//   ....[72]....
        /*6288*/ 	.word	0x000218e0


	//   ....[73]....
        /*628c*/ 	.word	0x00021970


	//   ....[74]....
        /*6290*/ 	.word	0x00021990


	//   ....[75]....
        /*6294*/ 	.word	0x000219a0


	//   ....[76]....
        /*6298*/ 	.word	0x000219b0


	//   ....[77]....
        /*629c*/ 	.word	0x000219c0


	//   ....[78]....
        /*62a0*/ 	.word	0x000219d0


	//   ....[79]....
        /*62a4*/ 	.word	0x000238a0


	//----- nvinfo : EIATTR_REG_RECONFIG
	.align		4
.L_35:
        /*62a8*/ 	.byte	0x01, 0x54
	.zero		2


	//----- nvinfo : EIATTR_SYSCALL_OFFSETS
	.align		4
        /*62ac*/ 	.byte	0x04, 0x46
        /*62ae*/ 	.short	(.L_37 - .L_36)


	//   ....[0]....
.L_36:
        /*62b0*/ 	.word	0x000152a0


	//   ....[1]....
        /*62b4*/ 	.word	0x00015390


	//----- nvinfo : EIATTR_MBARRIER_INSTR_OFFSETS
	.align		4
.L_37:
        /*62b8*/ 	.byte	0x04, 0x39
        /*62ba*/ 	.short	(.L_39 - .L_38)


	//   ....[0]....
.L_38:
        /*62bc*/ 	.word	0x00000c10
        /*62c0*/ 	.word	0x000000ff
        /*62c4*/ 	.word	0x00034400
        /*62c8*/ 	.short	0x0100
        /*62ca*/ 	.byte	0x0b
	.zero		1


	//   ....[1]....
        /*62cc*/ 	.word	0x00000c20
        /*62d0*/ 	.word	0x000000ff
        /*62d4*/ 	.word	0x00034440
        /*62d8*/ 	.short	0x0100
        /*62da*/ 	.byte	0x0b
	.zero		1


	//   ....[2]....
        /*62dc*/ 	.word	0x00000c30
        /*62e0*/ 	.word	0x000000ff
        /*62e4*/ 	.word	0x00034408
        /*62e8*/ 	.short	0x0100
        /*62ea*/ 	.byte	0x0b
	.zero		1


	//   ....[3]....
        /*62ec*/ 	.word	0x00000c40
        /*62f0*/ 	.word	0x000000ff
        /*62f4*/ 	.word	0x00034448
        /*62f8*/ 	.short	0x0100
        /*62fa*/ 	.byte	0x0b
	.zero		1


	//   ....[4]....
        /*62fc*/ 	.word	0x00000c50
        /*6300*/ 	.word	0x000000ff
        /*6304*/ 	.word	0x00034410
        /*6308*/ 	.short	0x0100
        /*630a*/ 	.byte	0x0b
	.zero		1


	//   ....[5]....
        /*630c*/ 	.word	0x00000c60
        /*6310*/ 	.word	0x000000ff
        /*6314*/ 	.word	0x00034450
        /*6318*/ 	.short	0x0100
        /*631a*/ 	.byte	0x0b
	.zero		1


	//   ....[6]....
        /*631c*/ 	.word	0x00000c70
        /*6320*/ 	.word	0x000000ff
        /*6324*/ 	.word	0x00034418
        /*6328*/ 	.short	0x0100
        /*632a*/ 	.byte	0x0b
	.zero		1


	//   ....[7]....
        /*632c*/ 	.word	0x00000c80
        /*6330*/ 	.word	0x000000ff
        /*6334*/ 	.word	0x00034458
        /*6338*/ 	.short	0x0100
        /*633a*/ 	.byte	0x0b
	.zero		1


	//   ....[8]....
        /*633c*/ 	.word	0x00000c90
        /*6340*/ 	.word	0x000000ff
        /*6344*/ 	.word	0x00034420
        /*6348*/ 	.short	0x0100
        /*634a*/ 	.byte	0x0b
	.zero		1


	//   ....[9]....
        /*634c*/ 	.word	0x00000ca0
        /*6350*/ 	.word	0x000000ff
        /*6354*/ 	.word	0x00034460
        /*6358*/ 	.short	0x0100
        /*635a*/ 	.byte	0x0b
	.zero		1


	//   ....[10]....
        /*635c*/ 	.word	0x00000cb0
        /*6360*/ 	.word	0x000000ff
        /*6364*/ 	.word	0x00034428
        /*6368*/ 	.short	0x0100
        /*636a*/ 	.byte	0x0b
	.zero		1


	//   ....[11]....
        /*636c*/ 	.word	0x00000cc0
        /*6370*/ 	.word	0x000000ff
        /*6374*/ 	.word	0x00034468
        /*6378*/ 	.short	0x0100
        /*637a*/ 	.byte	0x0b
	.zero		1


	//   ....[12]....
        /*637c*/ 	.word	0x00000cd0
        /*6380*/ 	.word	0x000000ff
        /*6384*/ 	.word	0x00034430
        /*6388*/ 	.short	0x0100
        /*638a*/ 	.byte	0x0b
	.zero		1


	//   ....[13]....
        /*638c*/ 	.word	0x00000ce0
        /*6390*/ 	.word	0x000000ff
        /*6394*/ 	.word	0x00034470
        /*6398*/ 	.short	0x0100
        /*639a*/ 	.byte	0x0b
	.zero		1


	//   ....[14]....
        /*639c*/ 	.word	0x00000cf0
        /*63a0*/ 	.word	0x000000ff
        /*63a4*/ 	.word	0x00034438
        /*63a8*/ 	.short	0x0100
        /*63aa*/ 	.byte	0x0b
	.zero		1


	//   ....[15]....
        /*63ac*/ 	.word	0x00000d00
        /*63b0*/ 	.word	0x000000ff
        /*63b4*/ 	.word	0x00034478
        /*63b8*/ 	.short	0x0100
        /*63ba*/ 	.byte	0x0b
	.zero		1


	//   ....[16]....
        /*63bc*/ 	.word	0x00000ea0
        /*63c0*/ 	.word	0x000000ff
        /*63c4*/ 	.word	0x00034480
        /*63c8*/ 	.short	0x0100
        /*63ca*/ 	.byte	0x0b
	.zero		1


	//   ....[17]....
        /*63cc*/ 	.word	0x00000eb0
        /*63d0*/ 	.word	0x000000ff
        /*63d4*/ 	.word	0x00034490
        /*63d8*/ 	.short	0x0100
        /*63da*/ 	.byte	0x0b
	.zero		1


	//   ....[18]....
        /*63dc*/ 	.word	0x00000ec0
        /*63e0*/ 	.word	0x000000ff
        /*63e4*/ 	.word	0x00034488
        /*63e8*/ 	.short	0x0100
        /*63ea*/ 	.byte	0x0b
	.zero		1


	//   ....[19]....
        /*63ec*/ 	.word	0x00000ed0
        /*63f0*/ 	.word	0x000000ff
        /*63f4*/ 	.word	0x00034498
        /*63f8*/ 	.short	0x0100
        /*63fa*/ 	.byte	0x0b
	.zero		1


	//   ....[20]....
        /*63fc*/ 	.word	0x000010c0
        /*6400*/ 	.word	0x000000ff
        /*6404*/ 	.word	0x000344a0
        /*6408*/ 	.short	0x0100
        /*640a*/ 	.byte	0x06
	.zero		1


	//   ....[21]....
        /*640c*/ 	.word	0x000010d0
        /*6410*/ 	.word	0x000000ff
        /*6414*/ 	.word	0x000344c0
        /*6418*/ 	.short	0x0100
        /*641a*/ 	.byte	0x06
	.zero		1


	//   ....[22]....
        /*641c*/ 	.word	0x000010e0
        /*6420*/ 	.word	0x000000ff
        /*6424*/ 	.word	0x000344a8
        /*6428*/ 	.short	0x0100
        /*642a*/ 	.byte	0x06
	.zero		1


	//   ....[23]....
        /*642c*/ 	.word	0x000010f0
        /*6430*/ 	.word	0x000000ff
        /*6434*/ 	.word	0x000344c8
        /*6438*/ 	.short	0x0100
        /*643a*/ 	.byte	0x06
	.zero		1


	//   ....[24]....
        /*643c*/ 	.word	0x00001100
        /*6440*/ 	.word	0x000000ff
        /*6444*/ 	.word	0x000344b0
        /*6448*/ 	.short	0x0100
        /*644a*/ 	.byte	0x06
	.zero		1


	//   ....[25]....
        /*644c*/ 	.word	0x00001110
        /*6450*/ 	.word	0x000000ff
        /*6454*/ 	.word	0x000344d0
        /*6458*/ 	.short	0x0100
        /*645a*/ 	.byte	0x06
	.zero		1


	//   ....[26]....
        /*645c*/ 	.word	0x00001120
        /*6460*/ 	.word	0x000000ff
        /*6464*/ 	.word	0x000344b8
        /*6468*/ 	.short	0x0100
        /*646a*/ 	.byte	0x06
	.zero		1


	//   ....[27]....
        /*646c*/ 	.word	0x00001130
        /*6470*/ 	.word	0x000000ff
        /*6474*/ 	.word	0x000344d8
        /*6478*/ 	.short	0x0100
        /*647a*/ 	.byte	0x06
	.zero		1


	//   ....[28]....
        /*647c*/ 	.word	0x000014f0
        /*6480*/ 	.word	0x000000ff
        /*6484*/ 	.word	0x000344e0
        /*6488*/ 	.short	0x0100
        /*648a*/ 	.byte	0x06
	.zero		1


	//   ....[29]....
        /*648c*/ 	.word	0x00001530
        /*6490*/ 	.word	0x000000ff
        /*6494*/ 	.word	0x000344e8
        /*6498*/ 	.short	0x0100
        /*649a*/ 	.byte	0x06
	.zero		1


	//   ....[30]....
        /*649c*/ 	.word	0x00001580
        /*64a0*/ 	.word	0x000000ff
        /*64a4*/ 	.word	0x000344f0
        /*64a8*/ 	.short	0x0100
        /*64aa*/ 	.byte	0x0b
	.zero		1


	//   ....[31]....
        /*64ac*/ 	.word	0x000015a0
        /*64b0*/ 	.word	0x000000ff
        /*64b4*/ 	.word	0x000344f8
        /*64b8*/ 	.short	0x0100
        /*64ba*/ 	.byte	0x0b
	.zero		1


	//   ....[32]....
        /*64bc*/ 	.word	0x00001610
        /*64c0*/ 	.word	0x000000ff
        /*64c4*/ 	.word	0x00034500
        /*64c8*/ 	.short	0x0100
        /*64ca*/ 	.byte	0x0b
	.zero		1


	//   ....[33]....
        /*64cc*/ 	.word	0x00001620
        /*64d0*/ 	.word	0x000000ff
        /*64d4*/ 	.word	0x00034508
        /*64d8*/ 	.short	0x0100
        /*64da*/ 	.byte	0x0b
	.zero		1


	//   ....[34]....
        /*64dc*/ 	.word	0x000030d0
        /*64e0*/ 	.word	0x000000ff
        /*64e4*/ 	.word	0x00034400
        /*64e8*/ 	.short	0x010a
        /*64ea*/ 	.byte	0x0b
	.zero		1


	//   ....[35]....
        /*64ec*/ 	.word	0x000031b0
        /*64f0*/ 	.word	0x000000ff
        /*64f4*/ 	.word	0x00000000
        /*64f8*/ 	.short	0x0101
        /*64fa*/ 	.byte	0x0b
	.zero		1


	//   ....[36]....
        /*64fc*/ 	.word	0x00003dd0
        /*6500*/ 	.word	0x00000008
        /*6504*/ 	.word	0x00000000
        /*6508*/ 	.short	0x010a
        /*650a*/ 	.byte	0x33
	.zero		1


	//   ....[37]....
        /*650c*/ 	.word	0x00004b00
        /*6510*/ 	.word	0x000000ff
        /*6514*/ 	.word	0x00034480
        /*6518*/ 	.short	0x010a
        /*651a*/ 	.byte	0x04
	.zero		1


	//   ....[38]....
        /*651c*/ 	.word	0x00004b40
        /*6520*/ 	.word	0x000000ff
        /*6524*/ 	.word	0x00034480
        /*6528*/ 	.short	0x010a
        /*652a*/ 	.byte	0x04
	.zero		1


	//   ....[39]....
        /*652c*/ 	.word	0x0000c680
        /*6530*/ 	.word	0x000000ff
        /*6534*/ 	.word	0x00034480
        /*6538*/ 	.short	0x010a
        /*653a*/ 	.byte	0x06
	.zero		1


	//   ....[40]....
        /*653c*/ 	.word	0x0000c6c0
        /*6540*/ 	.word	0x000000ff
        /*6544*/ 	.word	0x00034480
        /*6548*/ 	.short	0x010a
        /*654a*/ 	.byte	0x06
	.zero		1


	//   ....[41]....
        /*654c*/ 	.word	0x00014d80
        /*6550*/ 	.word	0x00000004
        /*6554*/ 	.word	0x00000000
        /*6558*/ 	.short	0x0101
        /*655a*/ 	.byte	0x3f
	.zero		1


	//   ....[42]....
        /*655c*/ 	.word	0x00014e90
        /*6560*/ 	.word	0x00000000
        /*6564*/ 	.word	0x00000000
        /*6568*/ 	.short	0x0101
        /*656a*/ 	.byte	0x32
	.zero		1


	//   ....[43]....
        /*656c*/ 	.word	0x00014f70
        /*6570*/ 	.word	0x00000000
        /*6574*/ 	.word	0x00000000
        /*6578*/ 	.short	0x0101
        /*657a*/ 	.byte	0x3f
	.zero		1


	//   ....[44]....
        /*657c*/ 	.word	0x00014fd0
        /*6580*/ 	.word	0x00000008
        /*6584*/ 	.word	0x00000010
        /*6588*/ 	.short	0x010a
        /*658a*/ 	.byte	0x33
	.zero		1


	//   ....[45]....
        /*658c*/ 	.word	0x00015730
        /*6590*/ 	.word	0x000000ff
        /*6594*/ 	.word	0x000344a0
        /*6598*/ 	.short	0x010a
        /*659a*/ 	.byte	0x30
	.zero		1


	//   ....[46]....
        /*659c*/ 	.word	0x00015e10
        /*65a0*/ 	.word	0x000000ff
        /*65a4*/ 	.word	0x000344a8
        /*65a8*/ 	.short	0x010a
        /*65aa*/ 	.byte	0x30
	.zero		1


	//   ....[47]....
        /*65ac*/ 	.word	0x00016360
        /*65b0*/ 	.word	0x000000ff
        /*65b4*/ 	.word	0x00000000
        /*65b8*/ 	.short	0x0101
        /*65ba*/ 	.byte	0x07
	.zero		1


	//   ....[48]....
        /*65bc*/ 	.word	0x00016390
        /*65c0*/ 	.word	0x000000ff
        /*65c4*/ 	.word	0x000344b0
        /*65c8*/ 	.short	0x010a
        /*65ca*/ 	.byte	0x30
	.zero		1


	//   ....[49]....
        /*65cc*/ 	.word	0x000169e0
        /*65d0*/ 	.word	0x000000ff
        /*65d4*/ 	.word	0x00000000
        /*65d8*/ 	.short	0x0101
        /*65da*/ 	.byte	0x08
	.zero		1


	//   ....[50]....
        /*65dc*/ 	.word	0x00016a10
        /*65e0*/ 	.word	0x000000ff
        /*65e4*/ 	.word	0x000344b8
        /*65e8*/ 	.short	0x010a
        /*65ea*/ 	.byte	0x30
	.zero		1


	//   ....[51]....
        /*65ec*/ 	.word	0x00016f60
        /*65f0*/ 	.word	0x000000ff
        /*65f4*/ 	.word	0x00000000
        /*65f8*/ 	.short	0x0101
        /*65fa*/ 	.byte	0x09
	.zero		1


	//   ....[52]....
        /*65fc*/ 	.word	0x00016fb0
        /*6600*/ 	.word	0x000000ff
        /*6604*/ 	.word	0x000344a0
        /*6608*/ 	.short	0x010a
        /*660a*/ 	.byte	0x30
	.zero		1


	//   ....[53]....
        /*660c*/ 	.word	0x00017600
        /*6610*/ 	.word	0x000000ff
        /*6614*/ 	.word	0x00000000
        /*6618*/ 	.short	0x0101
        /*661a*/ 	.byte	0x0a
	.zero		1


	//   ....[54]....
        /*661c*/ 	.word	0x00017630
        /*6620*/ 	.word	0x000000ff
        /*6624*/ 	.word	0x000344a8
        /*6628*/ 	.short	0x010a
        /*662a*/ 	.byte	0x30
	.zero		1


	//   ....[55]....
        /*662c*/ 	.word	0x00017b60
        /*6630*/ 	.word	0x000000ff
        /*6634*/ 	.word	0x00000000
        /*6638*/ 	.short	0x0101
        /*663a*/ 	.byte	0x07
	.zero		1


	//   ....[56]....
        /*663c*/ 	.word	0x00017b90
        /*6640*/ 	.word	0x000000ff
        /*6644*/ 	.word	0x000344b0
        /*6648*/ 	.short	0x010a
        /*664a*/ 	.byte	0x30
	.zero		1


	//   ....[57]....
        /*664c*/ 	.word	0x000181c0
        /*6650*/ 	.word	0x000000ff
        /*6654*/ 	.word	0x00000000
        /*6658*/ 	.short	0x0101
        /*665a*/ 	.byte	0x08
	.zero		1


	//   ....[58]....
        /*665c*/ 	.word	0x000181f0
        /*6660*/ 	.word	0x000000ff
        /*6664*/ 	.word	0x000344b8
        /*6668*/ 	.short	0x010a
        /*666a*/ 	.byte	0x30
	.zero		1


	//   ....[59]....
        /*666c*/ 	.word	0x00018720
        /*6670*/ 	.word	0x000000ff
        /*6674*/ 	.word	0x00000000
        /*6678*/ 	.short	0x0101
        /*667a*/ 	.byte	0x09
	.zero		1


	//   ....[60]....
        /*667c*/ 	.word	0x00018750
        /*6680*/ 	.word	0x000000ff
        /*6684*/ 	.word	0x000344a0
        /*6688*/ 	.short	0x010a
        /*668a*/ 	.byte	0x30
	.zero		1


	//   ....[61]....
        /*668c*/ 	.word	0x00018d80
        /*6690*/ 	.word	0x000000ff
        /*6694*/ 	.word	0x00000000
        /*6698*/ 	.short	0x0101
        /*669a*/ 	.byte	0x0a
	.zero		1


	//   ....[62]....
        /*669c*/ 	.word	0x00018db0
        /*66a0*/ 	.word	0x000000ff
        /*66a4*/ 	.word	0x000344a8
        /*66a8*/ 	.short	0x010a
        /*66aa*/ 	.byte	0x30
	.zero		1


	//   ....[63]....
        /*66ac*/ 	.word	0x000192e0
        /*66b0*/ 	.word	0x000000ff
        /*66b4*/ 	.word	0x00000000
        /*66b8*/ 	.short	0x0101
        /*66ba*/ 	.byte	0x07
	.zero		1


	//   ....[64]....
        /*66bc*/ 	.word	0x00019310
        /*66c0*/ 	.word	0x000000ff
        /*66c4*/ 	.word	0x000344b0
        /*66c8*/ 	.short	0x010a
        /*66ca*/ 	.byte	0x30
	.zero		1


	//   ....[65]....
        /*66cc*/ 	.word	0x00019940
        /*66d0*/ 	.word	0x000000ff
        /*66d4*/ 	.word	0x00000000
        /*66d8*/ 	.short	0x0101
        /*66da*/ 	.byte	0x08
	.zero		1


	//   ....[66]....
        /*66dc*/ 	.word	0x00019970
        /*66e0*/ 	.word	0x000000ff
        /*66e4*/ 	.word	0x000344b8
        /*66e8*/ 	.short	0x010a
        /*66ea*/ 	.byte	0x30
	.zero		1


	//   ....[67]....
        /*66ec*/ 	.word	0x00019ea0
        /*66f0*/ 	.word	0x000000ff
        /*66f4*/ 	.word	0x00000000
        /*66f8*/ 	.short	0x0101
        /*66fa*/ 	.byte	0x09
	.zero		1


	//   ....[68]....
        /*66fc*/ 	.word	0x00019ed0
        /*6700*/ 	.word	0x000000ff
        /*6704*/ 	.word	0x000344a0
        /*6708*/ 	.short	0x010a
        /*670a*/ 	.byte	0x30
	.zero		1


	//   ....[69]....
        /*670c*/ 	.word	0x0001a500
        /*6710*/ 	.word	0x000000ff
        /*6714*/ 	.word	0x00000000
        /*6718*/ 	.short	0x0101
        /*671a*/ 	.byte	0x0a
	.zero		1


	//   ....[70]....
        /*671c*/ 	.word	0x0001a530
        /*6720*/ 	.word	0x000000ff
        /*6724*/ 	.word	0x000344a8
        /*6728*/ 	.short	0x010a
        /*672a*/ 	.byte	0x30
	.zero		1


	//   ....[71]....
        /*672c*/ 	.word	0x0001aa60
        /*6730*/ 	.word	0x000000ff
        /*6734*/ 	.word	0x00000000
        /*6738*/ 	.short	0x0101
        /*673a*/ 	.byte	0x07
	.zero		1


	//   ....[72]....
        /*673c*/ 	.word	0x0001aa90
        /*6740*/ 	.word	0x000000ff
        /*6744*/ 	.word	0x000344b0
        /*6748*/ 	.short	0x010a
        /*674a*/ 	.byte	0x30
	.zero		1


	//   ....[73]....
        /*674c*/ 	.word	0x0001b0c0
        /*6750*/ 	.word	0x000000ff
        /*6754*/ 	.word	0x00000000
        /*6758*/ 	.short	0x0101
        /*675a*/ 	.byte	0x08
	.zero		1


	//   ....[74]....
        /*675c*/ 	.word	0x0001b0f0
        /*6760*/ 	.word	0x000000ff
        /*6764*/ 	.word	0x000344b8
        /*6768*/ 	.short	0x010a
        /*676a*/ 	.byte	0x30
	.zero		1


	//   ....[75]....
        /*676c*/ 	.word	0x0001b630
        /*6770*/ 	.word	0x000000ff
        /*6774*/ 	.word	0x00000000
        /*6778*/ 	.short	0x0101
        /*677a*/ 	.byte	0x09
	.zero		1


	//   ....[76]....
        /*677c*/ 	.word	0x0001b6c0
        /*6780*/ 	.word	0x000000ff
        /*6784*/ 	.word	0x00034400
        /*6788*/ 	.short	0x010a
        /*678a*/ 	.byte	0x04
	.zero		1


	//   ....[77]....
        /*678c*/ 	.word	0x0001b7c0
        /*6790*/ 	.word	0x000000ff
        /*6794*/ 	.word	0x00000000
        /*6798*/ 	.short	0x0101
        /*679a*/ 	.byte	0x04
	.zero		1


	//   ....[78]....
        /*679c*/ 	.word	0x0001b9c0
        /*67a0*/ 	.word	0x000000ff
        /*67a4*/ 	.word	0x00034400
        /*67a8*/ 	.short	0x010a
        /*67aa*/ 	.byte	0x04
	.zero		1


	//   ....[79]....
        /*67ac*/ 	.word	0x0001bab0
        /*67b0*/ 	.word	0x000000ff
        /*67b4*/ 	.word	0x00000000
        /*67b8*/ 	.short	0x0101
        /*67ba*/ 	.byte	0x04
	.zero		1


	//   ....[80]....
        /*67bc*/ 	.word	0x0001bf90
        /*67c0*/ 	.word	0x000000ff
        /*67c4*/ 	.word	0x00000000
        /*67c8*/ 	.short	0x0101
        /*67ca*/ 	.byte	0x0a
	.zero		1


	//   ....[81]....
        /*67cc*/ 	.word	0x0001bfc0
        /*67d0*/ 	.word	0x00000000
        /*67d4*/ 	.word	0x00000000
        /*67d8*/ 	.short	0x0101
        /*67da*/ 	.byte	0x32
	.zero		1


	//   ....[82]....
        /*67dc*/ 	.word	0x0001c760
        /*67e0*/ 	.word	0x000000ff
        /*67e4*/ 	.word	0x000344e8
        /*67e8*/ 	.short	0x010a
        /*67ea*/ 	.byte	0x05
	.zero		1


	//   ....[83]....
        /*67ec*/ 	.word	0x0001c890
        /*67f0*/ 	.word	0x000000ff
        /*67f4*/ 	.word	0x00034400
        /*67f8*/ 	.short	0x010a
        /*67fa*/ 	.byte	0x06
	.zero		1


	//   ....[84]....
        /*67fc*/ 	.word	0x0001c9b0
        /*6800*/ 	.word	0x000000ff
        /*6804*/ 	.word	0x00000000
        /*6808*/ 	.short	0x0101
        /*680a*/ 	.byte	0x06
	.zero		1


	//   ....[85]....
        /*680c*/ 	.word	0x0001cba0
        /*6810*/ 	.word	0x000000ff
        /*6814*/ 	.word	0x000344c0
        /*6818*/ 	.short	0x010a
        /*681a*/ 	.byte	0x05
	.zero		1


	//   ....[86]....
        /*681c*/ 	.word	0x0001cc60
        /*6820*/ 	.word	0x000000ff
        /*6824*/ 	.word	0x000344a0
        /*6828*/ 	.short	0x010b
        /*682a*/ 	.byte	0x05
	.zero		1


	//   ....[87]....
        /*682c*/ 	.word	0x0001ccc0
        /*6830*/ 	.word	0x000000ff
        /*6834*/ 	.word	0x00000000
        /*6838*/ 	.short	0x0101
        /*683a*/ 	.byte	0x06
	.zero		1


	//   ....[88]....
        /*683c*/ 	.word	0x0001ccf0
        /*6840*/ 	.word	0x000000ff
        /*6844*/ 	.word	0x000344c8
        /*6848*/ 	.short	0x010a
        /*684a*/ 	.byte	0x05
	.zero		1


	//   ....[89]....
        /*684c*/ 	.word	0x0001cdd0
        /*6850*/ 	.word	0x000000ff
        /*6854*/ 	.word	0x000344a8
        /*6858*/ 	.short	0x010b
        /*685a*/ 	.byte	0x05
	.zero		1


	//   ....[90]....
        /*685c*/ 	.word	0x0001ce40
        /*6860*/ 	.word	0x000000ff
        /*6864*/ 	.word	0x00000000
        /*6868*/ 	.short	0x0101
        /*686a*/ 	.byte	0x07
	.zero		1


	//   ....[91]....
        /*686c*/ 	.word	0x0001ce70
        /*6870*/ 	.word	0x000000ff
        /*6874*/ 	.word	0x000344d0
        /*6878*/ 	.short	0x010a
        /*687a*/ 	.byte	0x05
	.zero		1


	//   ....[92]....
        /*687c*/ 	.word	0x0001cf40
        /*6880*/ 	.word	0x000000ff
        /*6884*/ 	.word	0x000344b0
        /*6888*/ 	.short	0x010b
        /*688a*/ 	.byte	0x05
	.zero		1


	//   ....[93]....
        /*688c*/ 	.word	0x0001cfa0
        /*6890*/ 	.word	0x000000ff
        /*6894*/ 	.word	0x00000000
        /*6898*/ 	.short	0x0101
        /*689a*/ 	.byte	0x0e
	.zero		1


	//   ....[94]....
        /*689c*/ 	.word	0x0001cfd0
        /*68a0*/ 	.word	0x000000ff
        /*68a4*/ 	.word	0x000344d8
        /*68a8*/ 	.short	0x010a
        /*68aa*/ 	.byte	0x05
	.zero		1


	//   ....[95]....
        /*68ac*/ 	.word	0x0001d0b0
        /*68b0*/ 	.word	0x000000ff
        /*68b4*/ 	.word	0x000344b8
        /*68b8*/ 	.short	0x010b
        /*68ba*/ 	.byte	0x05
	.zero		1


	//   ....[96]....
        /*68bc*/ 	.word	0x0001d120
        /*68c0*/ 	.word	0x000000ff
        /*68c4*/ 	.word	0x00000000
        /*68c8*/ 	.short	0x0101
        /*68ca*/ 	.byte	0x0f
	.zero		1


	//   ....[97]....
        /*68cc*/ 	.word	0x0001d160
        /*68d0*/ 	.word	0x000000ff
        /*68d4*/ 	.word	0x000344c0
        /*68d8*/ 	.short	0x010a
        /*68da*/ 	.byte	0x05
	.zero		1


	//   ....[98]....
        /*68dc*/ 	.word	0x0001d220
        /*68e0*/ 	.word	0x000000ff
        /*68e4*/ 	.word	0x000344a0
        /*68e8*/ 	.short	0x010b
        /*68ea*/ 	.byte	0x05
	.zero		1


	//   ....[99]....
        /*68ec*/ 	.word	0x0001d260
        /*68f0*/ 	.word	0x000000ff
        /*68f4*/ 	.word	0x00000000
        /*68f8*/ 	.short	0x0101
        /*68fa*/ 	.byte	0x06
	.zero		1


	//   ....[100]....
        /*68fc*/ 	.word	0x0001d290
        /*6900*/ 	.word	0x000000ff
        /*6904*/ 	.word	0x000344c8
        /*6908*/ 	.short	0x010a
        /*690a*/ 	.byte	0x05
	.zero		1


	//   ....[101]....
        /*690c*/ 	.word	0x0001d360
        /*6910*/ 	.word	0x000000ff
        /*6914*/ 	.word	0x000344a8
        /*6918*/ 	.short	0x010b
        /*691a*/ 	.byte	0x05
	.zero		1


	//   ....[102]....
        /*691c*/ 	.word	0x0001d3a0
        /*6920*/ 	.word	0x000000ff
        /*6924*/ 	.word	0x00000000
        /*6928*/ 	.short	0x0101
        /*692a*/ 	.byte	0x07
	.zero		1


	//   ....[103]....
        /*692c*/ 	.word	0x0001d3e0
        /*6930*/ 	.word	0x000000ff
        /*6934*/ 	.word	0x000344d0
        /*6938*/ 	.short	0x010a
        /*693a*/ 	.byte	0x05
	.zero		1


	//   ....[104]....
        /*693c*/ 	.word	0x0001d4a0
        /*6940*/ 	.word	0x000000ff
        /*6944*/ 	.word	0x000344b0
        /*6948*/ 	.short	0x010b
        /*694a*/ 	.byte	0x05
	.zero		1


	//   ....[105]....
        /*694c*/ 	.word	0x0001d4e0
        /*6950*/ 	.word	0x000000ff
        /*6954*/ 	.word	0x00000000
        /*6958*/ 	.short	0x0101
        /*695a*/ 	.byte	0x0e
	.zero		1


	//   ....[106]....
        /*695c*/ 	.word	0x0001d510
        /*6960*/ 	.word	0x000000ff
        /*6964*/ 	.word	0x000344d8
        /*6968*/ 	.short	0x010a
        /*696a*/ 	.byte	0x05
	.zero		1


	//   ....[107]....
        /*696c*/ 	.word	0x0001d5e0
        /*6970*/ 	.word	0x000000ff
        /*6974*/ 	.word	0x000344b8
        /*6978*/ 	.short	0x010b
        /*697a*/ 	.byte	0x05
	.zero		1


	//   ....[108]....
        /*697c*/ 	.word	0x0001d620
        /*6980*/ 	.word	0x000000ff
        /*6984*/ 	.word	0x00000000
        /*6988*/ 	.short	0x0101
        /*698a*/ 	.byte	0x0f
	.zero		1


	//   ....[109]....
        /*698c*/ 	.word	0x0001d660
        /*6990*/ 	.word	0x000000ff
        /*6994*/ 	.word	0x000344c0
        /*6998*/ 	.short	0x010a
        /*699a*/ 	.byte	0x05
	.zero		1


	//   ....[110]....
        /*699c*/ 	.word	0x0001d720
        /*69a0*/ 	.word	0x000000ff
        /*69a4*/ 	.word	0x000344a0
        /*69a8*/ 	.short	0x010b
        /*69aa*/ 	.byte	0x05
	.zero		1


	//   ....[111]....
        /*69ac*/ 	.word	0x0001d760
        /*69b0*/ 	.word	0x000000ff
        /*69b4*/ 	.word	0x00000000
        /*69b8*/ 	.short	0x0101
        /*69ba*/ 	.byte	0x06
	.zero		1


	//   ....[112]....
        /*69bc*/ 	.word	0x0001d790
        /*69c0*/ 	.word	0x000000ff
        /*69c4*/ 	.word	0x000344c8
        /*69c8*/ 	.short	0x010a
        /*69ca*/ 	.byte	0x05
	.zero		1


	//   ....[113]....
        /*69cc*/ 	.word	0x0001d860
        /*69d0*/ 	.word	0x000000ff
        /*69d4*/ 	.word	0x000344a8
        /*69d8*/ 	.short	0x010b
        /*69da*/ 	.byte	0x05
	.zero		1


	//   ....[114]....
        /*69dc*/ 	.word	0x0001d8a0
        /*69e0*/ 	.word	0x000000ff
        /*69e4*/ 	.word	0x00000000
        /*69e8*/ 	.short	0x0101
        /*69ea*/ 	.byte	0x07
	.zero		1


	//   ....[115]....
        /*69ec*/ 	.word	0x0001d8e0
        /*69f0*/ 	.word	0x000000ff
        /*69f4*/ 	.word	0x000344d0
        /*69f8*/ 	.short	0x010a
        /*69fa*/ 	.byte	0x05
	.zero		1


	//   ....[116]....
        /*69fc*/ 	.word	0x0001d9a0
        /*6a00*/ 	.word	0x000000ff
        /*6a04*/ 	.word	0x000344b0
        /*6a08*/ 	.short	0x010b
        /*6a0a*/ 	.byte	0x05
	.zero		1


	//   ....[117]....
        /*6a0c*/ 	.word	0x0001d9e0
        /*6a10*/ 	.word	0x000000ff
        /*6a14*/ 	.word	0x00000000
        /*6a18*/ 	.short	0x0101
        /*6a1a*/ 	.byte	0x0e
	.zero		1


	//   ....[118]....
        /*6a1c*/ 	.word	0x0001da10
        /*6a20*/ 	.word	0x000000ff
        /*6a24*/ 	.word	0x000344d8
        /*6a28*/ 	.short	0x010a
        /*6a2a*/ 	.byte	0x05
	.zero		1


	//   ....[119]....
        /*6a2c*/ 	.word	0x0001dae0
        /*6a30*/ 	.word	0x000000ff
        /*6a34*/ 	.word	0x000344b8
        /*6a38*/ 	.short	0x010b
        /*6a3a*/ 	.byte	0x05
	.zero		1


	//   ....[120]....
        /*6a3c*/ 	.word	0x0001db20
        /*6a40*/ 	.word	0x000000ff
        /*6a44*/ 	.word	0x00000000
        /*6a48*/ 	.short	0x0101
        /*6a4a*/ 	.byte	0x0f
	.zero		1


	//   ....[121]....
        /*6a4c*/ 	.word	0x0001db60
        /*6a50*/ 	.word	0x000000ff
        /*6a54*/ 	.word	0x000344c0
        /*6a58*/ 	.short	0x010a
        /*6a5a*/ 	.byte	0x05
	.zero		1


	//   ....[122]....
        /*6a5c*/ 	.word	0x0001dc20
        /*6a60*/ 	.word	0x000000ff
        /*6a64*/ 	.word	0x000344a0
        /*6a68*/ 	.short	0x010b
        /*6a6a*/ 	.byte	0x05
	.zero		1


	//   ....[123]....
        /*6a6c*/ 	.word	0x0001dc60
        /*6a70*/ 	.word	0x000000ff
        /*6a74*/ 	.word	0x00000000
        /*6a78*/ 	.short	0x0101
        /*6a7a*/ 	.byte	0x06
	.zero		1


	//   ....[124]....
        /*6a7c*/ 	.word	0x0001dc90
        /*6a80*/ 	.word	0x000000ff
        /*6a84*/ 	.word	0x000344c8
        /*6a88*/ 	.short	0x010a
        /*6a8a*/ 	.byte	0x05
	.zero		1


	//   ....[125]....
        /*6a8c*/ 	.word	0x0001dd60
        /*6a90*/ 	.word	0x000000ff
        /*6a94*/ 	.word	0x000344a8
        /*6a98*/ 	.short	0x010b
        /*6a9a*/ 	.byte	0x05
	.zero		1


	//   ....[126]....
        /*6a9c*/ 	.word	0x0001dda0
        /*6aa0*/ 	.word	0x000000ff
        /*6aa4*/ 	.word	0x00000000
        /*6aa8*/ 	.short	0x0101
        /*6aaa*/ 	.byte	0x07
	.zero		1


	//   ....[127]....
        /*6aac*/ 	.word	0x0001dde0
        /*6ab0*/ 	.word	0x000000ff
        /*6ab4*/ 	.word	0x000344d0
        /*6ab8*/ 	.short	0x010a
        /*6aba*/ 	.byte	0x05
	.zero		1


	//   ....[128]....
        /*6abc*/ 	.word	0x0001dea0
        /*6ac0*/ 	.word	0x000000ff
        /*6ac4*/ 	.word	0x000344b0
        /*6ac8*/ 	.short	0x010b
        /*6aca*/ 	.byte	0x05
	.zero		1


	//   ....[129]....
        /*6acc*/ 	.word	0x0001dee0
        /*6ad0*/ 	.word	0x000000ff
        /*6ad4*/ 	.word	0x00000000
        /*6ad8*/ 	.short	0x0101
        /*6ada*/ 	.byte	0x0e
	.zero		1


	//   ....[130]....
        /*6adc*/ 	.word	0x0001df10
        /*6ae0*/ 	.word	0x000000ff
        /*6ae4*/ 	.word	0x000344d8
        /*6ae8*/ 	.short	0x010a
        /*6aea*/ 	.byte	0x05
	.zero		1


	//   ....[131]....
        /*6aec*/ 	.word	0x0001dff0
        /*6af0*/ 	.word	0x000000ff
        /*6af4*/ 	.word	0x000344b8
        /*6af8*/ 	.short	0x010b
        /*6afa*/ 	.byte	0x05
	.zero		1


	//   ....[132]....
        /*6afc*/ 	.word	0x0001e040
        /*6b00*/ 	.word	0x000000ff
        /*6b04*/ 	.word	0x00000000
        /*6b08*/ 	.short	0x0101
        /*6b0a*/ 	.byte	0x0f
	.zero		1


	//   ....[133]....
        /*6b0c*/ 	.word	0x0001e5b0
        /*6b10*/ 	.word	0x000000ff
        /*6b14*/ 	.word	0x000344c0
        /*6b18*/ 	.short	0x010a
        /*6b1a*/ 	.byte	0x05
	.zero		1


	//   ....[134]....
        /*6b1c*/ 	.word	0x0001e5f0
        /*6b20*/ 	.word	0x000000ff
        /*6b24*/ 	.word	0x000344c8
        /*6b28*/ 	.short	0x010a
        /*6b2a*/ 	.byte	0x05
	.zero		1


	//   ....[135]....
        /*6b2c*/ 	.word	0x0001e630
        /*6b30*/ 	.word	0x000000ff
        /*6b34*/ 	.word	0x000344d0
        /*6b38*/ 	.short	0x010a
        /*6b3a*/ 	.byte	0x05
	.zero		1


	//   ....[136]....
        /*6b3c*/ 	.word	0x0001e6a0
        /*6b40*/ 	.word	0x00000003
        /*6b44*/ 	.word	0x000344d8
        /*6b48*/ 	.short	0x010a
        /*6b4a*/ 	.byte	0x3f
	.zero		1


	//   ....[137]....
        /*6b4c*/ 	.word	0x0001f3d0
        /*6b50*/ 	.word	0x00000008
        /*6b54*/ 	.word	0x00034490
        /*6b58*/ 	.short	0x010a
        /*6b5a*/ 	.byte	0x3f
	.zero		1


	//   ....[138]....
        /*6b5c*/ 	.word	0x0001f720
        /*6b60*/ 	.word	0x000000ff
        /*6b64*/ 	.word	0x000344e8
        /*6b68*/ 	.short	0x0101
        /*6b6a*/ 	.byte	0x16
	.zero		1


	//   ....[139]....
        /*6b6c*/ 	.word	0x0001f820
        /*6b70*/ 	.word	0x00000003
        /*6b74*/ 	.word	0x00034400
        /*6b78*/ 	.short	0x010a
        /*6b7a*/ 	.byte	0x3f
	.zero		1


	//   ....[140]....
        /*6b7c*/ 	.word	0x0001f960
        /*6b80*/ 	.word	0x00000002
        /*6b84*/ 	.word	0x00000000
        /*6b88*/ 	.short	0x0101
        /*6b8a*/ 	.byte	0x3f
	.zero		1


	//   ....[141]....
        /*6b8c*/ 	.word	0x000201c0
        /*6b90*/ 	.word	0x00000007
        /*6b94*/ 	.word	0x00000000
        /*6b98*/ 	.short	0x010a
        /*6b9a*/ 	.byte	0x3f
	.zero		1


	//   ....[142]....
        /*6b9c*/ 	.word	0x00020240
        /*6ba0*/ 	.word	0x00000003
        /*6ba4*/ 	.word	0x00000000
        /*6ba8*/ 	.short	0x010a
        /*6baa*/ 	.byte	0x3f
	.zero		1


	//   ....[143]....
        /*6bac*/ 	.word	0x00021ec0
        /*6bb0*/ 	.word	0x0000000c
        /*6bb4*/ 	.word	0x00034440
        /*6bb8*/ 	.short	0x010a
        /*6bba*/ 	.byte	0x3f
	.zero		1


	//   ....[144]....
        /*6bbc*/ 	.word	0x00021fe0
        /*6bc0*/ 	.word	0x0000000c
        /*6bc4*/ 	.word	0x00034400
        /*6bc8*/ 	.short	0x0101
        /*6bca*/ 	.byte	0x3f
	.zero		1


	//   ....[145]....
        /*6bcc*/ 	.word	0x000220b0
        /*6bd0*/ 	.word	0x00000003
        /*6bd4*/ 	.word	0x00034440
        /*6bd8*/ 	.short	0x010a
        /*6bda*/ 	.byte	0x3f
	.zero		1


	//   ....[146]....
        /*6bdc*/ 	.word	0x00022160
        /*6be0*/ 	.word	0x00000003
        /*6be4*/ 	.word	0x00034440
        /*6be8*/ 	.short	0x010a
        /*6bea*/ 	.byte	0x3f
	.zero		1


	//   ....[147]....
        /*6bec*/ 	.word	0x00022210
        /*6bf0*/ 	.word	0x00000003
        /*6bf4*/ 	.word	0x00034440
        /*6bf8*/ 	.short	0x010a
        /*6bfa*/ 	.byte	0x3f
	.zero		1


	//   ....[148]....
        /*6bfc*/ 	.word	0x000222c0
        /*6c00*/ 	.word	0x00000003
        /*6c04*/ 	.word	0x00034440
        /*6c08*/ 	.short	0x010a
        /*6c0a*/ 	.byte	0x3f
	.zero		1


	//   ....[149]....
        /*6c0c*/ 	.word	0x00022370
        /*6c10*/ 	.word	0x00000003
        /*6c14*/ 	.word	0x00034440
        /*6c18*/ 	.short	0x010a
        /*6c1a*/ 	.byte	0x3f
	.zero		1


	//   ....[150]....
        /*6c1c*/ 	.word	0x00022420
        /*6c20*/ 	.word	0x00000003
        /*6c24*/ 	.word	0x00034440
        /*6c28*/ 	.short	0x010a
        /*6c2a*/ 	.byte	0x3f
	.zero		1


	//   ....[151]....
        /*6c2c*/ 	.word	0x000224d0
        /*6c30*/ 	.word	0x00000003
        /*6c34*/ 	.word	0x00034440
        /*6c38*/ 	.short	0x010a
        /*6c3a*/ 	.byte	0x3f
	.zero		1


	//   ....[152]....
        /*6c3c*/ 	.word	0x00022580
        /*6c40*/ 	.word	0x00000003
        /*6c44*/ 	.word	0x00034440
        /*6c48*/ 	.short	0x010a
        /*6c4a*/ 	.byte	0x3f
	.zero		1


	//   ....[153]....
        /*6c4c*/ 	.word	0x000225e0
        /*6c50*/ 	.word	0x0000000d
        /*6c54*/ 	.word	0x00034400
        /*6c58*/ 	.short	0x010a
        /*6c5a*/ 	.byte	0x3f
	.zero		1


	//   ....[154]....
        /*6c5c*/ 	.word	0x00022650
        /*6c60*/ 	.word	0x00000000
        /*6c64*/ 	.word	0x00000000
        /*6c68*/ 	.short	0x010a
        /*6c6a*/ 	.byte	0x3f
	.zero		1


	//   ....[155]....
        /*6c6c*/ 	.word	0x000226b0
        /*6c70*/ 	.word	0x00000003
        /*6c74*/ 	.word	0x00034480
        /*6c78*/ 	.short	0x010a
        /*6c7a*/ 	.byte	0x3f
	.zero		1


	//   ....[156]....
        /*6c7c*/ 	.word	0x00022710
        /*6c80*/ 	.word	0x00000009
        /*6c84*/ 	.word	0x00034480
        /*6c88*/ 	.short	0x010a
        /*6c8a*/ 	.byte	0x3f
	.zero		1


	//   ....[157]....
        /*6c8c*/ 	.word	0x00022780
        /*6c90*/ 	.word	0x00000002
        /*6c94*/ 	.word	0x00000010
        /*6c98*/ 	.short	0x010a
        /*6c9a*/ 	.byte	0x3f
	.zero		1


	//   ....[158]....
        /*6c9c*/ 	.word	0x00022840
        /*6ca0*/ 	.word	0x00000004
        /*6ca4*/ 	.word	0x000344a0
        /*6ca8*/ 	.short	0x010a
        /*6caa*/ 	.byte	0x3f
	.zero		1


	//   ....[159]....
        /*6cac*/ 	.word	0x000228a0
        /*6cb0*/ 	.word	0x0000000c
        /*6cb4*/ 	.word	0x000344a8
        /*6cb8*/ 	.short	0x010a
        /*6cba*/ 	.byte	0x3f
	.zero		1


	//   ....[160]....
        /*6cbc*/ 	.word	0x00022900
        /*6cc0*/ 	.word	0x0000000c
        /*6cc4*/ 	.word	0x000344b0
        /*6cc8*/ 	.short	0x010a
        /*6cca*/ 	.byte	0x3f
	.zero		1


	//   ....[161]....
        /*6ccc*/ 	.word	0x00022960
        /*6cd0*/ 	.word	0x0000000c
        /*6cd4*/ 	.word	0x000344b8
        /*6cd8*/ 	.short	0x010a
        /*6cda*/ 	.byte	0x3f
	.zero		1


	//   ....[162]....
        /*6cdc*/ 	.word	0x000229c0
        /*6ce0*/ 	.word	0x0000000d
        /*6ce4*/ 	.word	0x000344a0
        /*6ce8*/ 	.short	0x010a
        /*6cea*/ 	.byte	0x3f
	.zero		1


	//   ....[163]....
        /*6cec*/ 	.word	0x00022a20
        /*6cf0*/ 	.word	0x0000000d
        /*6cf4*/ 	.word	0x000344a8
        /*6cf8*/ 	.short	0x010a
        /*6cfa*/ 	.byte	0x3f
	.zero		1


	//   ....[164]....
        /*6cfc*/ 	.word	0x00022a80
        /*6d00*/ 	.word	0x0000000d
        /*6d04*/ 	.word	0x000344b0
        /*6d08*/ 	.short	0x010a
        /*6d0a*/ 	.byte	0x3f
	.zero		1


	//   ....[165]....
        /*6d0c*/ 	.word	0x00022ae0
        /*6d10*/ 	.word	0x0000000d
        /*6d14*/ 	.word	0x000344b8
        /*6d18*/ 	.short	0x010a
        /*6d1a*/ 	.byte	0x3f
	.zero		1


	//   ....[166]....
        /*6d1c*/ 	.word	0x00022b40
        /*6d20*/ 	.word	0x0000000c
        /*6d24*/ 	.word	0x000344a0
        /*6d28*/ 	.short	0x010a
        /*6d2a*/ 	.byte	0x3f
	.zero		1


	//   ....[167]....
        /*6d2c*/ 	.word	0x00022ba0
        /*6d30*/ 	.word	0x0000000c
        /*6d34*/ 	.word	0x000344a8
        /*6d38*/ 	.short	0x010a
        /*6d3a*/ 	.byte	0x3f
	.zero		1


	//   ....[168]....
        /*6d3c*/ 	.word	0x00022c00
        /*6d40*/ 	.word	0x0000000c
        /*6d44*/ 	.word	0x000344b0
        /*6d48*/ 	.short	0x010a
        /*6d4a*/ 	.byte	0x3f
	.zero		1


	//   ....[169]....
        /*6d4c*/ 	.word	0x00022c60
        /*6d50*/ 	.word	0x0000000c
        /*6d54*/ 	.word	0x000344b8
        /*6d58*/ 	.short	0x010a
        /*6d5a*/ 	.byte	0x3f
	.zero		1


	//   ....[170]....
        /*6d5c*/ 	.word	0x00022cc0
        /*6d60*/ 	.word	0x0000000d
        /*6d64*/ 	.word	0x000344a0
        /*6d68*/ 	.short	0x010a
        /*6d6a*/ 	.byte	0x3f
	.zero		1


	//   ....[171]....
        /*6d6c*/ 	.word	0x00022d20
        /*6d70*/ 	.word	0x0000000d
        /*6d74*/ 	.word	0x000344a8
        /*6d78*/ 	.short	0x010a
        /*6d7a*/ 	.byte	0x3f
	.zero		1


	//   ....[172]....
        /*6d7c*/ 	.word	0x00022d80
        /*6d80*/ 	.word	0x0000000d
        /*6d84*/ 	.word	0x000344b0
        /*6d88*/ 	.short	0x010a
        /*6d8a*/ 	.byte	0x3f
	.zero		1


	//   ....[173]....
        /*6d8c*/ 	.word	0x00022de0
        /*6d90*/ 	.word	0x0000000d
        /*6d94*/ 	.word	0x000344b8
        /*6d98*/ 	.short	0x010a
        /*6d9a*/ 	.byte	0x3f
	.zero		1


	//   ....[174]....
        /*6d9c*/ 	.word	0x00022e40
        /*6da0*/ 	.word	0x00000003
        /*6da4*/ 	.word	0x00034400
        /*6da8*/ 	.short	0x010a
        /*6daa*/ 	.byte	0x3f
	.zero		1


	//   ....[175]....
        /*6dac*/ 	.word	0x00022ea0
        /*6db0*/ 	.word	0x00000003
        /*6db4*/ 	.word	0x00034400
        /*6db8*/ 	.short	0x010a
        /*6dba*/ 	.byte	0x3f
	.zero		1


	//   ....[176]....
        /*6dbc*/ 	.word	0x00022f00
        /*6dc0*/ 	.word	0x00000003
        /*6dc4*/ 	.word	0x000344e8
        /*6dc8*/ 	.short	0x010a
        /*6dca*/ 	.byte	0x3f
	.zero		1


	//   ....[177]....
        /*6dcc*/ 	.word	0x00022f60
        /*6dd0*/ 	.word	0x00000006
        /*6dd4*/ 	.word	0x00034400
        /*6dd8*/ 	.short	0x010a
        /*6dda*/ 	.byte	0x3f
	.zero		1


	//   ....[178]....
        /*6ddc*/ 	.word	0x00022fc0
        /*6de0*/ 	.word	0x00000003
        /*6de4*/ 	.word	0x000344c0
        /*6de8*/ 	.short	0x010a
        /*6dea*/ 	.byte	0x3f
	.zero		1


	//   ....[179]....
        /*6dec*/ 	.word	0x00023020
        /*6df0*/ 	.word	0x00000003
        /*6df4*/ 	.word	0x000344c8
        /*6df8*/ 	.short	0x010a
        /*6dfa*/ 	.byte	0x3f
	.zero		1


	//   ....[180]....
        /*6dfc*/ 	.word	0x00023080
        /*6e00*/ 	.word	0x00000003
        /*6e04*/ 	.word	0x000344d0
        /*6e08*/ 	.short	0x010a
        /*6e0a*/ 	.byte	0x3f
	.zero		1


	//   ....[181]....
        /*6e0c*/ 	.word	0x000230e0
        /*6e10*/ 	.word	0x00000003
        /*6e14*/ 	.word	0x000344d8
        /*6e18*/ 	.short	0x010a
        /*6e1a*/ 	.byte	0x3f
	.zero		1


	//   ....[182]....
        /*6e1c*/ 	.word	0x00023140
        /*6e20*/ 	.word	0x00000003
        /*6e24*/ 	.word	0x000344c0
        /*6e28*/ 	.short	0x010a
        /*6e2a*/ 	.byte	0x3f
	.zero		1


	//   ....[183]....
        /*6e2c*/ 	.word	0x000231a0
        /*6e30*/ 	.word	0x00000003
        /*6e34*/ 	.word	0x000344c8
        /*6e38*/ 	.short	0x010a
        /*6e3a*/ 	.byte	0x3f
	.zero		1


	//   ....[184]....
        /*6e3c*/ 	.word	0x00023200
        /*6e40*/ 	.word	0x00000003
        /*6e44*/ 	.word	0x000344d0
        /*6e48*/ 	.short	0x010a
        /*6e4a*/ 	.byte	0x3f
	.zero		1


	//   ....[185]....
        /*6e4c*/ 	.word	0x00023260
        /*6e50*/ 	.word	0x00000003
        /*6e54*/ 	.word	0x000344d8
        /*6e58*/ 	.short	0x010a
        /*6e5a*/ 	.byte	0x3f
	.zero		1


	//   ....[186]....
        /*6e5c*/ 	.word	0x000232c0
        /*6e60*/ 	.word	0x00000003
        /*6e64*/ 	.word	0x000344c0
        /*6e68*/ 	.short	0x010a
        /*6e6a*/ 	.byte	0x3f
	.zero		1


	//   ....[187]....
        /*6e6c*/ 	.word	0x00023320
        /*6e70*/ 	.word	0x00000003
        /*6e74*/ 	.word	0x000344c8
        /*6e78*/ 	.short	0x010a
        /*6e7a*/ 	.byte	0x3f
	.zero		1


	//   ....[188]....
        /*6e7c*/ 	.word	0x00023380
        /*6e80*/ 	.word	0x00000003
        /*6e84*/ 	.word	0x000344d0
        /*6e88*/ 	.short	0x010a
        /*6e8a*/ 	.byte	0x3f
	.zero		1


	//   ....[189]....
        /*6e8c*/ 	.word	0x000233e0
        /*6e90*/ 	.word	0x00000003
        /*6e94*/ 	.word	0x000344d8
        /*6e98*/ 	.short	0x010a
        /*6e9a*/ 	.byte	0x3f
	.zero		1


	//   ....[190]....
        /*6e9c*/ 	.word	0x00023440
        /*6ea0*/ 	.word	0x00000003
        /*6ea4*/ 	.word	0x000344c0
        /*6ea8*/ 	.short	0x010a
        /*6eaa*/ 	.byte	0x3f
	.zero		1


	//   ....[191]....
        /*6eac*/ 	.word	0x000234a0
        /*6eb0*/ 	.word	0x00000003
        /*6eb4*/ 	.word	0x000344c8
        /*6eb8*/ 	.short	0x010a
        /*6eba*/ 	.byte	0x3f
	.zero		1


	//   ....[192]....
        /*6ebc*/ 	.word	0x00023500
        /*6ec0*/ 	.word	0x00000003
        /*6ec4*/ 	.word	0x000344d0
        /*6ec8*/ 	.short	0x010a
        /*6eca*/ 	.byte	0x3f
	.zero		1


	//   ....[193]....
        /*6ecc*/ 	.word	0x00023560
        /*6ed0*/ 	.word	0x00000003
        /*6ed4*/ 	.word	0x000344d8
        /*6ed8*/ 	.short	0x010a
        /*6eda*/ 	.byte	0x3f
	.zero		1


	//   ....[194]....
        /*6edc*/ 	.word	0x000235c0
        /*6ee0*/ 	.word	0x00000003
        /*6ee4*/ 	.word	0x000344c0
        /*6ee8*/ 	.short	0x010a
        /*6eea*/ 	.byte	0x3f
	.zero		1


	//   ....[195]....
        /*6eec*/ 	.word	0x00023620
        /*6ef0*/ 	.word	0x00000003
        /*6ef4*/ 	.word	0x000344c8
        /*6ef8*/ 	.short	0x010a
        /*6efa*/ 	.byte	0x3f
	.zero		1


	//   ....[196]....
        /*6efc*/ 	.word	0x00023680
        /*6f00*/ 	.word	0x00000003
        /*6f04*/ 	.word	0x000344d0
        /*6f08*/ 	.short	0x010a
        /*6f0a*/ 	.byte	0x3f
	.zero		1


	//   ....[197]....
        /*6f0c*/ 	.word	0x00023750
        /*6f10*/ 	.word	0x00000008
        /*6f14*/ 	.word	0x00034490
        /*6f18*/ 	.short	0x010a
        /*6f1a*/ 	.byte	0x3f
	.zero		1


	//   ....[198]....
        /*6f1c*/ 	.word	0x000237a0
        /*6f20*/ 	.word	0x00000003
        /*6f24*/ 	.word	0x00034400
        /*6f28*/ 	.short	0x010a
        /*6f2a*/ 	.byte	0x3f
	.zero		1


	//   ....[199]....
        /*6f2c*/ 	.word	0x000239b0
        /*6f30*/ 	.word	0x00000007
        /*6f34*/ 	.word	0x00000000
        /*6f38*/ 	.short	0x010a
        /*6f3a*/ 	.byte	0x3f
	.zero		1


	//   ....[200]....
        /*6f3c*/ 	.word	0x00023a00
        /*6f40*/ 	.word	0x0000000c
        /*6f44*/ 	.word	0x00034440
        /*6f48*/ 	.short	0x010a
        /*6f4a*/ 	.byte	0x3f
	.zero		1


	//   ....[201]....
        /*6f4c*/ 	.word	0x00023a50
        /*6f50*/ 	.word	0x00000003
        /*6f54*/ 	.word	0x00034440
        /*6f58*/ 	.short	0x010a
        /*6f5a*/ 	.byte	0x3f
	.zero		1


	//   ....[202]....
        /*6f5c*/ 	.word	0x00023aa0
        /*6f60*/ 	.word	0x00000003
        /*6f64*/ 	.word	0x00034440
        /*6f68*/ 	.short	0x010a
        /*6f6a*/ 	.byte	0x3f
	.zero		1


	//   ....[203]....
        /*6f6c*/ 	.word	0x00023af0
        /*6f70*/ 	.word	0x00000003
        /*6f74*/ 	.word	0x00034440
        /*6f78*/ 	.short	0x010a
        /*6f7a*/ 	.byte	0x3f
	.zero		1


	//   ....[204]....
        /*6f7c*/ 	.word	0x00023b40
        /*6f80*/ 	.word	0x00000003
        /*6f84*/ 	.word	0x00034440
        /*6f88*/ 	.short	0x010a
        /*6f8a*/ 	.byte	0x3f
	.zero		1


	//   ....[205]....
        /*6f8c*/ 	.word	0x00023b90
        /*6f90*/ 	.word	0x00000003
        /*6f94*/ 	.word	0x00034440
        /*6f98*/ 	.short	0x010a
        /*6f9a*/ 	.byte	0x3f
	.zero		1


	//   ....[206]....
        /*6f9c*/ 	.word	0x00023be0
        /*6fa0*/ 	.word	0x00000003
        /*6fa4*/ 	.word	0x00034440
        /*6fa8*/ 	.short	0x010a
        /*6faa*/ 	.byte	0x3f
	.zero		1


	//   ....[207]....
        /*6fac*/ 	.word	0x00023c30
        /*6fb0*/ 	.word	0x00000003
        /*6fb4*/ 	.word	0x00034440
        /*6fb8*/ 	.short	0x010a
        /*6fba*/ 	.byte	0x3f
	.zero		1


	//----- nvinfo : EIATTR_NUM_MBARRIERS
	.align		4
.L_39:
        /*6fbc*/ 	.byte	0x03, 0x38
        /*6fbe*/ 	.short	0x0022


	//----- nvinfo : EIATTR_EXIT_INSTR_OFFSETS
	.align		4
        /*6fc0*/ 	.byte	0x04, 0x1c
        /*6fc2*/ 	.short	(.L_41 - .L_40)


	//   ....[0]....
.L_40:
        /*6fc4*/ 	.word	0x00002f90


	//   ....[1]....
        /*6fc8*/ 	.word	0x000031c0


	//   ....[2]....
        /*6fcc*/ 	.word	0x00003330


	//   ....[3]....
        /*6fd0*/ 	.word	0x0001bfe0


	//   ....[4]....
        /*6fd4*/ 	.word	0x0001c080


	//   ....[5]....
        /*6fd8*/ 	.word	0x0001e6f0


	//   ....[6]....
        /*6fdc*/ 	.word	0x00020290


	//   ....[7]....
        /*6fe0*/ 	.word	0x000225b0


	//----- nvinfo : EIATTR_MAX_THREADS
	.align		4
.L_41:
        /*6fe4*/ 	.byte	0x04, 0x05
        /*6fe6*/ 	.short	(.L_43 - .L_42)
.L_42:
        /*6fe8*/ 	.word	0x00000180
        /*6fec*/ 	.word	0x00000001
        /*6ff0*/ 	.word	0x00000001


	//----- nvinfo : EIATTR_CRS_STACK_SIZE
	.align		4
.L_43:
        /*6ff4*/ 	.byte	0x04, 0x1e
        /*6ff6*/ 	.short	(.L_45 - .L_44)
.L_44:
        /*6ff8*/ 	.word	0x00000000


	//----- nvinfo : EIATTR_CBANK_PARAM_SIZE
	.align		4
.L_45:
        /*6ffc*/ 	.byte	0x03, 0x19
        /*6ffe*/ 	.short	0x0770


	//----- nvinfo : EIATTR_PARAM_CBANK
	.align		4
        /*7000*/ 	.byte	0x04, 0x0a
        /*7002*/ 	.short	(.L_47 - .L_46)
	.align		4
.L_46:
        /*7004*/ 	.word	index@(.nv.constant0._ZN7cutlass13device_kernelINS_4gemm6kernel13GemmUniversalINS1_17GroupProblemShapeIN4cute5tupleIJiiiEEEEENS1_10collective13CollectiveMmaINS1_39MainloopSm90ArrayTmaGmmaWarpSpecializedILi2ENS6_IJNS5_1CILi2EEENSC_ILi1EEESE_EEENS1_40KernelPtrArrayTmaWarpSpecializedPingpongEEENS6_IJNSC_ILi128EEENSC_ILi256EEESI_EEENS_10bfloat16_tEPNS6_IJlSE_NSC_ILi0EEEEEESL_SO_NS5_8TiledMMAINS5_8MMA_AtomIJNS5_4SM904GMMA28MMA_64x256x16_F32BF16BF16_SSILNSS_5MajorE0ELSU_0ELNSS_7ScaleInE1ELSV_1EEEEEENS5_6LayoutINS6_IJSE_SE_SE_EEENS6_IJSM_SM_SM_EEEEENS6_IJNS5_10UnderscoreES12_S12_EEEEENS5_13SM90_TMA_LOADENS5_14ComposedLayoutINS5_7SwizzleILi3ELi4ELi3EEENS5_18smem_ptr_flag_bitsILi16EEENSY_INS6_IJNSC_ILi8EEENSC_ILi64EEEEEENS6_IJS1C_SE_EEEEEEEvNS5_8identityENS5_23SM90_TMA_LOAD_MULTICASTES1G_vS1H_EENS_8epilogue10collective18CollectiveEpilogueINS1K_30Sm90PtrArrayTmaWarpSpecializedILi4ELi2ELi16ELb1ELb0ELi2EEEJSK_NS6_IJS1C_NSC_ILi32EEEEEENS_6half_tEPNS6_IJSE_lSM_EEES1R_S1T_NS1K_6fusion15FusionCallbacksIS1O_NS1U_17LinearCombinationIS1R_fS1R_fLNS_15FloatRoundStyleE2EEESK_S1Q_JEEES15_NS16_IS18_S1A_NSY_INS6_IJS1C_S1B_EEENS6_IJSE_S1C_EEEEEEENS5_17SM75_U16x8_LDSM_TENS5_14SM90_TMA_STOREES23_NS5_17SM90_U16x8_STSM_TENS5_9Copy_AtomIJNS5_17SM90_U32x4_STSM_NES1R_EEEvEEEvvEEEEvNT_6ParamsE)
        /*7008*/ 	.short	0x0210
        /*700a*/ 	.short	0x0770


	//----- nvinfo : EIATTR_SW_WAR
	.align		4
.L_47:
        /*700c*/ 	.byte	0x04, 0x36
        /*700e*/ 	.short	(.L_49 - .L_48)
.L_48:
        /*7010*/ 	.word	0x00000008
.L_49:


//--------------------- .nv.callgraph             --------------------------
	.section	.nv.callgraph,"",@"SHT_CUDA_CALLGRAPH"
	.align	4
	.sectionentsize	8
	.align		4
        /*0000*/ 	.word	0x00000000
	.align		4
        /*0004*/ 	.word	0xffffffff
	.align		4
        /*0008*/ 	.word	index@(_ZN7cutlass13device_kernelINS_4gemm6kernel13GemmUniversalINS1_17GroupProblemShapeIN4cute5tupleIJiiiEEEEENS1_10collective13CollectiveMmaINS1_39MainloopSm90ArrayTmaGmmaWarpSpecializedILi2ENS6_IJNS5_1CILi2EEENSC_ILi1EEESE_EEENS1_40KernelPtrArrayTmaWarpSpecializedPingpongEEENS6_IJNSC_ILi128EEENSC_ILi256EEESI_EEENS_10bfloat16_tEPNS6_IJlSE_NSC_ILi0EEEEEESL_SO_NS5_8TiledMMAINS5_8MMA_AtomIJNS5_4SM904GMMA28MMA_64x256x16_F32BF16BF16_SSILNSS_5MajorE0ELSU_0ELNSS_7ScaleInE1ELSV_1EEEEEENS5_6LayoutINS6_IJSE_SE_SE_EEENS6_IJSM_SM_SM_EEEEENS6_IJNS5_10UnderscoreES12_S12_EEEEENS5_13SM90_TMA_LOADENS5_14ComposedLayoutINS5_7SwizzleILi3ELi4ELi3EEENS5_18smem_ptr_flag_bitsILi16EEENSY_INS6_IJNSC_ILi8EEENSC_ILi64EEEEEENS6_IJS1C_SE_EEEEEEEvNS5_8identityENS5_23SM90_TMA_LOAD_MULTICASTES1G_vS1H_EENS_8epilogue10collective18CollectiveEpilogueINS1K_30Sm90PtrArrayTmaWarpSpecializedILi4ELi2ELi16ELb1ELb0ELi2EEEJSK_NS6_IJS1C_NSC_ILi32EEEEEENS_6half_tEPNS6_IJSE_lSM_EEES1R_S1T_NS1K_6fusion15FusionCallbacksIS1O_NS1U_17LinearCombinationIS1R_fS1R_fLNS_15FloatRoundStyleE2EEESK_S1Q_JEEES15_NS16_IS18_S1A_NSY_INS6_IJS1C_S1B_EEENS6_IJSE_S1C_EEEEEEENS5_17SM75_U16x8_LDSM_TENS5_14SM90_TMA_STOREES23_NS5_17SM90_U16x8_STSM_TENS5_9Copy_AtomIJNS5_17SM90_U32x4_STSM_NES1R_EEEvEEEvvEEEEvNT_6ParamsE)
	.align		4
        /*000c*/ 	.word	index@(__assertfail)
	.align		4
        /*0010*/ 	.word	0x00000000
	.align		4
        /*0014*/ 	.word	0xfffffffe
	.align		4
        /*0018*/ 	.word	0x00000000
	.align		4
        /*001c*/ 	.word	0xfffffffd
	.align		4
        /*0020*/ 	.word	0x00000000
	.align		4
        /*0024*/ 	.word	0xfffffffc


//--------------------- .nv.constant4             --------------------------
	.section	.nv.constant4,"a",@progbits
	.align	8
	.align		8
.nv.constant4:
        /*0000*/ 	.dword	__assertfail
	.align		8
        /*0008*/ 	.dword	__unnamed_1
	.align		8
        /*0010*/ 	.dword	_ZN39_INTERNAL_0f1a024a_4_k_cu_ee97dafa_29144cuda3std3__45__cpo5beginE
	.align		8
        /*0018*/ 	.dword	_ZN39_INTERNAL_0f1a024a_4_k_cu_ee97dafa_29144cuda3std3__45__cpo3endE
	.align		8
        /*0020*/ 	.dword	_ZN39_INTERNAL_0f1a024a_4_k_cu_ee97dafa_29144cuda3std3__45__cpo6cbeginE
	.align		8
        /*0028*/ 	.dword	_ZN39_INTERNAL_0f1a024a_4_k_cu_ee97dafa_29144cuda3std3__45__cpo4cendE
	.align		8
        /*0030*/ 	.dword	_ZN39_INTERNAL_0f1a024a_4_k_cu_ee97dafa_29144cuda3std3__441_GLOBAL__N__0f1a024a_4_k_cu_ee97dafa_29146ignoreE
	.align		8
        /*0038*/ 	.dword	_ZN39_INTERNAL_0f1a024a_4_k_cu_ee97dafa_29144cuda3std3__419piecewise_constructE
	.align		8
        /*0040*/ 	.dword	_ZN39_INTERNAL_0f1a024a_4_k_cu_ee97dafa_29144cuda3std3__48in_placeE
	.align		8
        /*0048*/ 	.dword	_ZN39_INTERNAL_0f1a024a_4_k_cu_ee97dafa_29144cuda3std6ranges3__45__cpo4swapE
	.align		8
        /*0050*/ 	.dword	_ZN39_INTERNAL_0f1a024a_4_k_cu_ee97dafa_29144cuda3std6ranges3__45__cpo9iter_moveE
	.align		8
        /*0058*/ 	.dword	_ZN39_INTERNAL_0f1a024a_4_k_cu_ee97dafa_29144cute7productE
	.align		8
        /*0060*/ 	.dword	_ZN39_INTERNAL_0f1a024a_4_k_cu_ee97dafa_29144cute1_E
	.align		8
        /*0068*/ 	.dword	$str$24
	.align		8
        /*0070*/ 	.dword	$str$25


//--------------------- .text._ZN7cutlass13device_kernelINS_4gemm6kernel13GemmUniversalINS1_17GroupProblemShapeIN4cute5tupleIJiiiEEEEENS1_10collective13CollectiveMmaINS1_39MainloopSm90ArrayTmaGmmaWarpSpecializedILi2ENS6_IJNS5_1CILi2EEENSC_ILi1EEESE_EEENS1_40KernelPtrArrayTmaWarpSpecializedPingpongEEENS6_IJNSC_ILi128EEENSC_ILi256EEESI_EEENS_10bfloat16_tEPNS6_IJlSE_NSC_ILi0EEEEEESL_SO_NS5_8TiledMMAINS5_8MMA_AtomIJNS5_4SM904GMMA28MMA_64x256x16_F32BF16BF16_SSILNSS_5MajorE0ELSU_0ELNSS_7ScaleInE1ELSV_1EEEEEENS5_6LayoutINS6_IJSE_SE_SE_EEENS6_IJSM_SM_SM_EEEEENS6_IJNS5_10UnderscoreES12_S12_EEEEENS5_13SM90_TMA_LOADENS5_14ComposedLayoutINS5_7SwizzleILi3ELi4ELi3EEENS5_18smem_ptr_flag_bitsILi16EEENSY_INS6_IJNSC_ILi8EEENSC_ILi64EEEEEENS6_IJS1C_SE_EEEEEEEvNS5_8identityENS5_23SM90_TMA_LOAD_MULTICASTES1G_vS1H_EENS_8epilogue10collective18CollectiveEpilogueINS1K_30Sm90PtrArrayTmaWarpSpecializedILi4ELi2ELi16ELb1ELb0ELi2EEEJSK_NS6_IJS1C_NSC_ILi32EEEEEENS_6half_tEPNS6_IJSE_lSM_EEES1R_S1T_NS1K_6fusion15FusionCallbacksIS1O_NS1U_17LinearCombinationIS1R_fS1R_fLNS_15FloatRoundStyleE2EEESK_S1Q_JEEES15_NS16_IS18_S1A_NSY_INS6_IJS1C_S1B_EEENS6_IJSE_S1C_EEEEEEENS5_17SM75_U16x8_LDSM_TENS5_14SM90_TMA_STOREES23_NS5_17SM90_U16x8_STSM_TENS5_9Copy_AtomIJNS5_17SM90_U32x4_STSM_NES1R_EEEvEEEvvEEEEvNT_6ParamsE --------------------------
	.section	.text._ZN7cutlass13device_kernelINS_4gemm6kernel13GemmUniversalINS1_17GroupProblemShapeIN4cute5tupleIJiiiEEEEENS1_10collective13CollectiveMmaINS1_39MainloopSm90ArrayTmaGmmaWarpSpecializedILi2ENS6_IJNS5_1CILi2EEENSC_ILi1EEESE_EEENS1_40KernelPtrArrayTmaWarpSpecializedPingpongEEENS6_IJNSC_ILi128EEENSC_ILi256EEESI_EEENS_10bfloat16_tEPNS6_IJlSE_NSC_ILi0EEEEEESL_SO_NS5_8TiledMMAINS5_8MMA_AtomIJNS5_4SM904GMMA28MMA_64x256x16_F32BF16BF16_SSILNSS_5MajorE0ELSU_0ELNSS_7ScaleInE1ELSV_1EEEEEENS5_6LayoutINS6_IJSE_SE_SE_EEENS6_IJSM_SM_SM_EEEEENS6_IJNS5_10UnderscoreES12_S12_EEEEENS5_13SM90_TMA_LOADENS5_14ComposedLayoutINS5_7SwizzleILi3ELi4ELi3EEENS5_18smem_ptr_flag_bitsILi16EEENSY_INS6_IJNSC_ILi8EEENSC_ILi64EEEEEENS6_IJS1C_SE_EEEEEEEvNS5_8identityENS5_23SM90_TMA_LOAD_MULTICASTES1G_vS1H_EENS_8epilogue10collective18CollectiveEpilogueINS1K_30Sm90PtrArrayTmaWarpSpecializedILi4ELi2ELi16ELb1ELb0ELi2EEEJSK_NS6_IJS1C_NSC_ILi32EEEEEENS_6half_tEPNS6_IJSE_lSM_EEES1R_S1T_NS1K_6fusion15FusionCallbacksIS1O_NS1U_17LinearCombinationIS1R_fS1R_fLNS_15FloatRoundStyleE2EEESK_S1Q_JEEES15_NS16_IS18_S1A_NSY_INS6_IJS1C_S1B_EEENS6_IJSE_S1C_EEEEEEENS5_17SM75_U16x8_LDSM_TENS5_14SM90_TMA_STOREES23_NS5_17SM90_U16x8_STSM_TENS5_9Copy_AtomIJNS5_17SM90_U32x4_STSM_NES1R_EEEvEEEvvEEEEvNT_6ParamsE,"ax",@progbits
	.align	128
.text._ZN7cutlass13device_kernelINS_4gemm6kernel13GemmUniversalINS1_17GroupProblemShapeIN4cute5tupleIJiiiEEEEENS1_10collective13CollectiveMmaINS1_39MainloopSm90ArrayTmaGmmaWarpSpecializedILi2ENS6_IJNS5_1CILi2EEENSC_ILi1EEESE_EEENS1_40KernelPtrArrayTmaWarpSpecializedPingpongEEENS6_IJNSC_ILi128EEENSC_ILi256EEESI_EEENS_10bfloat16_tEPNS6_IJlSE_NSC_ILi0EEEEEESL_SO_NS5_8TiledMMAINS5_8MMA_AtomIJNS5_4SM904GMMA28MMA_64x256x16_F32BF16BF16_SSILNSS_5MajorE0ELSU_0ELNSS_7ScaleInE1ELSV_1EEEEEENS5_6LayoutINS6_IJSE_SE_SE_EEENS6_IJSM_SM_SM_EEEEENS6_IJNS5_10UnderscoreES12_S12_EEEEENS5_13SM90_TMA_LOADENS5_14ComposedLayoutINS5_7SwizzleILi3ELi4ELi3EEENS5_18smem_ptr_flag_bitsILi16EEENSY_INS6_IJNSC_ILi8EEENSC_ILi64EEEEEENS6_IJS1C_SE_EEEEEEEvNS5_8identityENS5_23SM90_TMA_LOAD_MULTICASTES1G_vS1H_EENS_8epilogue10collective18CollectiveEpilogueINS1K_30Sm90PtrArrayTmaWarpSpecializedILi4ELi2ELi16ELb1ELb0ELi2EEEJSK_NS6_IJS1C_NSC_ILi32EEEEEENS_6half_tEPNS6_IJSE_lSM_EEES1R_S1T_NS1K_6fusion15FusionCallbacksIS1O_NS1U_17LinearCombinationIS1R_fS1R_fLNS_15FloatRoundStyleE2EEESK_S1Q_JEEES15_NS16_IS18_S1A_NSY_INS6_IJS1C_S1B_EEENS6_IJSE_S1C_EEEEEEENS5_17SM75_U16x8_LDSM_TENS5_14SM90_TMA_STOREES23_NS5_17SM90_U16x8_STSM_TENS5_9Copy_AtomIJNS5_17SM90_U32x4_STSM_NES1R_EEEvEEEvvEEEEvNT_6ParamsE:
        .type           _ZN7cutlass13device_kernelINS_4gemm6kernel13GemmUniversalINS1_17GroupProblemShapeIN4cute5tupleIJiiiEEEEENS1_10collective13CollectiveMmaINS1_39MainloopSm90ArrayTmaGmmaWarpSpecializedILi2ENS6_IJNS5_1CILi2EEENSC_ILi1EEESE_EEENS1_40KernelPtrArrayTmaWarpSpecializedPingpongEEENS6_IJNSC_ILi128EEENSC_ILi256EEESI_EEENS_10bfloat16_tEPNS6_IJlSE_NSC_ILi0EEEEEESL_SO_NS5_8TiledMMAINS5_8MMA_AtomIJNS5_4SM904GMMA28MMA_64x256x16_F32BF16BF16_SSILNSS_5MajorE0ELSU_0ELNSS_7ScaleInE1ELSV_1EEEEEENS5_6LayoutINS6_IJSE_SE_SE_EEENS6_IJSM_SM_SM_EEEEENS6_IJNS5_10UnderscoreES12_S12_EEEEENS5_13SM90_TMA_LOADENS5_14ComposedLayoutINS5_7SwizzleILi3ELi4ELi3EEENS5_18smem_ptr_flag_bitsILi16EEENSY_INS6_IJNSC_ILi8EEENSC_ILi64EEEEEENS6_IJS1C_SE_EEEEEEEvNS5_8identityENS5_23SM90_TMA_LOAD_MULTICASTES1G_vS1H_EENS_8epilogue10collective18CollectiveEpilogueINS1K_30Sm90PtrArrayTmaWarpSpecializedILi4ELi2ELi16ELb1ELb0ELi2EEEJSK_NS6_IJS1C_NSC_ILi32EEEEEENS_6half_tEPNS6_IJSE_lSM_EEES1R_S1T_NS1K_6fusion15FusionCallbacksIS1O_NS1U_17LinearCombinationIS1R_fS1R_fLNS_15FloatRoundStyleE2EEESK_S1Q_JEEES15_NS16_IS18_S1A_NSY_INS6_IJS1C_S1B_EEENS6_IJSE_S1C_EEEEEEENS5_17SM75_U16x8_LDSM_TENS5_14SM90_TMA_STOREES23_NS5_17SM90_U16x8_STSM_TENS5_9Copy_AtomIJNS5_17SM90_U32x4_STSM_NES1R_EEEvEEEvvEEEEvNT_6ParamsE,@function
        .size           _ZN7cutlass13device_kernelINS_4gemm6kernel13GemmUniversalINS1_17GroupProblemShapeIN4cute5tupleIJiiiEEEEENS1_10collective13CollectiveMmaINS1_39MainloopSm90ArrayTmaGmmaWarpSpecializedILi2ENS6_IJNS5_1CILi2EEENSC_ILi1EEESE_EEENS1_40KernelPtrArrayTmaWarpSpecializedPingpongEEENS6_IJNSC_ILi128EEENSC_ILi256EEESI_EEENS_10bfloat16_tEPNS6_IJlSE_NSC_ILi0EEEEEESL_SO_NS5_8TiledMMAINS5_8MMA_AtomIJNS5_4SM904GMMA28MMA_64x256x16_F32BF16BF16_SSILNSS_5MajorE0ELSU_0ELNSS_7ScaleInE1ELSV_1EEEEEENS5_6LayoutINS6_IJSE_SE_SE_EEENS6_IJSM_SM_SM_EEEEENS6_IJNS5_10UnderscoreES12_S12_EEEEENS5_13SM90_TMA_LOADENS5_14ComposedLayoutINS5_7SwizzleILi3ELi4ELi3EEENS5_18smem_ptr_flag_bitsILi16EEENSY_INS6_IJNSC_ILi8EEENSC_ILi64EEEEEENS6_IJS1C_SE_EEEEEEEvNS5_8identityENS5_23SM90_TMA_LOAD_MULTICASTES1G_vS1H_EENS_8epilogue10collective18CollectiveEpilogueINS1K_30Sm90PtrArrayTmaWarpSpecializedILi4ELi2ELi16ELb1ELb0ELi2EEEJSK_NS6_IJS1C_NSC_ILi32EEEEEENS_6half_tEPNS6_IJSE_lSM_EEES1R_S1T_NS1K_6fusion15FusionCallbacksIS1O_NS1U_17LinearCombinationIS1R_fS1R_fLNS_15FloatRoundStyleE2EEESK_S1Q_JEEES15_NS16_IS18_S1A_NSY_INS6_IJS1C_S1B_EEENS6_IJSE_S1C_EEEEEEENS5_17SM75_U16x8_LDSM_TENS5_14SM90_TMA_STOREES23_NS5_17SM90_U16x8_STSM_TENS5_9Copy_AtomIJNS5_17SM90_U32x4_STSM_NES1R_EEEvEEEvvEEEEvNT_6ParamsE,(.L_x_428 - _ZN7cutlass13device_kernelINS_4gemm6kernel13GemmUniversalINS1_17GroupProblemShapeIN4cute5tupleIJiiiEEEEENS1_10collective13CollectiveMmaINS1_39MainloopSm90ArrayTmaGmmaWarpSpecializedILi2ENS6_IJNS5_1CILi2EEENSC_ILi1EEESE_EEENS1_40KernelPtrArrayTmaWarpSpecializedPingpongEEENS6_IJNSC_ILi128EEENSC_ILi256EEESI_EEENS_10bfloat16_tEPNS6_IJlSE_NSC_ILi0EEEEEESL_SO_NS5_8TiledMMAINS5_8MMA_AtomIJNS5_4SM904GMMA28MMA_64x256x16_F32BF16BF16_SSILNSS_5MajorE0ELSU_0ELNSS_7ScaleInE1ELSV_1EEEEEENS5_6LayoutINS6_IJSE_SE_SE_EEENS6_IJSM_SM_SM_EEEEENS6_IJNS5_10UnderscoreES12_S12_EEEEENS5_13SM90_TMA_LOADENS5_14ComposedLayoutINS5_7SwizzleILi3ELi4ELi3EEENS5_18smem_ptr_flag_bitsILi16EEENSY_INS6_IJNSC_ILi8EEENSC_ILi64EEEEEENS6_IJS1C_SE_EEEEEEEvNS5_8identityENS5_23SM90_TMA_LOAD_MULTICASTES1G_vS1H_EENS_8epilogue10collective18CollectiveEpilogueINS1K_30Sm90PtrArrayTmaWarpSpecializedILi4ELi2ELi16ELb1ELb0ELi2EEEJSK_NS6_IJS1C_NSC_ILi32EEEEEENS_6half_tEPNS6_IJSE_lSM_EEES1R_S1T_NS1K_6fusion15FusionCallbacksIS1O_NS1U_17LinearCombinationIS1R_fS1R_fLNS_15FloatRoundStyleE2EEESK_S1Q_JEEES15_NS16_IS18_S1A_NSY_INS6_IJS1C_S1B_EEENS6_IJSE_S1C_EEEEEEENS5_17SM75_U16x8_LDSM_TENS5_14SM90_TMA_STOREES23_NS5_17SM90_U16x8_STSM_TENS5_9Copy_AtomIJNS5_17SM90_U32x4_STSM_NES1R_EEEvEEEvvEEEEvNT_6ParamsE)
        .other          _ZN7cutlass13device_kernelINS_4gemm6kernel13GemmUniversalINS1_17GroupProblemShapeIN4cute5tupleIJiiiEEEEENS1_10collective13CollectiveMmaINS1_39MainloopSm90ArrayTmaGmmaWarpSpecializedILi2ENS6_IJNS5_1CILi2EEENSC_ILi1EEESE_EEENS1_40KernelPtrArrayTmaWarpSpecializedPingpongEEENS6_IJNSC_ILi128EEENSC_ILi256EEESI_EEENS_10bfloat16_tEPNS6_IJlSE_NSC_ILi0EEEEEESL_SO_NS5_8TiledMMAINS5_8MMA_AtomIJNS5_4SM904GMMA28MMA_64x256x16_F32BF16BF16_SSILNSS_5MajorE0ELSU_0ELNSS_7ScaleInE1ELSV_1EEEEEENS5_6LayoutINS6_IJSE_SE_SE_EEENS6_IJSM_SM_SM_EEEEENS6_IJNS5_10UnderscoreES12_S12_EEEEENS5_13SM90_TMA_LOADENS5_14ComposedLayoutINS5_7SwizzleILi3ELi4ELi3EEENS5_18smem_ptr_flag_bitsILi16EEENSY_INS6_IJNSC_ILi8EEENSC_ILi64EEEEEENS6_IJS1C_SE_EEEEEEEvNS5_8identityENS5_23SM90_TMA_LOAD_MULTICASTES1G_vS1H_EENS_8epilogue10collective18CollectiveEpilogueINS1K_30Sm90PtrArrayTmaWarpSpecializedILi4ELi2ELi16ELb1ELb0ELi2EEEJSK_NS6_IJS1C_NSC_ILi32EEEEEENS_6half_tEPNS6_IJSE_lSM_EEES1R_S1T_NS1K_6fusion15FusionCallbacksIS1O_NS1U_17LinearCombinationIS1R_fS1R_fLNS_15FloatRoundStyleE2EEESK_S1Q_JEEES15_NS16_IS18_S1A_NSY_INS6_IJS1C_S1B_EEENS6_IJSE_S1C_EEEEEEENS5_17SM75_U16x8_LDSM_TENS5_14SM90_TMA_STOREES23_NS5_17SM90_U16x8_STSM_TENS5_9Copy_AtomIJNS5_17SM90_U32x4_STSM_NES1R_EEEvEEEvvEEEEvNT_6ParamsE,@"STO_CUDA_ENTRY STV_DEFAULT"
_ZN7cutlass13device_kernelINS_4gemm6kernel13GemmUniversalINS1_17GroupProblemShapeIN4cute5tupleIJiiiEEEEENS1_10collective13CollectiveMmaINS1_39MainloopSm90ArrayTmaGmmaWarpSpecializedILi2ENS6_IJNS5_1CILi2EEENSC_ILi1EEESE_EEENS1_40KernelPtrArrayTmaWarpSpecializedPingpongEEENS6_IJNSC_ILi128EEENSC_ILi256EEESI_EEENS_10bfloat16_tEPNS6_IJlSE_NSC_ILi0EEEEEESL_SO_NS5_8TiledMMAINS5_8MMA_AtomIJNS5_4SM904GMMA28MMA_64x256x16_F32BF16BF16_SSILNSS_5MajorE0ELSU_0ELNSS_7ScaleInE1ELSV_1EEEEEENS5_6LayoutINS6_IJSE_SE_SE_EEENS6_IJSM_SM_SM_EEEEENS6_IJNS5_10UnderscoreES12_S12_EEEEENS5_13SM90_TMA_LOADENS5_14ComposedLayoutINS5_7SwizzleILi3ELi4ELi3EEENS5_18smem_ptr_flag_bitsILi16EEENSY_INS6_IJNSC_ILi8EEENSC_ILi64EEEEEENS6_IJS1C_SE_EEEEEEEvNS5_8identityENS5_23SM90_TMA_LOAD_MULTICASTES1G_vS1H_EENS_8epilogue10collective18CollectiveEpilogueINS1K_30Sm90PtrArrayTmaWarpSpecializedILi4ELi2ELi16ELb1ELb0ELi2EEEJSK_NS6_IJS1C_NSC_ILi32EEEEEENS_6half_tEPNS6_IJSE_lSM_EEES1R_S1T_NS1K_6fusion15FusionCallbacksIS1O_NS1U_17LinearCombinationIS1R_fS1R_fLNS_15FloatRoundStyleE2EEESK_S1Q_JEEES15_NS16_IS18_S1A_NSY_INS6_IJS1C_S1B_EEENS6_IJSE_S1C_EEEEEEENS5_17SM75_U16x8_LDSM_TENS5_14SM90_TMA_STOREES23_NS5_17SM90_U16x8_STSM_TENS5_9Copy_AtomIJNS5_17SM90_U32x4_STSM_NES1R_EEEvEEEvvEEEEvNT_6ParamsE:
[----:B------:R-:W1:Y:S02]  /*0000*/  LDC R1, c[0x0][0x28] ;  /* 0x00000a00ff017b82 */ /* 0x000e640000000800 */
[----:B-1----:R-:W-:-:S06]  /*0010*/  VIADD R1, R1, 0xfffff228 ;  /* 0xfffff22801017836 */ /* 0x002fcc0000000000 */
[----:B------:R-:W1:Y:S01]  /*0020*/  LDC.64 R4, c[0x0][0x918] ;  /* 0x00024600ff047b82 */ /* 0x000e620000000a00 */
[----:B------:R-:W-:Y:S01]  /*0030*/  ULDC.64 UR38, c[0x0][0x208] ;  /* 0x0000820000267ab9 */ /* 0x000fe20000000a00 */
[----:B------:R-:W2:Y:S01]  /*0040*/  S2R R20, SR_TID.X ;  /* 0x0000000000147919 */ /* 0x000ea20000002100 */
[----:B------:R-:W-:Y:S01]  /*0050*/  ULDC UR4, c[0x0][0x910] ;  /* 0x0002440000047ab9 */ /* 0x000fe20000000800 */
[----:B------:R-:W-:Y:S01]  /*0060*/  ULDC.64 UR20, c[0x0][0x8d0] ;  /* 0x0002340000147ab9 */ /* 0x000fe20000000a00 */
[----:B------:R-:W-:Y:S01]  /*0070*/  ULDC.64 UR14, c[0x0][0x8c8] ;  /* 0x00023200000e7ab9 */ /* 0x000fe20000000a00 */
[----:B------:R-:W-:Y:S01]  /*0080*/  MOV R8, RZ ;  /* 0x000000ff00087202 */ /* 0x000fe20000000f00 */
[----:B------:R-:W-:Y:S01]  /*0090*/  IMAD.MOV.U32 R0, RZ, RZ, RZ ;  /* 0x000000ffff007224 */ /* 0x000fe200078e00ff */
[----:B------:R-:W3:Y:S01]  /*00a0*/  S2UR UR24, SR_CTAID.Y ;  /* 0x00000000001879c3 */ /* 0x000ee20000002600 */
[----:B------:R-:W-:Y:S01]  /*00b0*/  ULDC.64 UR16, c[0x0][0x8e0] ;  /* 0x0002380000107ab9 */ /* 0x000fe20000000a00 */
[----:B------:R-:W-:Y:S01]  /*00c0*/  ULDC.64 UR22, c[0x0][0x8e8] ;  /* 0x00023a0000167ab9 */ /* 0x000fe20000000a00 */
[----:B-1----:R-:W4:Y:S01]  /*00d0*/  LDG.E R7, desc[UR38][R4.64] ;  /* 0x0000002604077981 */ /* 0x002f22000c1e1900 */
[----:B------:R-:W-:-:S03]  /*00e0*/  IMAD.U32 R12, RZ, RZ, UR4 ;  /* 0x00000004ff0c7e24 */ /* 0x000fc6000f8e00ff */
[----:B------:R-:W4:Y:S01]  /*00f0*/  LDG.E R6, desc[UR38][R4.64+0x4] ;  /* 0x0000042604067981 */ /* 0x000f22000c1e1900 */
[----:B--2---:R-:W-:Y:S01]  /*0100*/  LOP3.LUT R21, R20, 0x1f, RZ, 0xc0, !PT ;  /* 0x0000001f14157812 */ /* 0x004fe200078ec0ff */
[----:B------:R-:W-:Y:S01]  /*0110*/  UISETP.NE.U32.AND UP0, UPT, UR20, URZ, UPT ;  /* 0x0000003f1400728c */ /* 0x000fe2000bf05070 */
[----:B------:R-:W1:Y:S01]  /*0120*/  S2UR UR53, SR_CTAID.X ;  /* 0x00000000003579c3 */ /* 0x000e620000002500 */
[----:B------:R-:W-:Y:S01]  /*0130*/  ULDC UR4, c[0x0][0x908] ;  /* 0x0002420000047ab9 */ /* 0x000fe20000000800 */
[----:B------:R-:W-:Y:S01]  /*0140*/  ISETP.GE.AND P0, PT, R21, R12, PT ;  /* 0x0000000c1500720c */ /* 0x000fe20003f06270 */
[----:B------:R-:W-:Y:S02]  /*0150*/  UISETP.NE.AND.EX UP0, UPT, UR21, URZ, UPT, UP0 ;  /* 0x0000003f1500728c */ /* 0x000fe4000bf05300 */
[----:B------:R-:W-:-:S09]  /*0160*/  UISETP.NE.AND UP3, UPT, UR4, 0x1, UPT ;  /* 0x000000010400788c */ /* 0x000fd2000bf65270 */
[----:B------:R-:W-:Y:S01]  /*0170*/  @UP0 ULDC UR26, c[0x0][0x8dc] ;  /* 0x00023700001a0ab9 */ /* 0x000fe20000000800 */
[----:B------:R-:W2:Y:S01]  /*0180*/  @!P0 LDC.64 R2, c[0x0][0x918] ;  /* 0x00024600ff028b82 */ /* 0x000ea20000000a00 */
[----:B---3--:R-:W-:Y:S02]  /*0190*/  @UP3 UMOV UR6, UR24 ;  /* 0x0000001800063c82 */ /* 0x008fe40008000000 */
[----:B------:R-:W-:Y:S01]  /*01a0*/  @UP3 UMOV UR4, UR6 ;  /* 0x0000000600043c82 */ /* 0x000fe20008000000 */
[----:B------:R-:W-:Y:S01]  /*01b0*/  @!UP3 UMOV UR6, UR24 ;  /* 0x000000180006bc82 */ /* 0x000fe20008000000 */
[----:B------:R-:W-:Y:S01]  /*01c0*/  @UP3 ULDC UR8, c[0x0][0x10] ;  /* 0x0000040000083ab9 */ /* 0x000fe20000000800 */
[----:B------:R-:W-:Y:S01]  /*01d0*/  @UP3 UMOV UR5, URZ ;  /* 0x0000003f00053c82 */ /* 0x000fe20008000000 */
[----:B------:R-:W-:Y:S01]  /*01e0*/  @UP3 UMOV UR7, URZ ;  /* 0x0000003f00073c82 */ /* 0x000fe20008000000 */
[----:B-1----:R-:W-:Y:S01]  /*01f0*/  @UP3 UIMAD.WIDE.U32 UR8, UR53, UR8, UR4 ;  /* 0x00000008350832a5 */ /* 0x002fe2000f8e0004 */
[----:B------:R-:W-:Y:S01]  /*0200*/  @!UP3 ULDC UR10, c[0x0][0xc] ;  /* 0x00000300000abab9 */ /* 0x000fe20000000800 */
[----:B--2---:R-:W-:-:S05]  /*0210*/  @!P0 IMAD.WIDE.U32 R2, R21, 0xc, R2 ;  /* 0x0000000c15028825 */ /* 0x004fca00078e0002 */
[----:B------:R1:W5:Y:S04]  /*0220*/  @!P0 LDG.E R8, desc[UR38][R2.64] ;  /* 0x0000002602088981 */ /* 0x000368000c1e1900 */
[----:B------:R1:W5:Y:S01]  /*0230*/  @!P0 LDG.E R0, desc[UR38][R2.64+0x4] ;  /* 0x0000042602008981 */ /* 0x000362000c1e1900 */
[----:B------:R-:W-:Y:S01]  /*0240*/  ISETP.NE.U32.AND P0, PT, RZ, UR22, PT ;  /* 0x00000016ff007c0c */ /* 0x000fe2000bf05070 */
[----:B------:R-:W-:-:S03]  /*0250*/  UMOV UR4, UR53 ;  /* 0x0000003500047c82 */ /* 0x000fc60008000000 */
[----:B------:R-:W-:Y:S01]  /*0260*/  ISETP.NE.AND.EX P0, PT, RZ, UR23, PT, P0 ;  /* 0x00000017ff007c0c */ /* 0x000fe2000bf05300 */
[----:B------:R-:W-:Y:S01]  /*0270*/  UMOV UR5, URZ ;  /* 0x0000003f00057c82 */ /* 0x000fe20008000000 */
[----:B------:R-:W-:Y:S02]  /*0280*/  @UP3 UIADD3 UR7, UR9, UR7, URZ ;  /* 0x0000000709073290 */ /* 0x000fe4000fffe03f */
[----:B------:R-:W-:-:S07]  /*0290*/  @!UP3 UIMAD.WIDE.U32 UR4, UR10, UR6, UR4 ;  /* 0x000000060a04b2a5 */ /* 0x000fce000f8e0004 */
[----:B------:R-:W-:Y:S01]  /*02a0*/  @!UP3 UMOV UR8, UR4 ;  /* 0x000000040008bc82 */ /* 0x000fe20008000000 */
[----:B------:R-:W-:Y:S01]  /*02b0*/  @!UP3 UMOV UR7, UR5 ;  /* 0x000000050007bc82 */ /* 0x000fe20008000000 */
[----:B----4-:R-:W-:Y:S02]  /*02c0*/  R2UR UR12, R7 ;  /* 0x00000000070c72ca */ /* 0x010fe400000e0000 */
[----:B------:R-:W-:-:S11]  /*02d0*/  R2UR UR28, R6 ;  /* 0x00000000061c72ca */ /* 0x000fd600000e0000 */
[----:B------:R-:W-:-:S04]  /*02e0*/  UIADD3 UR11, UP1, UR12, UR14, URZ ;  /* 0x0000000e0c0b7290 */ /* 0x000fc8000ff3e03f */
[----:B------:R-:W-:Y:S02]  /*02f0*/  ULEA.HI.X.SX32 UR12, UR12, UR15, 0x1, UP1 ;  /* 0x0000000f0c0c7291 */ /* 0x000fe400088f0e3f */
[----:B------:R-:W-:-:S04]  /*0300*/  UIADD3 UR11, UP1, UR11, -0x1, URZ ;  /* 0xffffffff0b0b7890 */ /* 0x000fc8000ff3e03f */
[----:B------:R-:W-:Y:S02]  /*0310*/  UIADD3.X UR12, UR12, -0x1, URZ, UP1, !UPT ;  /* 0xffffffff0c0c7890 */ /* 0x000fe40008ffe43f */
[----:B------:R-:W-:-:S04]  /*0320*/  @UP0 UIADD3 UR26, UP1, UR11, UR26, URZ ;  /* 0x0000001a0b1a0290 */ /* 0x000fc8000ff3e03f */
[----:B------:R-:W-:Y:S02]  /*0330*/  @UP0 UIADD3.X UR29, URZ, UR12, URZ, UP1, !UPT ;  /* 0x0000000c3f1d0290 */ /* 0x000fe40008ffe43f */
[----:B------:R-:W-:Y:S02]  /*0340*/  UIADD3 UR13, UP1, UR28, UR16, URZ ;  /* 0x000000101c0d7290 */ /* 0x000fe4000ff3e03f */
[----:B------:R-:W-:Y:S02]  /*0350*/  @UP0 UIMAD.WIDE.U32 UR18, UR29, UR20, URZ ;  /* 0x000000141d1202a5 */ /* 0x000fe4000f8e003f */
[----:B------:R-:W-:Y:S02]  /*0360*/  ULEA.HI.X.SX32 UR28, UR28, UR17, 0x1, UP1 ;  /* 0x000000111c1c7291 */ /* 0x000fe400088f0e3f */
[----:B------:R-:W-:Y:S02]  /*0370*/  @UP0 UIMAD.WIDE.U32 UR24, UP1, UR26, UR21, UR18 ;  /* 0x000000151a1802a5 */ /* 0x000fe4000f820012 */
[----:B------:R-:W-:-:S02]  /*0380*/  @UP0 UIMAD.WIDE.U32 UR18, UR26, UR20, URZ ;  /* 0x000000141a1202a5 */ /* 0x000fc4000f8e003f */
[----:B------:R-:W-:Y:S02]  /*0390*/  @UP0 UIADD3.X UR27, URZ, URZ, URZ, UP1, !UPT ;  /* 0x0000003f3f1b0290 */ /* 0x000fe40008ffe43f */
[----:B------:R-:W-:Y:S01]  /*03a0*/  @UP0 UIADD3 URZ, UP1, UR19, UR24, URZ ;  /* 0x00000018133f0290 */ /* 0x000fe2000ff3e03f */
[----:B------:R-:W-:-:S03]  /*03b0*/  @UP0 UMOV UR26, UR25 ;  /* 0x00000019001a0c82 */ /* 0x000fc60008000000 */
[----:B------:R-:W-:Y:S02]  /*03c0*/  @UP0 UIMAD.WIDE.U32.X UR18, UR29, UR21, UR26, UP1 ;  /* 0x000000151d1202a5 */ /* 0x000fe400088e041a */
[----:B------:R-:W-:-:S04]  /*03d0*/  UIADD3 UR13, UP2, UR13, -0x1, URZ ;  /* 0xffffffff0d0d7890 */ /* 0x000fc8000ff5e03f */
[----:B------:R-:W-:Y:S01]  /*03e0*/  UIADD3.X UR24, UR28, -0x1, URZ, UP2, !UPT ;  /* 0xffffffff1c187890 */ /* 0x000fe200097fe43f */
[----:B------:R-:W-:Y:S01]  /*03f0*/  @UP0 UMOV UR11, UR18 ;  /* 0x00000012000b0c82 */ /* 0x000fe20008000000 */
[----:B------:R-:W-:Y:S01]  /*0400*/  @UP0 UMOV UR12, UR19 ;  /* 0x00000013000c0c82 */ /* 0x000fe20008000000 */
[----:B-1----:R-:W-:Y:S09]  /*0410*/  @!P0 BRA `(.L_x_0) ;  /* 0x0000000000308947 */ /* 0x002ff20003800000 */
[----:B------:R-:W-:Y:S02]  /*0420*/  ULDC UR9, c[0x0][0x8f4] ;  /* 0x00023d0000097ab9 */ /* 0x000fe40000000800 */
[----:B------:R-:W-:-:S04]  /*0430*/  UIADD3 UR9, UP1, UR13, UR9, URZ ;  /* 0x000000090d097290 */ /* 0x000fc8000ff3e03f */
[----:B------:R-:W-:-:S04]  /*0440*/  UIADD3.X UR10, URZ, UR24, URZ, UP1, !UPT ;  /* 0x000000183f0a7290 */ /* 0x000fc80008ffe43f */
[----:B------:R-:W-:-:S04]  /*0450*/  UIMAD.WIDE.U32 UR4, UR10, UR22, URZ ;  /* 0x000000160a0472a5 */ /* 0x000fc8000f8e003f */
[----:B------:R-:W-:Y:S02]  /*0460*/  UIMAD.WIDE.U32 UR18, UP1, UR9, UR23, UR4 ;  /* 0x00000017091272a5 */ /* 0x000fe4000f820004 */
[----:B------:R-:W-:Y:S02]  /*0470*/  UIMAD.WIDE.U32 UR4, UR9, UR22, URZ ;  /* 0x00000016090472a5 */ /* 0x000fe4000f8e003f */
[----:B------:R-:W-:Y:S02]  /*0480*/  UIADD3.X UR25, URZ, URZ, URZ, UP1, !UPT ;  /* 0x0000003f3f197290 */ /* 0x000fe40008ffe43f */
[----:B------:R-:W-:Y:S01]  /*0490*/  UIADD3 URZ, UP1, UR5, UR18, URZ ;  /* 0x00000012053f7290 */ /* 0x000fe2000ff3e03f */
[----:B------:R-:W-:-:S03]  /*04a0*/  UMOV UR24, UR19 ;  /* 0x0000001300187c82 */ /* 0x000fc60008000000 */
[----:B------:R-:W-:-:S07]  /*04b0*/  UIMAD.WIDE.U32.X UR4, UR10, UR23, UR24, UP1 ;  /* 0x000000170a0472a5 */ /* 0x000fce00088e0418 */
[----:B------:R-:W-:Y:S01]  /*04c0*/  UMOV UR13, UR4 ;  /* 0x00000004000d7c82 */ /* 0x000fe20008000000 */
[----:B------:R-:W-:-:S05]  /*04d0*/  UMOV UR24, UR5 ;  /* 0x0000000500187c82 */ /* 0x000fca0008000000 */
.L_x_0:
[----:B------:R-:W-:Y:S01]  /*04e0*/  ULDC UR9, c[0x0][0x934] ;  /* 0x00024d0000097ab9 */ /* 0x000fe20000000800 */
[----:B------:R-:W-:Y:S01]  /*04f0*/  ULDC UR10, c[0x0][0x904] ;  /* 0x00024100000a7ab9 */ /* 0x000fe20000000800 */
[----:B------:R-:W-:Y:S01]  /*0500*/  ULDC UR4, c[0x0][0x938] ;  /* 0x00024e0000047ab9 */ /* 0x000fe20000000800 */
[----:B------:R-:W-:Y:S01]  /*0510*/  USHF.L.U32 UR9, UR9, UR10, URZ ;  /* 0x0000000a09097299 */ /* 0x000fe2000800063f */
[----:B------:R-:W-:Y:S01]  /*0520*/  SHF.R.U32.HI R14, RZ, 0x5, R20 ;  /* 0x00000005ff0e7819 */ /* 0x000fe20000011614 */
[----:B------:R-:W-:Y:S01]  /*0530*/  USHF.L.U32 UR10, UR4, UR10, URZ ;  /* 0x0000000a040a7299 */ /* 0x000fe2000800063f */
[----:B------:R-:W-:Y:S01]  /*0540*/  ULDC UR26, c[0x0][0x8d8] ;  /* 0x00023600001a7ab9 */ /* 0x000fe20000000800 */
[----:B------:R-:W-:Y:S02]  /*0550*/  ULDC UR30, c[0x0][0x8f0] ;  /* 0x00023c00001e7ab9 */ /* 0x000fe40000000800 */
[----:B------:R-:W-:Y:S01]  /*0560*/  IMAD.U32 R10, RZ, RZ, UR9 ;  /* 0x00000009ff0a7e24 */ /* 0x000fe2000f8e00ff */
[----:B------:R-:W-:Y:S01]  /*0570*/  USHF.R.U64 UR18, UR11, UR26, UR12 ;  /* 0x0000001a0b127299 */ /* 0x000fe2000800120c */
[----:B------:R-:W-:Y:S01]  /*0580*/  MOV R9, UR10 ;  /* 0x0000000a00097c02 */ /* 0x000fe20008000f00 */
[----:B------:R-:W-:-:S02]  /*0590*/  USHF.R.U64 UR11, UR13, UR30, UR24 ;  /* 0x0000001e0d0b7299 */ /* 0x000fc40008001218 */
[----:B------:R-:W-:Y:S01]  /*05a0*/  IABS R2, R10 ;  /* 0x0000000a00027213 */ /* 0x000fe20000000000 */
[----:B------:R-:W-:Y:S01]  /*05b0*/  UIADD3 UR18, UR18, -0x1, UR9 ;  /* 0xffffffff12127890 */ /* 0x000fe2000fffe009 */
[----:B------:R-:W-:Y:S01]  /*05c0*/  IABS R3, R9 ;  /* 0x0000000900037213 */ /* 0x000fe20000000000 */
[----:B------:R-:W-:Y:S01]  /*05d0*/  UIADD3 UR11, UR11, -0x1, UR10 ;  /* 0xffffffff0b0b7890 */ /* 0x000fe2000fffe00a */
[----:B------:R-:W-:Y:S01]  /*05e0*/  R2UR UR28, R2 ;  /* 0x00000000021c72ca */ /* 0x000fe200000e0000 */
[----:B------:R-:W-:Y:S01]  /*05f0*/  UMOV UR12, URZ ;  /* 0x0000003f000c7c82 */ /* 0x000fe20008000000 */
[----:B------:R-:W-:Y:S01]  /*0600*/  UISETP.GE.AND UP5, UPT, UR18, URZ, UPT ;  /* 0x0000003f1200728c */ /* 0x000fe2000bfa6270 */
[----:B------:R-:W-:Y:S01]  /*0610*/  IMAD.MOV.U32 R2, RZ, RZ, R3 ;  /* 0x000000ffff027224 */ /* 0x000fe200078e0003 */
[----:B------:R-:W-:Y:S01]  /*0620*/  UISETP.NE.AND UP4, UPT, UR9, URZ, UPT ;  /* 0x0000003f0900728c */ /* 0x000fe2000bf85270 */
[----:B------:R-:W-:-:S03]  /*0630*/  UMOV UR59, 0x1 ;  /* 0x00000001003b7882 */ /* 0x000fc60000000000 */
[----:B------:R-:W-:-:S05]  /*0640*/  R2UR UR27, R2 ;  /* 0x00000000021b72ca */ /* 0x000fca00000e0000 */
[----:B------:R-:W1:Y:S08]  /*0650*/  I2F.RP R2, UR28 ;  /* 0x0000001c00027d06 */ /* 0x000e700008209400 */
[----:B------:R-:W2:Y:S08]  /*0660*/  I2F.RP R4, UR27 ;  /* 0x0000001b00047d06 */ /* 0x000eb00008209400 */
[----:B-1----:R-:W1:Y:S08]  /*0670*/  MUFU.RCP R2, R2 ;  /* 0x0000000200027308 */ /* 0x002e700000001000 */
[----:B--2---:R-:W2:Y:S01]  /*0680*/  MUFU.RCP R4, R4 ;  /* 0x0000000400047308 */ /* 0x004ea20000001000 */
[----:B-1----:R-:W-:-:S02]  /*0690*/  VIADD R3, R2, 0xffffffe ;  /* 0x0ffffffe02037836 */ /* 0x002fc40000000000 */
[----:B------:R-:W-:-:S05]  /*06a0*/  IMAD.U32 R2, RZ, RZ, UR18 ;  /* 0x00000012ff027e24 */ /* 0x000fca000f8e00ff */
[----:B------:R-:W1:Y:S01]  /*06b0*/  F2I.FTZ.U32.TRUNC.NTZ R3, R3 ;  /* 0x0000000300037305 */ /* 0x000e62000021f000 */
[----:B------:R-:W-:Y:S02]  /*06c0*/  IABS R2, R2 ;  /* 0x0000000200027213 */ /* 0x000fe40000000000 */
[----:B--2---:R-:W-:Y:S02]  /*06d0*/  IADD3 R5, R4, 0xffffffe, RZ ;  /* 0x0ffffffe04057810 */ /* 0x004fe40007ffe0ff */
[----:B------:R-:W-:Y:S02]  /*06e0*/  IABS R4, R10 ;  /* 0x0000000a00047213 */ /* 0x000fe40000000000 */
[----:B------:R-:W-:Y:S02]  /*06f0*/  R2UR UR32, R2 ;  /* 0x00000000022072ca */ /* 0x000fe400000e0000 */
[----:B------:R-:W2:Y:S01]  /*0700*/  F2I.FTZ.U32.TRUNC.NTZ R5, R5 ;  /* 0x0000000500057305 */ /* 0x000ea2000021f000 */
[----:B------:R-:W-:-:S02]  /*0710*/  IADD3 R4, RZ, -R4, RZ ;  /* 0x80000004ff047210 */ /* 0x000fc40007ffe0ff */
[----:B-1----:R-:W-:Y:S01]  /*0720*/  R2UR UR13, R3 ;  /* 0x00000000030d72ca */ /* 0x002fe200000e0000 */
[----:B------:R-:W-:Y:S01]  /*0730*/  IMAD.U32 R3, RZ, RZ, UR11 ;  /* 0x0000000bff037e24 */ /* 0x000fe2000f8e00ff */
[----:B--2---:R-:W-:-:S04]  /*0740*/  R2UR UR5, R5 ;  /* 0x00000000050572ca */ /* 0x004fc800000e0000 */
[----:B------:R-:W-:Y:S01]  /*0750*/  IABS R5, R3 ;  /* 0x0000000300057213 */ /* 0x000fe20000000000 */
[----:B------:R-:W-:Y:S01]  /*0760*/  IMAD.MOV.U32 R3, RZ, RZ, R4 ;  /* 0x000000ffff037224 */ /* 0x000fe200078e0004 */
[----:B------:R-:W-:-:S05]  /*0770*/  IABS R4, R9 ;  /* 0x0000000900047213 */ /* 0x000fca0000000000 */
[----:B------:R-:W-:Y:S01]  /*0780*/  UIADD3 UR4, URZ, -UR13, URZ ;  /* 0x8000000d3f047290 */ /* 0x000fe2000fffe03f */
[----:B------:R-:W-:Y:S01]  /*0790*/  IMAD.MOV.U32 R2, RZ, RZ, R5 ;  /* 0x000000ffff027224 */ /* 0x000fe200078e0005 */
[----:B------:R-:W-:Y:S02]  /*07a0*/  IADD3 R4, RZ, -R4, RZ ;  /* 0x80000004ff047210 */ /* 0x000fe40007ffe0ff */
[----:B------:R-:W-:Y:S01]  /*07b0*/  UIMAD UR4, UR4, UR28, URZ ;  /* 0x0000001c040472a4 */ /* 0x000fe2000f8e023f */
[----:B------:R-:W-:Y:S02]  /*07c0*/  R2UR UR29, R3 ;  /* 0x00000000031d72ca */ /* 0x000fe400000e0000 */
[----:B------:R-:W-:Y:S01]  /*07d0*/  R2UR UR33, R2 ;  /* 0x00000000022172ca */ /* 0x000fe200000e0000 */
[----:B------:R-:W-:Y:S01]  /*07e0*/  UIADD3 UR24, URZ, -UR5, URZ ;  /* 0x800000053f187290 */ /* 0x000fe2000fffe03f */
[----:B------:R-:W-:Y:S01]  /*07f0*/  IMAD.MOV.U32 R2, RZ, RZ, R4 ;  /* 0x000000ffff027224 */ /* 0x000fe200078e0004 */
[----:B------:R-:W-:Y:S01]  /*0800*/  UIMAD.WIDE.U32 UR12, UR13, UR4, UR12 ;  /* 0x000000040d0c72a5 */ /* 0x000fe2000f8e000c */
[----:B------:R-:W1:Y:S01]  /*0810*/  SHFL.IDX PT, R3, R14, RZ, 0x1f ;  /* 0x00001fff0e037589 */ /* 0x000e6200000e0000 */
[----:B------:R-:W-:Y:S01]  /*0820*/  UIMAD UR24, UR24, UR27, URZ ;  /* 0x0000001b181872a4 */ /* 0x000fe2000f8e023f */
[----:B------:R-:W-:Y:S01]  /*0830*/  UMOV UR4, URZ ;  /* 0x0000003f00047c82 */ /* 0x000fe20008000000 */
[----:B------:R-:W-:-:S02]  /*0840*/  R2UR UR31, R2 ;  /* 0x00000000021f72ca */ /* 0x000fc400000e0000 */
[----:B------:R-:W-:Y:S01]  /*0850*/  UIMAD.WIDE.U32 UR24, UR5, UR24, UR4 ;  /* 0x00000018051872a5 */ /* 0x000fe2000f8e0004 */
[----:B------:R-:W-:Y:S01]  /*0860*/  SHF.R.U32.HI R2, RZ, 0x7, R20 ;  /* 0x00000007ff027819 */ /* 0x000fe20000011614 */
[----:B------:R-:W-:-:S04]  /*0870*/  UIMAD.WIDE.U32 UR4, UR13, UR32, URZ ;  /* 0x000000200d0472a5 */ /* 0x000fc8000f8e003f */
[----:B------:R-:W-:Y:S01]  /*0880*/  UIMAD UR5, UR5, UR29, UR32 ;  /* 0x0000001d050572a4 */ /* 0x000fe2000f8e0220 */
[----:B------:R-:W2:Y:S01]  /*0890*/  SHFL.IDX PT, R2, R2, RZ, 0x1f ;  /* 0x00001fff02027589 */ /* 0x000ea200000e0000 */
[----:B------:R-:W-:Y:S01]  /*08a0*/  UMOV UR19, UR25 ;  /* 0x0000001900137c82 */ /* 0x000fe20008000000 */
[----:B------:R-:W-:Y:S02]  /*08b0*/  ULOP3.LUT UR32, URZ, UR9, URZ, 0x33, !UPT ;  /* 0x000000093f207292 */ /* 0x000fe4000f8e333f */
[----:B------:R-:W-:Y:S02]  /*08c0*/  UIMAD.WIDE.U32 UR24, UR19, UR33, URZ ;  /* 0x00000021131872a5 */ /* 0x000fe4000f8e003f */
[----:B------:R-:W-:Y:S02]  /*08d0*/  UISETP.GT.U32.AND UP1, UPT, UR28, UR5, UPT ;  /* 0x000000051c00728c */ /* 0x000fe4000bf24070 */
[----:B------:R-:W-:Y:S02]  /*08e0*/  UIMAD UR25, UR25, UR31, UR33 ;  /* 0x0000001f191972a4 */ /* 0x000fe4000f8e0221 */
[----:B------:R-:W-:-:S02]  /*08f0*/  ULOP3.LUT UR33, URZ, UR10, URZ, 0x33, !UPT ;  /* 0x0000000a3f217292 */ /* 0x000fc4000f8e333f */
[----:B------:R-:W-:Y:S01]  /*0900*/  UISETP.GT.U32.AND UP2, UPT, UR27, UR25, UPT ;  /* 0x000000191b00728c */ /* 0x000fe2000bf44070 */
[----:B-1----:R-:W-:-:S04]  /*0910*/  R2UR UR34, R3 ;  /* 0x00000000032272ca */ /* 0x002fc800000e0000 */
[----:B------:R-:W-:-:S04]  /*0920*/  @!UP1 UIADD3 UR5, UR5, -UR28, URZ ;  /* 0x8000001c05059290 */ /* 0x000fc8000fffe03f */
[----:B------:R-:W-:Y:S02]  /*0930*/  UISETP.GT.U32.AND UP6, UPT, UR28, UR5, UPT ;  /* 0x000000051c00728c */ /* 0x000fe4000bfc4070 */
[----:B------:R-:W-:Y:S01]  /*0940*/  @!UP2 UIADD3 UR25, UR25, -UR27, URZ ;  /* 0x8000001b1919a290 */ /* 0x000fe2000fffe03f */
[----:B--2---:R-:W-:Y:S01]  /*0950*/  R2UR UR12, R2 ;  /* 0x00000000020c72ca */ /* 0x004fe200000e0000 */
[----:B------:R-:W-:Y:S01]  /*0960*/  UISETP.NE.AND UP2, UPT, UR10, URZ, UPT ;  /* 0x0000003f0a00728c */ /* 0x000fe2000bf45270 */
[----:B------:R-:W-:Y:S01]  /*0970*/  ISETP.NE.AND P1, PT, RZ, UR34, PT ;  /* 0x00000022ff007c0c */ /* 0x000fe2000bf25270 */
[----:B------:R-:W-:Y:S02]  /*0980*/  UISETP.GT.U32.AND UP1, UPT, UR27, UR25, UPT ;  /* 0x000000191b00728c */ /* 0x000fe4000bf24070 */
[----:B------:R-:W-:-:S03]  /*0990*/  USHF.R.S32.HI UR4, URZ, 0x1f, UR34 ;  /* 0x0000001f3f047899 */ /* 0x000fc60008011422 */
[----:B------:R-:W-:Y:S02]  /*09a0*/  @!UP6 UIADD3 UR5, UR5, -UR28, URZ ;  /* 0x8000001c0505e290 */ /* 0x000fe4000fffe03f */
[----:B------:R-:W-:Y:S02]  /*09b0*/  UISETP.GE.AND UP6, UPT, UR11, URZ, UPT ;  /* 0x0000003f0b00728c */ /* 0x000fe4000bfc6270 */
[----:B------:R-:W-:Y:S02]  /*09c0*/  @!UP5 UIADD3 UR5, -UR5, URZ, URZ ;  /* 0x0000003f0505d290 */ /* 0x000fe4000fffe13f */
[----:B------:R-:W-:Y:S02]  /*09d0*/  @!UP1 UIADD3 UR25, UR25, -UR27, URZ ;  /* 0x8000001b19199290 */ /* 0x000fe4000fffe03f */
[----:B------:R-:W-:Y:S02]  /*09e0*/  ULEA.HI UR4, UR4, UR34, URZ, 0x2 ;  /* 0x0000002204047291 */ /* 0x000fe4000f8f103f */
[----:B------:R-:W-:-:S02]  /*09f0*/  USEL UR5, UR32, UR5, !UP4 ;  /* 0x0000000520057287 */ /* 0x000fc4000e000000 */
[----:B------:R-:W-:Y:S02]  /*0a00*/  ULOP3.LUT UR4, UR4, 0xfffffffc, URZ, 0xc0, !UPT ;  /* 0xfffffffc04047892 */ /* 0x000fe4000f8ec03f */
[----:B------:R-:W-:Y:S02]  /*0a10*/  @!UP6 UIADD3 UR25, -UR25, URZ, URZ ;  /* 0x0000003f1919e290 */ /* 0x000fe4000fffe13f */
[----:B------:R-:W-:Y:S02]  /*0a20*/  UIADD3 UR5, UR18, -UR5, URZ ;  /* 0x8000000512057290 */ /* 0x000fe4000fffe03f */
[----:B------:R-:W-:Y:S02]  /*0a30*/  USEL UR25, UR33, UR25, !UP2 ;  /* 0x0000001921197287 */ /* 0x000fe4000d000000 */
[----:B------:R-:W-:Y:S02]  /*0a40*/  UIADD3 UR52, UR34, -UR4, URZ ;  /* 0x8000000422347290 */ /* 0x000fe4000fffe03f */
[----:B------:R-:W-:-:S02]  /*0a50*/  UIADD3 UR25, UR11, -UR25, URZ ;  /* 0x800000190b197290 */ /* 0x000fc4000fffe03f */
[----:B------:R-:W-:Y:S02]  /*0a60*/  UISETP.NE.AND UP1, UPT, UR12, URZ, UPT ;  /* 0x0000003f0c00728c */ /* 0x000fe4000bf25270 */
[----:B------:R-:W-:Y:S02]  /*0a70*/  UIMAD UR24, UR5, UR25, URZ ;  /* 0x00000019051872a4 */ /* 0x000fe4000f8e023f */
[----:B------:R-:W-:Y:S02]  /*0a80*/  USEL UR4, UR25, UR5, !UP3 ;  /* 0x0000000519047287 */ /* 0x000fe4000d800000 */
[----:B------:R-:W-:Y:S02]  /*0a90*/  USHF.R.S32.HI UR25, URZ, 0x1f, UR24 ;  /* 0x0000001f3f197899 */ /* 0x000fe40008011418 */
[----:B------:R-:W-:Y:S01]  /*0aa0*/  USHF.R.S32.HI UR5, URZ, 0x1f, UR4 ;  /* 0x0000001f3f057899 */ /* 0x000fe20008011404 */
[----:B------:R-:W-:Y:S01]  /*0ab0*/  IMAD.U32 R6, RZ, RZ, UR24 ;  /* 0x00000018ff067e24 */ /* 0x000fe2000f8e00ff */
[----:B------:R-:W-:Y:S01]  /*0ac0*/  UISETP.EQ.AND UP5, UPT, UR52, 0x3, !UP1 ;  /* 0x000000033400788c */ /* 0x000fe2000cfa2270 */
[----:B------:R-:W-:Y:S01]  /*0ad0*/  IMAD.U32 R4, RZ, RZ, UR4 ;  /* 0x00000004ff047e24 */ /* 0x000fe2000f8e00ff */
[----:B------:R-:W-:-:S02]  /*0ae0*/  MOV R7, UR25 ;  /* 0x0000001900077c02 */ /* 0x000fc40008000f00 */
[----:B------:R-:W-:Y:S01]  /*0af0*/  USEL UR59, UR59, 0x2, UP5 ;  /* 0x000000023b3b7887 */ /* 0x000fe2000a800000 */
[----:B------:R-:W-:Y:S01]  /*0b00*/  IMAD.U32 R5, RZ, RZ, UR5 ;  /* 0x00000005ff057e24 */ /* 0x000fe2000f8e00ff */
[----:B------:R-:W-:Y:S10]  /*0b10*/  @P1 BRA `(.L_x_1) ;  /* 0x0000000000841947 */ /* 0x000ff40003800000 */
[----:B------:R-:W-:Y:S01]  /*0b20*/  ELECT P1, URZ, PT ;  /* 0x00000000003f782f */ /* 0x000fe20003820000 */
[----:B------:R-:W-:-:S12]  /*0b30*/  BSSY B0, `(.L_x_1) ;  /* 0x000001f000007945 */ /* 0x000fd80003800000 */
[----:B------:R-:W-:Y:S05]  /*0b40*/  @!P1 BRA `(.L_x_2) ;  /* 0x0000000000749947 */ /* 0x000fea0003800000 */
[----:B------:R-:W1:Y:S01]  /*0b50*/  S2UR UR11, SR_CgaCtaId ;  /* 0x00000000000b79c3 */ /* 0x000e620000008800 */
[----:B------:R-:W-:Y:S01]  /*0b60*/  UMOV UR4, 0x400 ;  /* 0x0000040000047882 */ /* 0x000fe20000000000 */
[----:B------:R-:W-:Y:S01]  /*0b70*/  UMOV UR5, 0x1 ;  /* 0x0000000100057882 */ /* 0x000fe20000000000 */
[----:B------:R-:W-:Y:S02]  /*0b80*/  UMOV UR24, 0x140 ;  /* 0x0000014000187882 */ /* 0x000fe40000000000 */
[----:B------:R-:W-:-:S04]  /*0b90*/  UIADD3 UR24, -UR24, 0x100000, URZ ;  /* 0x0010000018187890 */ /* 0x000fc8000fffe13f */
[----:B------:R-:W-:Y:S02]  /*0ba0*/  USHF.L.U32 UR25, UR24, 0xb, URZ ;  /* 0x0000000b18197899 */ /* 0x000fe4000800063f */
[----:B------:R-:W-:Y:S02]  /*0bb0*/  USHF.L.U32 UR24, UR24, 0x1, URZ ;  /* 0x0000000118187899 */ /* 0x000fe4000800063f */
[----:B-1----:R-:W-:Y:S02]  /*0bc0*/  ULEA UR11, UR11, UR4, 0x18 ;  /* 0x000000040b0b7291 */ /* 0x002fe4000f8ec03f */
[----:B------:R-:W-:-:S04]  /*0bd0*/  UIADD3 UR4, -UR5, 0x100000, URZ ;  /* 0x0010000005047890 */ /* 0x000fc8000fffe13f */
[----:B------:R-:W-:Y:S02]  /*0be0*/  USHF.L.U32 UR5, UR4, 0xb, URZ ;  /* 0x0000000b04057899 */ /* 0x000fe4000800063f */
[----:B------:R-:W-:Y:S01]  /*0bf0*/  USHF.L.U32 UR4, UR4, 0x1, URZ ;  /* 0x0000000104047899 */ /* 0x000fe2000800063f */
[----:B------:R-:W1:Y:S11]  /*0c00*/  FENCE.VIEW.ASYNC.S ;  /* 0x00000000000073c6 */ /* 0x000e760000000000 */
[----:B-1----:R1:W2:Y:S01]  /*0c10*/  SYNCS.EXCH.64 URZ, [UR11+0x34400], UR4 ;  /* 0x034400040b3f75b2 */ /* 0x0022a20008000100 */
[----:B------:R1:W3:Y:S01]  /*0c20*/  SYNCS.EXCH.64 URZ, [UR11+0x34440], UR24 ;  /* 0x034440180b3f75b2 */ /* 0x0002e20008000100 */
[----:B------:R1:W4:Y:S01]  /*0c30*/  SYNCS.EXCH.64 URZ, [UR11+0x34408], UR4 ;  /* 0x034408040b3f75b2 */ /* 0x0003220008000100 */
[----:B------:R1:W1:Y:S01]  /*0c40*/  SYNCS.EXCH.64 URZ, [UR11+0x34448], UR24 ;  /* 0x034448180b3f75b2 */ /* 0x0002620008000100 */
        /* <DEDUP_REMOVED lines=12> */
[----:B------:R-:W-:Y:S01]  /*0d10*/  NOP ;  /* 0x0000000000007918 */ /* 0x000fe20000000000 */
.L_x_2:
[----:B-1----:R-:W-:Y:S05]  /*0d20*/  BSYNC B0 ;  /* 0x0000000000007941 */ /* 0x002fea0003800000 */
.L_x_1:
[----:B------:R-:W1:Y:S01]  /*0d30*/  SHFL.IDX PT, R11, R14, RZ, 0x1f ;  /* 0x00001fff0e0b7589 */ /* 0x000e6200000e0000 */
[----:B------:R-:W-:Y:S01]  /*0d40*/  UIADD3 UR18, UR12, -0x1, URZ ;  /* 0xffffffff0c127890 */ /* 0x000fe2000fffe03f */
[----:B------:R-:W-:Y:S01]  /*0d50*/  I2FP.F32.U32 R2, UR6 ;  /* 0x0000000600027c45 */ /* 0x000fe20008201000 */
[----:B------:R-:W-:Y:S01]  /*0d60*/  UISETP.LT.U32.AND UP6, UPT, UR52, 0x2, !UP1 ;  /* 0x000000023400788c */ /* 0x000fe2000cfc1070 */
[----:B------:R-:W-:Y:S01]  /*0d70*/  NOP ;  /* 0x0000000000007918 */ /* 0x000fe20000000000 */
[----:B------:R-:W-:Y:S02]  /*0d80*/  UISETP.GE.U32.AND UP5, UPT, UR18, 0x2, UPT ;  /* 0x000000021200788c */ /* 0x000fe4000bfa6070 */
[----:B------:R-:W-:-:S04]  /*0d90*/  USEL UR42, URZ, 0x1, !UP6 ;  /* 0x000000013f2a7887 */ /* 0x000fc8000f000000 */
[----:B------:R-:W-:Y:S01]  /*0da0*/  USEL UR42, UR42, 0x2, UP5 ;  /* 0x000000022a2a7887 */ /* 0x000fe2000a800000 */
[----:B-1----:R-:W-:-:S13]  /*0db0*/  ISETP.NE.AND P1, PT, R11, RZ, PT ;  /* 0x000000ff0b00720c */ /* 0x002fda0003f25270 */
[----:B------:R-:W-:Y:S05]  /*0dc0*/  @P1 BRA `(.L_x_3) ;  /* 0x0000000000481947 */ /* 0x000fea0003800000 */
[----:B------:R-:W1:Y:S01]  /*0dd0*/  S2UR UR5, SR_CgaCtaId ;  /* 0x00000000000579c3 */ /* 0x000e620000008800 */
[----:B------:R-:W-:Y:S01]  /*0de0*/  UMOV UR4, 0x400 ;  /* 0x0000040000047882 */ /* 0x000fe20000000000 */
[----:B------:R-:W-:Y:S01]  /*0df0*/  UMOV UR24, 0x1 ;  /* 0x0000000100187882 */ /* 0x000fe20000000000 */
[----:B------:R-:W-:Y:S01]  /*0e00*/  UMOV UR25, 0x2 ;  /* 0x0000000200197882 */ /* 0x000fe20000000000 */
[----:B------:R-:W-:Y:S01]  /*0e10*/  ELECT P1, URZ, PT ;  /* 0x00000000003f782f */ /* 0x000fe20003820000 */
[----:B-1----:R-:W-:Y:S02]  /*0e20*/  ULEA UR11, UR5, UR4, 0x18 ;  /* 0x00000004050b7291 */ /* 0x002fe4000f8ec03f */
[----:B------:R-:W-:-:S04]  /*0e30*/  UIADD3 UR4, -UR24, 0x100000, URZ ;  /* 0x0010000018047890 */ /* 0x000fc8000fffe13f */
[----:B------:R-:W-:Y:S02]  /*0e40*/  USHF.L.U32 UR5, UR4, 0xb, URZ ;  /* 0x0000000b04057899 */ /* 0x000fe4000800063f */
[----:B------:R-:W-:Y:S02]  /*0e50*/  USHF.L.U32 UR4, UR4, 0x1, URZ ;  /* 0x0000000104047899 */ /* 0x000fe4000800063f */
[----:B------:R-:W-:-:S04]  /*0e60*/  UIADD3 UR24, -UR25, 0x100000, URZ ;  /* 0x0010000019187890 */ /* 0x000fc8000fffe13f */
[----:B------:R-:W-:Y:S02]  /*0e70*/  USHF.L.U32 UR25, UR24, 0xb, URZ ;  /* 0x0000000b18197899 */ /* 0x000fe4000800063f */
[----:B------:R-:W-:Y:S01]  /*0e80*/  USHF.L.U32 UR24, UR24, 0x1, URZ ;  /* 0x0000000118187899 */ /* 0x000fe2000800063f */
[----:B------:R-:W1:Y:S03]  /*0e90*/  FENCE.VIEW.ASYNC.S ;  /* 0x00000000000073c6 */ /* 0x000e660000000000 */
[----:B-1----:R1:W1:Y:S08]  /*0ea0*/  SYNCS.EXCH.64 URZ, [UR11+0x34480], UR4 ;  /* 0x034480040b3f75b2 */ /* 0x0022700008000100 */
[----:B------:R1:W1:Y:S01]  /*0eb0*/  SYNCS.EXCH.64 URZ, [UR11+0x34490], UR24 ;  /* 0x034490180b3f75b2 */ /* 0x0002620008000100 */
[----:B------:R1:W1:Y:S01]  /*0ec0*/  SYNCS.EXCH.64 URZ, [UR11+0x34488], UR4 ;  /* 0x034488040b3f75b2 */ /* 0x0002620008000100 */
[----:B------:R1:W1:Y:S01]  /*0ed0*/  SYNCS.EXCH.64 URZ, [UR11+0x34498], UR24 ;  /* 0x034498180b3f75b2 */ /* 0x0002620008000100 */
[----:B------:R-:W-:Y:S01]  /*0ee0*/  NOP ;  /* 0x0000000000007918 */ /* 0x000fe20000000000 */
.L_x_3:
[----:B------:R-:W2:Y:S01]  /*0ef0*/  SHFL.IDX PT, R15, R14, RZ, 0x1f ;  /* 0x00001fff0e0f7589 */ /* 0x000ea200000e0000 */
[----:B-1----:R-:W-:Y:S01]  /*0f00*/  ULDC UR4, c[0x0][0x154] ;  /* 0x0000550000047ab9 */ /* 0x002fe20000000800 */
[----:B------:R-:W1:Y:S01]  /*0f10*/  LDC R13, c[0x0][0x148] ;  /* 0x00005200ff0d7b82 */ /* 0x000e620000000800 */
[----:B------:R-:W-:Y:S01]  /*0f20*/  FMUL R3, R2, UR4 ;  /* 0x0000000402037c20 */ /* 0x000fe20008400000 */
[----:B------:R-:W-:Y:S01]  /*0f30*/  UISETP.EQ.AND UP6, UPT, UR52, 0x2, !UP1 ;  /* 0x000000023400788c */ /* 0x000fe2000cfc2270 */
[----:B------:R-:W-:Y:S01]  /*0f40*/  I2FP.F32.U32 R2, UR53 ;  /* 0x0000003500027c45 */ /* 0x000fe20008201000 */
[----:B------:R-:W-:Y:S01]  /*0f50*/  ULDC UR4, c[0x0][0x150] ;  /* 0x0000540000047ab9 */ /* 0x000fe20000000800 */
[----:B------:R-:W-:Y:S01]  /*0f60*/  NOP ;  /* 0x0000000000007918 */ /* 0x000fe20000000000 */
[----:B------:R-:W-:Y:S01]  /*0f70*/  USEL UR61, URZ, 0x1, !UP6 ;  /* 0x000000013f3d7887 */ /* 0x000fe2000f000000 */
[----:B------:R-:W3:Y:S03]  /*0f80*/  F2I.U32.TRUNC.NTZ R3, R3 ;  /* 0x0000000300037305 */ /* 0x000ee6000020f000 */
[----:B------:R-:W-:Y:S01]  /*0f90*/  USEL UR61, UR61, 0x2, UP5 ;  /* 0x000000023d3d7887 */ /* 0x000fe2000a800000 */
[----:B--2---:R-:W-:Y:S01]  /*0fa0*/  ISETP.NE.AND P1, PT, R15, RZ, PT ;  /* 0x000000ff0f00720c */ /* 0x004fe20003f25270 */
[----:B------:R-:W-:Y:S01]  /*0fb0*/  FMUL R15, R2, UR4 ;  /* 0x00000004020f7c20 */ /* 0x000fe20008400000 */
[----:B---3--:R-:W-:-:S05]  /*0fc0*/  IADD3 R18, -R3, RZ, RZ ;  /* 0x000000ff03127210 */ /* 0x008fca0007ffe1ff */
[----:B-1----:R-:W-:-:S06]  /*0fd0*/  IMAD R18, R13, R18, UR6 ;  /* 0x000000060d127e24 */ /* 0x002fcc000f8e0212 */
[----:B------:R-:W-:Y:S05]  /*0fe0*/  @P1 BRA `(.L_x_4) ;  /* 0x0000000000581947 */ /* 0x000fea0003800000 */
[----:B------:R-:W1:Y:S01]  /*0ff0*/  S2UR UR5, SR_CgaCtaId ;  /* 0x00000000000579c3 */ /* 0x000e620000008800 */
[----:B------:R-:W-:Y:S01]  /*1000*/  UMOV UR4, 0x400 ;  /* 0x0000040000047882 */ /* 0x000fe20000000000 */
[----:B------:R-:W-:Y:S01]  /*1010*/  UMOV UR11, 0x20 ;  /* 0x00000020000b7882 */ /* 0x000fe20000000000 */
[----:B------:R-:W-:Y:S01]  /*1020*/  UMOV UR24, 0x80 ;  /* 0x0000008000187882 */ /* 0x000fe20000000000 */
[----:B------:R-:W-:Y:S01]  /*1030*/  ELECT P1, URZ, PT ;  /* 0x00000000003f782f */ /* 0x000fe20003820000 */
        /* <DEDUP_REMOVED lines=10> */
[----:B------:R1:W1:Y:S01]  /*10e0*/  SYNCS.EXCH.64 URZ, [UR6+0x344a8], UR4 ;  /* 0x0344a804063f75b2 */ /* 0x0002620008000100 */
[----:B------:R1:W1:Y:S01]  /*10f0*/  SYNCS.EXCH.64 URZ, [UR6+0x344c8], UR24 ;  /* 0x0344c818063f75b2 */ /* 0x0002620008000100 */
[----:B------:R1:W1:Y:S01]  /*1100*/  SYNCS.EXCH.64 URZ, [UR6+0x344b0], UR4 ;  /* 0x0344b004063f75b2 */ /* 0x0002620008000100 */
[----:B------:R1:W1:Y:S01]  /*1110*/  SYNCS.EXCH.64 URZ, [UR6+0x344d0], UR24 ;  /* 0x0344d018063f75b2 */ /* 0x0002620008000100 */
[----:B------:R1:W1:Y:S01]  /*1120*/  SYNCS.EXCH.64 URZ, [UR6+0x344b8], UR4 ;  /* 0x0344b804063f75b2 */ /* 0x0002620008000100 */
[----:B------:R1:W1:Y:S01]  /*1130*/  SYNCS.EXCH.64 URZ, [UR6+0x344d8], UR24 ;  /* 0x0344d818063f75b2 */ /* 0x0002620008000100 */
[----:B------:R-:W-:Y:S01]  /*1140*/  NOP ;  /* 0x0000000000007918 */ /* 0x000fe20000000000 */
.L_x_4:
[----:B------:R-:W4:Y:S01]  /*1150*/  SHFL.IDX PT, R13, R14, RZ, 0x1f ;  /* 0x00001fff0e0d7589 */ /* 0x000f2200000e0000 */
[----:B------:R-:W-:Y:S02]  /*1160*/  SHF.R.S32.HI R3, RZ, 0x1f, R20 ;  /* 0x0000001fff037819 */ /* 0x000fe40000011414 */
[----:B------:R-:W-:Y:S02]  /*1170*/  ELECT P1, URZ, PT ;  /* 0x00000000003f782f */ /* 0x000fe40003820000 */
[----:B------:R-:W-:Y:S01]  /*1180*/  SHF.R.S32.HI R16, RZ, 0x1f, R11 ;  /* 0x0000001fff107819 */ /* 0x000fe2000001140b */
[----:B------:R-:W2:Y:S01]  /*1190*/  SHFL.IDX PT, R2, R14, RZ, 0x1f ;  /* 0x00001fff0e027589 */ /* 0x000ea200000e0000 */
[----:B------:R-:W-:Y:S02]  /*11a0*/  LEA.HI R3, R3, R20, RZ, 0x7 ;  /* 0x0000001403037211 */ /* 0x000fe400078f38ff */
[----:B------:R-:W-:Y:S02]  /*11b0*/  ELECT P2, URZ, PT ;  /* 0x00000000003f782f */ /* 0x000fe40003840000 */
[----:B------:R-:W-:Y:S01]  /*11c0*/  LEA.HI R16, R16, R11, RZ, 0x2 ;  /* 0x0000000b10107211 */ /* 0x000fe200078f10ff */
[----:B------:R-:W3:Y:S01]  /*11d0*/  LDC R17, c[0x0][0x144] ;  /* 0x00005100ff117b82 */ /* 0x000ee20000000800 */
[----:B------:R-:W-:Y:S01]  /*11e0*/  LOP3.LUT R3, R3, 0xffffff80, RZ, 0xc0, !PT ;  /* 0xffffff8003037812 */ /* 0x000fe200078ec0ff */
[----:B------:R-:W2:Y:S01]  /*11f0*/  F2I.U32.TRUNC.NTZ R15, R15 ;  /* 0x0000000f000f7305 */ /* 0x000ea2000020f000 */
[----:B------:R-:W-:Y:S01]  /*1200*/  LOP3.LUT R16, R16, 0x3ffffffc, RZ, 0xc0, !PT ;  /* 0x3ffffffc10107812 */ /* 0x000fe200078ec0ff */
[----:B------:R-:W-:Y:S01]  /*1210*/  UMOV UR11, 0x20 ;  /* 0x00000020000b7882 */ /* 0x000fe20000000000 */
[----:B-1----:R-:W-:Y:S01]  /*1220*/  UMOV UR25, 0x80 ;  /* 0x0000008000197882 */ /* 0x002fe20000000000 */
[----:B------:R-:W-:Y:S01]  /*1230*/  IMAD.IADD R158, R20, 0x1, -R3 ;  /* 0x00000001149e7824 */ /* 0x000fe200078e0a03 */
[----:B------:R-:W-:Y:S01]  /*1240*/  NOP ;  /* 0x0000000000007918 */ /* 0x000fe20000000000 */
[----:B------:R-:W-:Y:S01]  /*1250*/  IMAD.IADD R16, R11, 0x1, -R16 ;  /* 0x000000010b107824 */ /* 0x000fe200078e0a10 */
[----:B------:R-:W-:-:S02]  /*1260*/  ULDC UR60, c[0x0][0xc] ;  /* 0x00000300003c7ab9 */ /* 0x000fc40000000800 */
[----:B------:R-:W-:Y:S02]  /*1270*/  SHF.R.S32.HI R3, RZ, 0x1f, R158 ;  /* 0x0000001fff037819 */ /* 0x000fe4000001149e */
[----:B----4-:R-:W-:Y:S01]  /*1280*/  ISETP.NE.OR P1, PT, R13, RZ, !P1 ;  /* 0x000000ff0d00720c */ /* 0x010fe20004f25670 */
[----:B--2---:R-:W-:Y:S01]  /*1290*/  IMAD.MOV R22, RZ, RZ, -R15 ;  /* 0x000000ffff167224 */ /* 0x004fe200078e0a0f */
[----:B------:R-:W-:Y:S02]  /*12a0*/  LEA.HI R13, R3, R158, RZ, 0x3 ;  /* 0x0000009e030d7211 */ /* 0x000fe400078f18ff */
[----:B------:R-:W-:Y:S02]  /*12b0*/  ISETP.NE.OR P2, PT, R2, RZ, !P2 ;  /* 0x000000ff0200720c */ /* 0x000fe40005745670 */
[--C-:B------:R-:W-:Y:S02]  /*12c0*/  SHF.R.S32.HI R2, RZ, 0x3, R13.reuse ;  /* 0x00000003ff027819 */ /* 0x100fe4000001140d */
[----:B------:R-:W-:Y:S01]  /*12d0*/  SHF.R.S32.HI R13, RZ, 0x1f, R13 ;  /* 0x0000001fff0d7819 */ /* 0x000fe2000001140d */
[----:B---3--:R-:W-:-:S02]  /*12e0*/  IMAD R17, R17, R22, UR53 ;  /* 0x0000003511117e24 */ /* 0x008fc4000f8e0216 */
[----:B------:R-:W-:Y:S01]  /*12f0*/  IMAD.MOV.U32 R22, RZ, RZ, 0x1 ;  /* 0x00000001ff167424 */ /* 0x000fe200078e00ff */
[----:B------:R-:W-:Y:S01]  /*1300*/  LEA.HI R13, R13, R2, RZ, 0x2 ;  /* 0x000000020d0d7211 */ /* 0x000fe200078f10ff */
[----:B------:R-:W-:-:S03]  /*1310*/  VOTEU.ALL UP6, P1 ;  /* 0x00000000003f7886 */ /* 0x000fc600008c0000 */
[----:B------:R-:W-:Y:S01]  /*1320*/  LOP3.LUT R13, R13, 0xfffffffc, RZ, 0xc0, !PT ;  /* 0xfffffffc0d0d7812 */ /* 0x000fe200078ec0ff */
[----:B------:R-:W-:Y:S01]  /*1330*/  VOTEU.ALL UP5, P2 ;  /* 0x00000000003f7886 */ /* 0x000fe200010a0000 */
[----:B------:R-:W1:Y:S01]  /*1340*/  @!UP6 S2UR UR5, SR_CgaCtaId ;  /* 0x000000000005e9c3 */ /* 0x000e620000008800 */
[----:B------:R-:W-:Y:S01]  /*1350*/  @!UP6 UMOV UR4, 0x400 ;  /* 0x000004000004e882 */ /* 0x000fe20000000000 */
[----:B------:R-:W-:-:S05]  /*1360*/  IADD3 R13, R2, -R13, RZ ;  /* 0x8000000d020d7210 */ /* 0x000fca0007ffe0ff */
[----:B------:R-:W-:Y:S01]  /*1370*/  IMAD R13, R16, 0x4, R13 ;  /* 0x00000004100d7824 */ /* 0x000fe200078e020d */
[----:B------:R-:W2:Y:S04]  /*1380*/  @!UP5 S2UR UR24, SR_CgaCtaId ;  /* 0x000000000018d9c3 */ /* 0x000ea80000008800 */
[----:B------:R-:W-:-:S04]  /*1390*/  LEA.HI R11, R13, R13, RZ, 0x1 ;  /* 0x0000000d0d0b7211 */ /* 0x000fc800078f08ff */
[----:B------:R-:W-:-:S04]  /*13a0*/  LOP3.LUT R16, R11, 0xfffffffe, RZ, 0xc0, !PT ;  /* 0xfffffffe0b107812 */ /* 0x000fc800078ec0ff */
[----:B------:R-:W-:-:S04]  /*13b0*/  IADD3 R16, R13, -R16, RZ ;  /* 0x800000100d107210 */ /* 0x000fc80007ffe0ff */
[----:B------:R-:W-:Y:S01]  /*13c0*/  ISETP.NE.AND P3, PT, R16, R17, PT ;  /* 0x000000111000720c */ /* 0x000fe20003f65270 */
[----:B------:R-:W-:Y:S01]  /*13d0*/  IMAD.SHL.U32 R16, R13, 0x4, RZ ;  /* 0x000000040d107824 */ /* 0x000fe200078e00ff */
[----:B-1----:R-:W-:Y:S02]  /*13e0*/  @!UP6 ULEA UR6, UR5, UR4, 0x18 ;  /* 0x000000040506e291 */ /* 0x002fe4000f8ec03f */
[----:B------:R-:W-:-:S04]  /*13f0*/  @!UP6 UIADD3 UR4, -UR11, 0x100000, URZ ;  /* 0x001000000b04e890 */ /* 0x000fc8000fffe13f */
[----:B------:R-:W-:Y:S02]  /*1400*/  @!UP6 USHF.L.U32 UR5, UR4, 0xb, URZ ;  /* 0x0000000b0405e899 */ /* 0x000fe4000800063f */
[----:B------:R-:W-:Y:S01]  /*1410*/  @!UP6 USHF.L.U32 UR4, UR4, 0x1, URZ ;  /* 0x000000010404e899 */ /* 0x000fe2000800063f */
[----:B------:R-:W-:Y:S01]  /*1420*/  LOP3.LUT R23, R13, 0xc, R16, 0x78, !PT ;  /* 0x0000000c0d177812 */ /* 0x000fe200078e7810 */
[----:B------:R-:W-:Y:S01]  /*1430*/  @!UP5 UMOV UR11, 0x400 ;  /* 0x00000400000bd882 */ /* 0x000fe20000000000 */
[----:B------:R-:W1:Y:S01]  /*1440*/  LDC R13, c[0x0][0x140] ;  /* 0x00005000ff0d7b82 */ /* 0x000e620000000800 */
[----:B--2---:R-:W-:Y:S01]  /*1450*/  @!UP5 ULEA UR11, UR24, UR11, 0x18 ;  /* 0x0000000b180bd291 */ /* 0x004fe2000f8ec03f */
[----:B------:R-:W-:Y:S01]  /*1460*/  MOV R16, 0xffffffff ;  /* 0xffffffff00107802 */ /* 0x000fe20000000f00 */
[----:B------:R-:W-:-:S04]  /*1470*/  @!UP5 UIADD3 UR24, -UR25, 0x100000, URZ ;  /* 0x001000001918d890 */ /* 0x000fc8000fffe13f */
[----:B------:R-:W-:Y:S02]  /*1480*/  @!UP5 USHF.L.U32 UR25, UR24, 0xb, URZ ;  /* 0x0000000b1819d899 */ /* 0x000fe4000800063f */
[----:B------:R-:W-:Y:S01]  /*1490*/  @!UP5 USHF.L.U32 UR24, UR24, 0x1, URZ ;  /* 0x000000011818d899 */ /* 0x000fe2000800063f */
[----:B------:R-:W-:Y:S01]  /*14a0*/  VOTEU.ALL UP6, P1 ;  /* 0x00000000003f7886 */ /* 0x000fe200008c0000 */
[----:B------:R-:W-:Y:S01]  /*14b0*/  VOTEU.ALL UP5, P1 ;  /* 0x00000000003f7886 */ /* 0x000fe200008a0000 */
[----:B------:R-:W-:Y:S02]  /*14c0*/  @P3 LEA.HI R11, R23, R23, RZ, 0x1 ;  /* 0x00000017170b3211 */ /* 0x000fe400078f08ff */
[----:B------:R-:W-:Y:S01]  /*14d0*/  LOP3.LUT P1, RZ, R158, 0x7, RZ, 0xc0, !PT ;  /* 0x000000079eff7812 */ /* 0x000fe2000782c0ff */
[----:B------:R-:W2:Y:S02]  /*14e0*/  FENCE.VIEW.ASYNC.S ;  /* 0x00000000000073c6 */ /* 0x000ea40000000000 */
[----:B--2---:R-:W2:Y:S01]  /*14f0*/  @!UP6 SYNCS.EXCH.64 URZ, [UR6+0x344e0], UR4 ;  /* 0x0344e004063fe5b2 */ /* 0x004ea20008000100 */
[----:B------:R-:W-:Y:S01]  /*1500*/  VOTEU.ALL UP6, P2 ;  /* 0x00000000003f7886 */ /* 0x000fe200010c0000 */
[----:B------:R-:W-:-:S02]  /*1510*/  @P3 SHF.R.S32.HI R11, RZ, 0x1, R11 ;  /* 0x00000001ff0b3819 */ /* 0x000fc4000001140b */
[----:B------:R-:W-:Y:S01]  /*1520*/  ISETP.LT.U32.AND P1, PT, R23, 0x2, !P1 ;  /* 0x000000021700780c */ /* 0x000fe20004f21070 */
[----:B------:R3:W4:Y:S01]  /*1530*/  @!UP5 SYNCS.EXCH.64 URZ, [UR6+0x344e8], UR4 ;  /* 0x0344e804063fd5b2 */ /* 0x0007220008000100 */
[----:B------:R-:W-:Y:S01]  /*1540*/  VOTEU.ALL UP5, P2 ;  /* 0x00000000003f7886 */ /* 0x000fe200010a0000 */
[----:B------:R-:W-:Y:S01]  /*1550*/  NOP ;  /* 0x0000000000007918 */ /* 0x000fe20000000000 */
[----:B---3--:R-:W-:Y:S01]  /*1560*/  UMOV UR4, URZ ;  /* 0x0000003f00047c82 */ /* 0x008fe20008000000 */
[----:B------:R-:W-:Y:S01]  /*1570*/  ULDC.U8 UR5, c[0x0][0x900] ;  /* 0x0002400000057ab9 */ /* 0x000fe20000000000 */
[----:B------:R3:W2:Y:S01]  /*1580*/  @!UP6 SYNCS.EXCH.64 URZ, [UR11+0x344f0], UR24 ;  /* 0x0344f0180b3fe5b2 */ /* 0x0006a20008000100 */
[----:B------:R-:W-:Y:S01]  /*1590*/  VOTEU.ALL UP6, P2 ;  /* 0x00000000003f7886 */ /* 0x000fe200010c0000 */
[----:B------:R3:W2:Y:S01]  /*15a0*/  @!UP5 SYNCS.EXCH.64 URZ, [UR11+0x344f8], UR24 ;  /* 0x0344f8180b3fd5b2 */ /* 0x0006a20008000100 */
[----:B------:R-:W-:Y:S01]  /*15b0*/  VOTEU.ALL UP5, P2 ;  /* 0x00000000003f7886 */ /* 0x000fe200010a0000 */
[----:B------:R-:W-:-:S02]  /*15c0*/  @P3 ISETP.NE.AND P2, PT, R11, R18, PT ;  /* 0x000000120b00320c */ /* 0x000fc40003f45270 */
[----:B------:R-:W-:Y:S02]  /*15d0*/  SEL R11, RZ, 0x1, !P1 ;  /* 0x00000001ff0b7807 */ /* 0x000fe40004800000 */
[----:B-1----:R-:W-:Y:S02]  /*15e0*/  ISETP.EQ.U32.AND P1, PT, R13, 0x1, PT ;  /* 0x000000010d00780c */ /* 0x002fe40003f22070 */
[----:B------:R-:W-:-:S04]  /*15f0*/  @P3 SEL R22, RZ, 0x1, P2 ;  /* 0x00000001ff163807 */ /* 0x000fc80001000000 */
[----:B------:R-:W-:Y:S01]  /*1600*/  LOP3.LUT R22, R22, R11, RZ, 0xc0, !PT ;  /* 0x0000000b16167212 */ /* 0x000fe200078ec0ff */
[----:B------:R3:W1:Y:S01]  /*1610*/  @!UP6 SYNCS.EXCH.64 URZ, [UR11+0x34500], UR24 ;  /* 0x034500180b3fe5b2 */ /* 0x0006620008000100 */
[----:B------:R3:W1:Y:S01]  /*1620*/  @!UP5 SYNCS.EXCH.64 URZ, [UR11+0x34508], UR24 ;  /* 0x034508180b3fd5b2 */ /* 0x0006620008000100 */
[----:B------:R-:W-:-:S04]  /*1630*/  NOP ;  /* 0x0000000000007918 */ /* 0x000fc80000000000 */
[----:B--234-:R-:W-:Y:S05]  /*1640*/  @!P1 BRA `(.L_x_5) ;  /* 0x0000000000089947 */ /* 0x01cfea0003800000 */
[----:B-1----:R-:W-:Y:S01]  /*1650*/  UCGABAR_ARV ;  /* 0x00000000000079c7 */ /* 0x002fe20008000000 */
[----:B------:R-:W-:Y:S05]  /*1660*/  BRA `(.L_x_6) ;  /* 0x0000000000047947 */ /* 0x000fea0003800000 */
.L_x_5:
[----:B-1----:R-:W-:Y:S01]  /*1670*/  NOP ;  /* 0x0000000000007918 */ /* 0x002fe20000000000 */
.L_x_6:
[----:B------:R-:W-:Y:S05]  /*1680*/  @!P1 BRA `(.L_x_7) ;  /* 0x00000000000c9947 */ /* 0x000fea0003800000 */
[----:B------:R-:W-:Y:S01]  /*1690*/  UCGABAR_WAIT ;  /* 0x0000000000007dc7 */ /* 0x000fe20008000000 */
[----:B------:R-:W-:Y:S01]  /*16a0*/  CCTL.IVALL ;  /* 0x00000000ff00798f */ /* 0x000fe20002000000 */
[----:B------:R-:W-:Y:S05]  /*16b0*/  BRA `(.L_x_8) ;  /* 0x0000000000047947 */ /* 0x000fea0003800000 */
.L_x_7:
[----:B------:R-:W-:Y:S06]  /*16c0*/  BAR.SYNC.DEFER_BLOCKING 0x0 ;  /* 0x0000000000007b1d */ /* 0x000fec0000010000 */
.L_x_8:
[----:B------:R-:W1:Y:S01]  /*16d0*/  LDC.64 R24, c[0x0][0x8f8] ;  /* 0x00023e00ff187b82 */ /* 0x000e620000000a00 */
[----:B------:R-:W-:Y:S01]  /*16e0*/  IMAD.U32 R18, RZ, RZ, UR7 ;  /* 0x00000007ff127e24 */ /* 0x000fe2000f8e00ff */
[----:B------:R-:W-:Y:S01]  /*16f0*/  ISETP.NE.AND P2, PT, RZ, UR5, PT ;  /* 0x00000005ff007c0c */ /* 0x000fe2000bf45270 */
[----:B------:R-:W-:Y:S01]  /*1700*/  UMOV UR5, URZ ;  /* 0x0000003f00057c82 */ /* 0x000fe20008000000 */
[----:B------:R-:W-:Y:S01]  /*1710*/  UMOV UR6, URZ ;  /* 0x0000003f00067c82 */ /* 0x000fe20008000000 */
[----:B------:R-:W-:Y:S01]  /*1720*/  UMOV UR11, URZ ;  /* 0x0000003f000b7c82 */ /* 0x000fe20008000000 */
[----:B------:R-:W-:Y:S01]  /*1730*/  IMAD.MOV.U32 R17, RZ, RZ, -0x1 ;  /* 0xffffffffff117424 */ /* 0x000fe200078e00ff */
[----:B------:R-:W-:Y:S02]  /*1740*/  P2R R15, PR, RZ, 0x4 ;  /* 0x00000004ff0f7803 */ /* 0x000fe40000000000 */
[----:B-1----:R-:W-:-:S04]  /*1750*/  ISETP.LE.U32.AND P1, PT, R24, UR8, PT ;  /* 0x0000000818007c0c */ /* 0x002fc8000bf23070 */
[----:B------:R-:W-:Y:S02]  /*1760*/  ISETP.GE.U32.AND.EX P1, PT, R18, R25, PT, P1 ;  /* 0x000000191200720c */ /* 0x000fe40003f26110 */
[----:B------:R-:W-:-:S11]  /*1770*/  MOV R18, 0xffffffff ;  /* 0xffffffff00127802 */ /* 0x000fd60000000f00 */
[----:B------:R-:W-:Y:S05]  /*1780*/  @P2 BRA P1, `(.L_x_9) ;  /* 0x0000001400fc2947 */ /* 0x000fea0000800000 */
[----:B------:R-:W-:Y:S01]  /*1790*/  IMAD.U32 R11, RZ, RZ, UR7 ;  /* 0x00000007ff0b7e24 */ /* 0x000fe2000f8e00ff */
[----:B------:R-:W-:Y:S01]  /*17a0*/  ISETP.LE.U32.AND P1, PT, R6, UR8, PT ;  /* 0x0000000806007c0c */ /* 0x000fe2000bf23070 */
[----:B------:R-:W-:Y:S01]  /*17b0*/  UMOV UR5, URZ ;  /* 0x0000003f00057c82 */ /* 0x000fe20008000000 */
[----:B------:R-:W-:Y:S01]  /*17c0*/  UMOV UR6, URZ ;  /* 0x0000003f00067c82 */ /* 0x000fe20008000000 */
[----:B------:R-:W-:Y:S01]  /*17d0*/  UMOV UR11, URZ ;  /* 0x0000003f000b7c82 */ /* 0x000fe20008000000 */
[----:B------:R-:W-:Y:S01]  /*17e0*/  ISETP.GE.U32.AND.EX P1, PT, R11, R7, PT, P1 ;  /* 0x000000070b00720c */ /* 0x000fe20003f26110 */
[----:B------:R-:W-:-:S12]  /*17f0*/  UMOV UR4, URZ ;  /* 0x0000003f00047c82 */ /* 0x000fd80008000000 */
[----:B------:R-:W-:Y:S05]  /*1800*/  @!P1 BRA `(.L_x_10) ;  /* 0x0000001000c89947 */ /* 0x000fea0003800000 */
[----:B------:R-:W-:Y:S01]  /*1810*/  VIADD R11, R21, 0x20 ;  /* 0x00000020150b7836 */ /* 0x000fe20000000000 */
[----:B------:R-:W-:Y:S01]  /*1820*/  MOV R7, R21 ;  /* 0x0000001500077202 */ /* 0x000fe20000000f00 */
[----:B-----5:R-:W-:Y:S01]  /*1830*/  IMAD.MOV.U32 R17, RZ, RZ, R8 ;  /* 0x000000ffff117224 */ /* 0x020fe200078e0008 */
[----:B------:R-:W-:Y:S02]  /*1840*/  MOV R24, R0 ;  /* 0x0000000000187202 */ /* 0x000fe40000000f00 */
[----:B------:R-:W-:-:S13]  /*1850*/  ISETP.GE.AND P1, PT, R11, R12, PT ;  /* 0x0000000c0b00720c */ /* 0x000fda0003f26270 */
[----:B------:R-:W1:Y:S01]  /*1860*/  @!P1 LDC.64 R18, c[0x0][0x918] ;  /* 0x00024600ff129b82 */ /* 0x000e620000000a00 */
[----:B------:R-:W-:Y:S01]  /*1870*/  @!P1 VIADD R13, R7, 0x20 ;  /* 0x00000020070d9836 */ /* 0x000fe20000000000 */
[----:B------:R-:W-:Y:S02]  /*1880*/  UIADD3 UR16, UP5, UR16, -0x1, URZ ;  /* 0xffffffff10107890 */ /* 0x000fe4000ffbe03f */
[----:B------:R-:W-:Y:S01]  /*1890*/  UIADD3 UR14, UP6, UR14, -0x1, URZ ;  /* 0xffffffff0e0e7890 */ /* 0x000fe2000ffde03f */
[----:B------:R-:W-:Y:S01]  /*18a0*/  BSSY B0, `(.L_x_11) ;  /* 0x0000050000007945 */ /* 0x000fe20003800000 */
[----:B------:R-:W-:Y:S01]  /*18b0*/  UIADD3.X UR17, UR17, -0x1, URZ, UP5, !UPT ;  /* 0xffffffff11117890 */ /* 0x000fe2000affe43f */
[----:B-1----:R-:W-:-:S05]  /*18c0*/  @!P1 IMAD.WIDE R18, R13, 0xc, R18 ;  /* 0x0000000c0d129825 */ /* 0x002fca00078e0212 */
[----:B------:R1:W5:Y:S04]  /*18d0*/  @!P1 LDG.E R8, desc[UR38][R18.64] ;  /* 0x0000002612089981 */ /* 0x000368000c1e1900 */
[----:B------:R1:W5:Y:S01]  /*18e0*/  @!P1 LDG.E R0, desc[UR38][R18.64+0x4] ;  /* 0x0000042612009981 */ /* 0x000362000c1e1900 */
[----:B------:R-:W-:Y:S01]  /*18f0*/  ISETP.GE.AND P1, PT, R7, R12, PT ;  /* 0x0000000c0700720c */ /* 0x000fe20003f26270 */
[----:B------:R-:W-:Y:S01]  /*1900*/  UIADD3.X UR15, UR15, -0x1, URZ, UP6, !UPT ;  /* 0xffffffff0f0f7890 */ /* 0x000fe2000b7fe43f */
[----:B------:R-:W-:Y:S01]  /*1910*/  IMAD.MOV.U32 R13, RZ, RZ, RZ ;  /* 0x000000ffff0d7224 */ /* 0x000fe200078e00ff */
[----:B------:R-:W-:Y:S01]  /*1920*/  UIADD3 UR4, UR9, -0x1, URZ ;  /* 0xffffffff09047890 */ /* 0x000fe2000fffe03f */
[----:B------:R-:W-:Y:S01]  /*1930*/  IMAD.MOV.U32 R6, RZ, RZ, RZ ;  /* 0x000000ffff067224 */ /* 0x000fe200078e00ff */
[----:B------:R-:W-:Y:S01]  /*1940*/  UIADD3 UR5, UR10, -0x1, URZ ;  /* 0xffffffff0a057890 */ /* 0x000fe2000fffe03f */
[----:B------:R-:W-:Y:S01]  /*1950*/  MOV R29, 0x7fffffff ;  /* 0x7fffffff001d7802 */ /* 0x000fe20000000f00 */
[----:B------:R-:W-:-:S06]  /*1960*/  IMAD.MOV.U32 R30, RZ, RZ, RZ ;  /* 0x000000ffff1e7224 */ /* 0x000fcc00078e00ff */
[----:B-1----:R-:W-:Y:S05]  /*1970*/  @P1 BRA `(.L_x_12) ;  /* 0x0000000400081947 */ /* 0x002fea0003800000 */
[----:B------:R-:W-:Y:S02]  /*1980*/  PLOP3.LUT P3, PT, PT, PT, UP0, 0x80, 0x0 ;  /* 0x000000000000781c */ /* 0x000fe40003f6f008 */
[C---:B------:R-:W-:Y:S02]  /*1990*/  IADD3 R26, P2, R24.reuse, UR16, RZ ;  /* 0x00000010181a7c10 */ /* 0x040fe4000ff5e0ff */
[C---:B------:R-:W-:Y:S02]  /*19a0*/  IADD3 R28, P1, R17.reuse, UR14, RZ ;  /* 0x0000000e111c7c10 */ /* 0x040fe4000ff3e0ff */
[----:B------:R-:W-:Y:S02]  /*19b0*/  LEA.HI.X.SX32 R27, R24, UR17, 0x1, P2 ;  /* 0x00000011181b7c11 */ /* 0x000fe400090f0eff */
[----:B------:R-:W-:-:S05]  /*19c0*/  LEA.HI.X.SX32 R29, R17, UR15, 0x1, P1 ;  /* 0x0000000f111d7c11 */ /* 0x000fca00088f0eff */
[----:B------:R-:W-:Y:S05]  /*19d0*/  @!P3 BRA `(.L_x_13) ;  /* 0x000000000030b947 */ /* 0x000fea0003800000 */
[----:B------:R-:W-:Y:S02]  /*19e0*/  ULDC UR6, c[0x0][0x8dc] ;  /* 0x0002370000067ab9 */ /* 0x000fe40000000800 */
[----:B------:R-:W-:-:S05]  /*19f0*/  IADD3 R17, P1, R28, UR6, RZ ;  /* 0x000000061c117c10 */ /* 0x000fca000ff3e0ff */
[----:B------:R-:W-:-:S04]  /*1a00*/  IMAD.X R29, RZ, RZ, R29, P1 ;  /* 0x000000ffff1d7224 */ /* 0x000fc800008e061d */
[----:B------:R-:W-:-:S04]  /*1a10*/  IMAD.WIDE.U32 R4, R29, UR20, RZ ;  /* 0x000000141d047c25 */ /* 0x000fc8000f8e00ff */
[----:B------:R-:W-:-:S04]  /*1a20*/  IMAD.WIDE.U32 R18, P1, R17, UR21, R4 ;  /* 0x0000001511127c25 */ /* 0x000fc8000f820004 */
[----:B------:R-:W-:Y:S01]  /*1a30*/  IMAD.WIDE.U32 R4, R17, UR20, RZ ;  /* 0x0000001411047c25 */ /* 0x000fe2000f8e00ff */
[----:B------:R-:W-:-:S03]  /*1a40*/  IADD3.X R25, RZ, RZ, RZ, P1, !PT ;  /* 0x000000ffff197210 */ /* 0x000fc60000ffe4ff */
[----:B------:R-:W-:Y:S01]  /*1a50*/  IMAD.MOV.U32 R24, RZ, RZ, R19 ;  /* 0x000000ffff187224 */ /* 0x000fe200078e0013 */
[----:B------:R-:W-:-:S05]  /*1a60*/  IADD3 RZ, P1, R5, R18, RZ ;  /* 0x0000001205ff7210 */ /* 0x000fca0007f3e0ff */
[----:B------:R-:W-:-:S04]  /*1a70*/  IMAD.WIDE.U32.X R4, R29, UR21, R24, P1 ;  /* 0x000000151d047c25 */ /* 0x000fc800088e0418 */
[----:B------:R-:W-:Y:S01]  /*1a80*/  IMAD.MOV.U32 R28, RZ, RZ, R4 ;  /* 0x000000ffff1c7224 */ /* 0x000fe200078e0004 */
[----:B------:R-:W-:-:S07]  /*1a90*/  MOV R29, R5 ;  /* 0x00000005001d7202 */ /* 0x000fce0000000f00 */
.L_x_13:
[----:B------:R-:W-:Y:S05]  /*1aa0*/  @!P0 BRA `(.L_x_14) ;  /* 0x0000000000308947 */ /* 0x000fea0003800000 */
[----:B------:R-:W-:Y:S02]  /*1ab0*/  ULDC UR6, c[0x0][0x8f4] ;  /* 0x00023d0000067ab9 */ /* 0x000fe40000000800 */
[----:B------:R-:W-:-:S05]  /*1ac0*/  IADD3 R17, P1, R26, UR6, RZ ;  /* 0x000000061a117c10 */ /* 0x000fca000ff3e0ff */
[----:B------:R-:W-:-:S04]  /*1ad0*/  IMAD.X R27, RZ, RZ, R27, P1 ;  /* 0x000000ffff1b7224 */ /* 0x000fc800008e061b */
[----:B------:R-:W-:-:S04]  /*1ae0*/  IMAD.WIDE.U32 R4, R27, UR22, RZ ;  /* 0x000000161b047c25 */ /* 0x000fc8000f8e00ff */
[----:B------:R-:W-:-:S04]  /*1af0*/  IMAD.WIDE.U32 R18, P1, R17, UR23, R4 ;  /* 0x0000001711127c25 */ /* 0x000fc8000f820004 */
[----:B------:R-:W-:Y:S01]  /*1b00*/  IMAD.WIDE.U32 R4, R17, UR22, RZ ;  /* 0x0000001611047c25 */ /* 0x000fe2000f8e00ff */
[----:B------:R-:W-:-:S03]  /*1b10*/  MOV R24, R19 ;  /* 0x0000001300187202 */ /* 0x000fc60000000f00 */
[----:B------:R-:W-:Y:S01]  /*1b20*/  IMAD.X R25, RZ, RZ, RZ, P1 ;  /* 0x000000ffff197224 */ /* 0x000fe200008e06ff */
[----:B------:R-:W-:-:S05]  /*1b30*/  IADD3 RZ, P1, R5, R18, RZ ;  /* 0x0000001205ff7210 */ /* 0x000fca0007f3e0ff */
[----:B------:R-:W-:-:S04]  /*1b40*/  IMAD.WIDE.U32.X R4, R27, UR23, R24, P1 ;  /* 0x000000171b047c25 */ /* 0x000fc800088e0418 */
[----:B------:R-:W-:Y:S02]  /*1b50*/  IMAD.MOV.U32 R26, RZ, RZ, R4 ;  /* 0x000000ffff1a7224 */ /* 0x000fe400078e0004 */
[----:B------:R-:W-:-:S07]  /*1b60*/  IMAD.MOV.U32 R27, RZ, RZ, R5 ;  /* 0x000000ffff1b7224 */ /* 0x000fce00078e0005 */
.L_x_14:
[----:B------:R-:W-:Y:S02]  /*1b70*/  SHF.R.U64 R4, R26, UR30, R27 ;  /* 0x0000001e1a047c19 */ /* 0x000fe4000800121b */
[----:B------:R-:W-:-:S03]  /*1b80*/  SHF.R.U64 R5, R28, UR26, R29 ;  /* 0x0000001a1c057c19 */ /* 0x000fc6000800121d */
[----:B------:R-:W-:Y:S01]  /*1b90*/  VIADD R24, R4, UR5 ;  /* 0x0000000504187c36 */ /* 0x000fe20008000000 */
[----:B------:R-:W-:-:S04]  /*1ba0*/  IADD3 R19, R5, UR4, RZ ;  /* 0x0000000405137c10 */ /* 0x000fc8000fffe0ff */
[----:B------:R-:W-:Y:S02]  /*1bb0*/  IABS R17, R19 ;  /* 0x0000001300117213 */ /* 0x000fe40000000000 */
[----:B------:R-:W-:-:S03]  /*1bc0*/  IABS R18, R24 ;  /* 0x0000001800127213 */ /* 0x000fc60000000000 */
[----:B------:R-:W-:-:S04]  /*1bd0*/  IMAD.HI.U32 R4, R17, UR13, RZ ;  /* 0x0000000d11047c27 */ /* 0x000fc8000f8e00ff */
[----:B------:R-:W-:-:S04]  /*1be0*/  IMAD.HI.U32 R5, R18, UR19, RZ ;  /* 0x0000001312057c27 */ /* 0x000fc8000f8e00ff */
[----:B------:R-:W-:Y:S01]  /*1bf0*/  IMAD R4, R4, UR29, R17 ;  /* 0x0000001d04047c24 */ /* 0x000fe2000f8e0211 */
[----:B------:R-:W-:Y:S01]  /*1c00*/  MOV R17, UR32 ;  /* 0x0000002000117c02 */ /* 0x000fe20008000f00 */
[----:B------:R-:W-:Y:S02]  /*1c10*/  IMAD R5, R5, UR31, R18 ;  /* 0x0000001f05057c24 */ /* 0x000fe4000f8e0212 */
[----:B------:R-:W-:Y:S01]  /*1c20*/  IMAD.U32 R18, RZ, RZ, UR33 ;  /* 0x00000021ff127e24 */ /* 0x000fe2000f8e00ff */
[----:B------:R-:W-:Y:S02]  /*1c30*/  ISETP.LT.U32.AND P1, PT, R4, UR28, PT ;  /* 0x0000001c04007c0c */ /* 0x000fe4000bf21070 */
[----:B------:R-:W-:-:S11]  /*1c40*/  ISETP.LT.U32.AND P2, PT, R5, UR27, PT ;  /* 0x0000001b05007c0c */ /* 0x000fd6000bf41070 */
[----:B------:R-:W-:Y:S01]  /*1c50*/  @!P1 VIADD R4, R4, -UR28 ;  /* 0x8000001c04049c36 */ /* 0x000fe20008000000 */
[----:B------:R-:W-:Y:S02]  /*1c60*/  ISETP.GE.AND P1, PT, R24, RZ, PT ;  /* 0x000000ff1800720c */ /* 0x000fe40003f26270 */
[----:B------:R-:W-:Y:S02]  /*1c70*/  @!P2 IADD3 R5, R5, -UR27, RZ ;  /* 0x8000001b0505ac10 */ /* 0x000fe4000fffe0ff */
[----:B------:R-:W-:Y:S02]  /*1c80*/  ISETP.LT.U32.AND P3, PT, R4, UR28, PT ;  /* 0x0000001c04007c0c */ /* 0x000fe4000bf61070 */
[----:B------:R-:W-:Y:S02]  /*1c90*/  ISETP.LT.U32.AND P4, PT, R5, UR27, PT ;  /* 0x0000001b05007c0c */ /* 0x000fe4000bf81070 */
[----:B------:R-:W-:-:S09]  /*1ca0*/  ISETP.GE.AND P2, PT, R19, RZ, PT ;  /* 0x000000ff1300720c */ /* 0x000fd20003f46270 */
[----:B------:R-:W-:Y:S01]  /*1cb0*/  @!P3 VIADD R4, R4, -UR28 ;  /* 0x8000001c0404bc36 */ /* 0x000fe20008000000 */
[----:B------:R-:W-:Y:S01]  /*1cc0*/  PLOP3.LUT P3, PT, PT, PT, UP4, 0x80, 0x0 ;  /* 0x000000000000781c */ /* 0x000fe20003f6f048 */
[----:B------:R-:W-:Y:S01]  /*1cd0*/  @!P4 VIADD R5, R5, -UR27 ;  /* 0x8000001b0505cc36 */ /* 0x000fe20008000000 */
[----:B------:R-:W-:Y:S01]  /*1ce0*/  PLOP3.LUT P4, PT, PT, PT, UP2, 0x80, 0x0 ;  /* 0x000000000000781c */ /* 0x000fe20003f8f028 */
[----:B------:R-:W-:-:S03]  /*1cf0*/  @!P2 IMAD.MOV R4, RZ, RZ, -R4 ;  /* 0x000000ffff04a224 */ /* 0x000fc600078e0a04 */
[----:B------:R-:W-:Y:S02]  /*1d00*/  @!P1 IADD3 R5, -R5, RZ, RZ ;  /* 0x000000ff05059210 */ /* 0x000fe40007ffe1ff */
[----:B------:R-:W-:Y:S02]  /*1d10*/  SEL R4, R17, R4, !P3 ;  /* 0x0000000411047207 */ /* 0x000fe40005800000 */
[----:B------:R-:W-:Y:S02]  /*1d20*/  SEL R5, R18, R5, !P4 ;  /* 0x0000000512057207 */ /* 0x000fe40006000000 */
[----:B------:R-:W-:Y:S01]  /*1d30*/  PLOP3.LUT P1, PT, PT, PT, UP3, 0x80, 0x0 ;  /* 0x000000000000781c */ /* 0x000fe20003f2f038 */
[----:B------:R-:W-:Y:S02]  /*1d40*/  IMAD.IADD R18, R19, 0x1, -R4 ;  /* 0x0000000113127824 */ /* 0x000fe400078e0a04 */
[----:B------:R-:W-:-:S04]  /*1d50*/  IMAD.IADD R5, R24, 0x1, -R5 ;  /* 0x0000000118057824 */ /* 0x000fc800078e0a05 */
[----:B------:R-:W-:Y:S01]  /*1d60*/  IMAD R29, R18, R5, RZ ;  /* 0x00000005121d7224 */ /* 0x000fe200078e02ff */
[----:B------:R-:W-:-:S04]  /*1d70*/  SEL R4, R5, R18, !P1 ;  /* 0x0000001205047207 */ /* 0x000fc80004800000 */
[----:B------:R-:W-:Y:S02]  /*1d80*/  SHF.R.S32.HI R5, RZ, 0x1f, R4 ;  /* 0x0000001fff057819 */ /* 0x000fe40000011404 */
[----:B------:R-:W-:-:S07]  /*1d90*/  SHF.R.S32.HI R30, RZ, 0x1f, R29 ;  /* 0x0000001fff1e7819 */ /* 0x000fce000001141d */
.L_x_12:
[----:B------:R-:W-:Y:S05]  /*1da0*/  BSYNC B0 ;  /* 0x0000000000007941 */ /* 0x000fea0003800000 */
.L_x_11:
[----:B------:R-:W1:Y:S01]  /*1db0*/  SHFL.UP PT, R18, R29, 0x1, RZ ;  /* 0x042000001d127989 */ /* 0x000e6200000e00ff */
[C---:B------:R-:W-:Y:S02]  /*1dc0*/  ISETP.NE.AND P2, PT, R21.reuse, RZ, PT ;  /* 0x000000ff1500720c */ /* 0x040fe40003f45270 */
[C---:B------:R-:W-:Y:S01]  /*1dd0*/  ISETP.GE.U32.AND P3, PT, R21.reuse, 0x2, PT ;  /* 0x000000021500780c */ /* 0x040fe20003f66070 */
[----:B------:R-:W2:Y:S01]  /*1de0*/  SHFL.UP PT, R17, R30, 0x1, RZ ;  /* 0x042000001e117989 */ /* 0x000ea200000e00ff */
[C---:B------:R-:W-:Y:S02]  /*1df0*/  ISETP.GE.U32.AND P4, PT, R21.reuse, 0x4, PT ;  /* 0x000000041500780c */ /* 0x040fe40003f86070 */
[C---:B------:R-:W-:Y:S02]  /*1e00*/  ISETP.GE.U32.AND P5, PT, R21.reuse, 0x8, PT ;  /* 0x000000081500780c */ /* 0x040fe40003fa6070 */
[----:B------:R-:W-:Y:S02]  /*1e10*/  ISETP.GE.U32.AND P6, PT, R21, 0x10, PT ;  /* 0x000000101500780c */ /* 0x000fe40003fc6070 */
[----:B-1----:R-:W-:-:S02]  /*1e20*/  SEL R18, R18, RZ, P2 ;  /* 0x000000ff12127207 */ /* 0x002fc40001000000 */
[----:B--2---:R-:W-:Y:S02]  /*1e30*/  SEL R17, R17, RZ, P2 ;  /* 0x000000ff11117207 */ /* 0x004fe40001000000 */
[----:B------:R-:W-:-:S04]  /*1e40*/  IADD3 R25, P1, R18, R29, RZ ;  /* 0x0000001d12197210 */ /* 0x000fc80007f3e0ff */
[----:B------:R-:W-:Y:S01]  /*1e50*/  IADD3.X R24, R17, R30, RZ, P1, !PT ;  /* 0x0000001e11187210 */ /* 0x000fe20000ffe4ff */
[----:B------:R-:W1:Y:S04]  /*1e60*/  SHFL.UP PT, R18, R25, 0x2, RZ ;  /* 0x0440000019127989 */ /* 0x000e6800000e00ff */
[----:B------:R-:W2:Y:S01]  /*1e70*/  SHFL.UP PT, R17, R24, 0x2, RZ ;  /* 0x0440000018117989 */ /* 0x000ea200000e00ff */
[----:B-1----:R-:W-:-:S04]  /*1e80*/  SEL R18, R18, RZ, P3 ;  /* 0x000000ff12127207 */ /* 0x002fc80001800000 */
[----:B------:R-:W-:Y:S02]  /*1e90*/  IADD3 R19, P1, R18, R25, RZ ;  /* 0x0000001912137210 */ /* 0x000fe40007f3e0ff */
[----:B--2---:R-:W-:-:S03]  /*1ea0*/  SEL R17, R17, RZ, P3 ;  /* 0x000000ff11117207 */ /* 0x004fc60001800000 */
[----:B------:R-:W1:Y:S02]  /*1eb0*/  SHFL.UP PT, R18, R19, 0x4, RZ ;  /* 0x0480000013127989 */ /* 0x000e6400000e00ff */
[----:B------:R-:W-:-:S05]  /*1ec0*/  IMAD.X R26, R17, 0x1, R24, P1 ;  /* 0x00000001111a7824 */ /* 0x000fca00008e0618 */
        /* <DEDUP_REMOVED lines=10> */
[----:B------:R-:W1:Y:S01]  /*1f70*/  SHFL.UP PT, R18, R19, 0x10, RZ ;  /* 0x0600000013127989 */ /* 0x000e6200000e00ff */
[----:B------:R-:W-:-:S05]  /*1f80*/  IADD3.X R26, R17, R24, RZ, P1, !PT ;  /* 0x00000018111a7210 */ /* 0x000fca0000ffe4ff */
[----:B------:R-:W2:Y:S01]  /*1f90*/  SHFL.UP PT, R17, R26, 0x10, RZ ;  /* 0x060000001a117989 */ /* 0x000ea200000e00ff */
[----:B-1----:R-:W-:-:S04]  /*1fa0*/  SEL R18, R18, RZ, P6 ;  /* 0x000000ff12127207 */ /* 0x002fc80003000000 */
[----:B------:R-:W-:Y:S02]  /*1fb0*/  IADD3 R24, P1, R18, R19, RZ ;  /* 0x0000001312187210 */ /* 0x000fe40007f3e0ff */
[----:B--2---:R-:W-:-:S05]  /*1fc0*/  SEL R17, R17, RZ, P6 ;  /* 0x000000ff11117207 */ /* 0x004fca0003000000 */
[----:B------:R-:W-:Y:S01]  /*1fd0*/  IMAD.X R25, R17, 0x1, R26, P1 ;  /* 0x0000000111197824 */ /* 0x000fe200008e061a */
[----:B------:R-:W-:-:S04]  /*1fe0*/  ISETP.GT.U32.AND P1, PT, R24, UR8, PT ;  /* 0x0000000818007c0c */ /* 0x000fc8000bf24070 */
[----:B------:R-:W-:-:S13]  /*1ff0*/  ISETP.GT.U32.AND.EX P1, PT, R25, UR7, PT, P1 ;  /* 0x0000000719007c0c */ /* 0x000fda000bf24110 */
[----:B------:R-:W-:-:S04]  /*2000*/  VOTE.ANY R17, PT, P1 ;  /* 0x0000000000117806 */ /* 0x000fc800008e0100 */
[----:B------:R-:W-:-:S13]  /*2010*/  ISETP.NE.AND P1, PT, R17, RZ, PT ;  /* 0x000000ff1100720c */ /* 0x000fda0003f25270 */
[----:B------:R-:W-:Y:S05]  /*2020*/  @P1 BRA `(.L_x_15) ;  /* 0x0000000800701947 */ /* 0x000fea0003800000 */
[----:B------:R-:W1:Y:S01]  /*2030*/  LDC R12, c[0x0][0x910] ;  /* 0x00024400ff0c7b82 */ /* 0x000e620000000800 */
[----:B------:R-:W-:Y:S01]  /*2040*/  IMAD.MOV.U32 R26, RZ, RZ, R24 ;  /* 0x000000ffff1a7224 */ /* 0x000fe200078e0018 */
[----:B------:R-:W-:Y:S01]  /*2050*/  ULDC UR13, c[0x0][0x8f4] ;  /* 0x00023d00000d7ab9 */ /* 0x000fe20000000800 */
[----:B------:R-:W-:Y:S01]  /*2060*/  ULDC UR6, c[0x0][0x8dc] ;  /* 0x0002370000067ab9 */ /* 0x000fe20000000800 */
[----:B------:R-:W-:Y:S01]  /*2070*/  ULDC UR19, c[0x0][0x8d8] ;  /* 0x0002360000137ab9 */ /* 0x000fe20000000800 */
[----:B------:R-:W-:Y:S01]  /*2080*/  ULDC UR24, c[0x0][0x8f0] ;  /* 0x00023c0000187ab9 */ /* 0x000fe20000000800 */
[----:B------:R-:W-:Y:S01]  /*2090*/  ULDC.64 UR20, c[0x0][0x8d0] ;  /* 0x0002340000147ab9 */ /* 0x000fe20000000a00 */
[----:B------:R-:W-:-:S05]  /*20a0*/  ULDC.64 UR22, c[0x0][0x8e8] ;  /* 0x00023a0000167ab9 */ /* 0x000fca0000000a00 */
.L_x_20:
[----:B------:R-:W-:Y:S01]  /*20b0*/  MOV R7, R11 ;  /* 0x0000000b00077202 */ /* 0x000fe20000000f00 */
[----:B------:R-:W-:Y:S01]  /*20c0*/  VIADD R11, R11, 0x20 ;  /* 0x000000200b0b7836 */ /* 0x000fe20000000000 */
[----:B-----5:R-:W-:Y:S01]  /*20d0*/  MOV R17, R8 ;  /* 0x0000000800117202 */ /* 0x020fe20000000f00 */
[----:B------:R-:W-:-:S03]  /*20e0*/  IMAD.MOV.U32 R24, RZ, RZ, R0 ;  /* 0x000000ffff187224 */ /* 0x000fc600078e0000 */
[----:B-1----:R-:W-:-:S13]  /*20f0*/  ISETP.GE.AND P1, PT, R11, R12, PT ;  /* 0x0000000c0b00720c */ /* 0x002fda0003f26270 */
[----:B------:R-:W1:Y:S01]  /*2100*/  @!P1 LDC.64 R18, c[0x0][0x918] ;  /* 0x00024600ff129b82 */ /* 0x000e620000000a00 */
[----:B------:R-:W-:Y:S01]  /*2110*/  @!P1 VIADD R13, R7, 0x20 ;  /* 0x00000020070d9836 */ /* 0x000fe20000000000 */
[----:B------:R2:W3:Y:S01]  /*2120*/  SHFL.IDX PT, R6, R25, 0x1f, 0x1f ;  /* 0x03e01f0019067f89 */ /* 0x0004e200000e0000 */
[----:B------:R-:W-:Y:S02]  /*2130*/  BSSY B0, `(.L_x_16) ;  /* 0x0000064000007945 */ /* 0x000fe40003800000 */
[----:B-1----:R-:W-:-:S05]  /*2140*/  @!P1 IMAD.WIDE R18, R13, 0xc, R18 ;  /* 0x0000000c0d129825 */ /* 0x002fca00078e0212 */
[----:B------:R2:W5:Y:S04]  /*2150*/  @!P1 LDG.E R8, desc[UR38][R18.64] ;  /* 0x0000002612089981 */ /* 0x000568000c1e1900 */
[----:B------:R2:W5:Y:S01]  /*2160*/  @!P1 LDG.E R0, desc[UR38][R18.64+0x4] ;  /* 0x0000042612009981 */ /* 0x000562000c1e1900 */
[----:B------:R-:W-:Y:S01]  /*2170*/  ISETP.GE.AND P1, PT, R7, R12, PT ;  /* 0x0000000c0700720c */ /* 0x000fe20003f26270 */
[----:B------:R-:W-:Y:S01]  /*2180*/  IMAD.MOV.U32 R29, RZ, RZ, 0x7fffffff ;  /* 0x7fffffffff1d7424 */ /* 0x000fe200078e00ff */
[----:B------:R-:W-:Y:S01]  /*2190*/  MOV R30, RZ ;  /* 0x000000ff001e7202 */ /* 0x000fe20000000f00 */
[----:B------:R2:W1:Y:S10]  /*21a0*/  SHFL.IDX PT, R13, R26, 0x1f, 0x1f ;  /* 0x03e01f001a0d7f89 */ /* 0x00047400000e0000 */
[----:B--23--:R-:W-:Y:S05]  /*21b0*/  @P1 BRA `(.L_x_17) ;  /* 0x00000004006c1947 */ /* 0x00cfea0003800000 */
[----:B------:R-:W-:Y:S02]  /*21c0*/  IABS R30, R9 ;  /* 0x00000009001e7213 */ /* 0x000fe40000000000 */
[C---:B------:R-:W-:Y:S02]  /*21d0*/  IADD3 R27, P1, R17.reuse, UR14, RZ ;  /* 0x0000000e111b7c10 */ /* 0x040fe4000ff3e0ff */
[----:B------:R-:W2:Y:S02]  /*21e0*/  I2F.RP R4, R30 ;  /* 0x0000001e00047306 */ /* 0x000ea40000209400 */
[----:B------:R-:W-:Y:S02]  /*21f0*/  LEA.HI.X.SX32 R28, R17, UR15, 0x1, P1 ;  /* 0x0000000f111c7c11 */ /* 0x000fe400088f0eff */
[----:B------:R-:W-:-:S04]  /*2200*/  IADD3 R17, P1, R24, UR16, RZ ;  /* 0x0000001018117c10 */ /* 0x000fc8000ff3e0ff */
[----:B------:R-:W-:Y:S02]  /*2210*/  LEA.HI.X.SX32 R26, R24, UR17, 0x1, P1 ;  /* 0x00000011181a7c11 */ /* 0x000fe400088f0eff */
[----:B------:R-:W-:Y:S01]  /*2220*/  PLOP3.LUT P1, PT, PT, PT, UP0, 0x80, 0x0 ;  /* 0x000000000000781c */ /* 0x000fe20003f2f008 */
[----:B--2---:R-:W2:Y:S02]  /*2230*/  MUFU.RCP R4, R4 ;  /* 0x0000000400047308 */ /* 0x004ea40000001000 */
[----:B--2---:R-:W-:-:S06]  /*2240*/  VIADD R5, R4, 0xffffffe ;  /* 0x0ffffffe04057836 */ /* 0x004fcc0000000000 */
[----:B------:R-:W2:Y:S02]  /*2250*/  F2I.FTZ.U32.TRUNC.NTZ R31, R5 ;  /* 0x00000005001f7305 */ /* 0x000ea4000021f000 */
[----:B--2---:R-:W-:Y:S02]  /*2260*/  IMAD.MOV R32, RZ, RZ, -R31 ;  /* 0x000000ffff207224 */ /* 0x004fe400078e0a1f */
[----:B------:R-:W-:Y:S05]  /*2270*/  @!P1 BRA `(.L_x_18) ;  /* 0x00000000002c9947 */ /* 0x000fea0003800000 */
[----:B------:R-:W-:-:S04]  /*2280*/  IADD3 R27, P1, R27, UR6, RZ ;  /* 0x000000061b1b7c10 */ /* 0x000fc8000ff3e0ff */
[----:B------:R-:W-:-:S05]  /*2290*/  IADD3.X R29, RZ, R28, RZ, P1, !PT ;  /* 0x0000001cff1d7210 */ /* 0x000fca0000ffe4ff */
[----:B------:R-:W-:-:S04]  /*22a0*/  IMAD.WIDE.U32 R4, R29, UR20, RZ ;  /* 0x000000141d047c25 */ /* 0x000fc8000f8e00ff */
[----:B------:R-:W-:-:S04]  /*22b0*/  IMAD.WIDE.U32 R18, P1, R27, UR21, R4 ;  /* 0x000000151b127c25 */ /* 0x000fc8000f820004 */
[----:B------:R-:W-:-:S04]  /*22c0*/  IMAD.WIDE.U32 R4, R27, UR20, RZ ;  /* 0x000000141b047c25 */ /* 0x000fc8000f8e00ff */
[----:B------:R-:W-:Y:S01]  /*22d0*/  IMAD.X R25, RZ, RZ, RZ, P1 ;  /* 0x000000ffff197224 */ /* 0x000fe200008e06ff */
[----:B------:R-:W-:Y:S01]  /*22e0*/  IADD3 RZ, P1, R5, R18, RZ ;  /* 0x0000001205ff7210 */ /* 0x000fe20007f3e0ff */
[----:B------:R-:W-:-:S04]  /*22f0*/  IMAD.MOV.U32 R24, RZ, RZ, R19 ;  /* 0x000000ffff187224 */ /* 0x000fc800078e0013 */
[----:B------:R-:W-:-:S04]  /*2300*/  IMAD.WIDE.U32.X R4, R29, UR21, R24, P1 ;  /* 0x000000151d047c25 */ /* 0x000fc800088e0418 */
[----:B------:R-:W-:Y:S01]  /*2310*/  IMAD.MOV.U32 R28, RZ, RZ, R5 ;  /* 0x000000ffff1c7224 */ /* 0x000fe200078e0005 */
[----:B------:R-:W-:-:S07]  /*2320*/  MOV R27, R4 ;  /* 0x00000004001b7202 */ /* 0x000fce0000000f00 */
.L_x_18:
[----:B------:R-:W-:Y:S05]  /*2330*/  @!P0 BRA `(.L_x_19) ;  /* 0x00000000002c8947 */ /* 0x000fea0003800000 */
        /* <DEDUP_REMOVED lines=11> */
.L_x_19:
[----:B------:R-:W-:Y:S01]  /*23f0*/  SHF.R.U64 R17, R17, UR24, R26 ;  /* 0x0000001811117c19 */ /* 0x000fe2000800121a */
[----:B------:R-:W-:Y:S01]  /*2400*/  IMAD.MOV.U32 R5, RZ, RZ, R32 ;  /* 0x000000ffff057224 */ /* 0x000fe200078e0020 */
[----:B------:R-:W-:Y:S02]  /*2410*/  IABS R4, R9 ;  /* 0x0000000900047213 */ /* 0x000fe40000000000 */
[----:B------:R-:W-:Y:S01]  /*2420*/  SHF.R.U64 R27, R27, UR19, R28 ;  /* 0x000000131b1b7c19 */ /* 0x000fe2000800121c */
[----:B------:R-:W-:Y:S01]  /*2430*/  VIADD R19, R17, UR5 ;  /* 0x0000000511137c36 */ /* 0x000fe20008000000 */
[----:B------:R-:W-:Y:S01]  /*2440*/  IADD3 R24, RZ, -R4, RZ ;  /* 0x80000004ff187210 */ /* 0x000fe20007ffe0ff */
[----:B------:R-:W-:Y:S02]  /*2450*/  IMAD R17, R5, R30, RZ ;  /* 0x0000001e05117224 */ /* 0x000fe400078e02ff */
[----:B------:R-:W-:Y:S01]  /*2460*/  IMAD.MOV.U32 R4, RZ, RZ, RZ ;  /* 0x000000ffff047224 */ /* 0x000fe200078e00ff */
[----:B------:R-:W-:Y:S01]  /*2470*/  IABS R18, R19 ;  /* 0x0000001300127213 */ /* 0x000fe20000000000 */
[----:B------:R-:W-:-:S02]  /*2480*/  IMAD.MOV.U32 R5, RZ, RZ, R31 ;  /* 0x000000ffff057224 */ /* 0x000fc400078e001f */
[----:B------:R-:W-:Y:S01]  /*2490*/  IMAD.HI.U32 R4, R31, R17, R4 ;  /* 0x000000111f047227 */ /* 0x000fe200078e0004 */
[----:B------:R-:W-:-:S03]  /*24a0*/  MOV R17, R18 ;  /* 0x0000001200117202 */ /* 0x000fc60000000f00 */
[----:B------:R-:W-:Y:S01]  /*24b0*/  IMAD.MOV.U32 R5, RZ, RZ, R24 ;  /* 0x000000ffff057224 */ /* 0x000fe200078e0018 */
[----:B------:R-:W-:Y:S01]  /*24c0*/  IABS R24, R10 ;  /* 0x0000000a00187213 */ /* 0x000fe20000000000 */
[----:B------:R-:W-:-:S03]  /*24d0*/  IMAD.HI.U32 R4, R4, R17, RZ ;  /* 0x0000001104047227 */ /* 0x000fc600078e00ff */
[----:B------:R-:W2:Y:S01]  /*24e0*/  I2F.RP R25, R24 ;  /* 0x0000001800197306 */ /* 0x000ea20000209400 */
[----:B------:R-:W-:Y:S02]  /*24f0*/  IMAD R17, R4, R5, R17 ;  /* 0x0000000504117224 */ /* 0x000fe400078e0211 */
[----:B------:R-:W-:-:S03]  /*2500*/  VIADD R18, R27, UR4 ;  /* 0x000000041b127c36 */ /* 0x000fc60008000000 */
[----:B------:R-:W-:Y:S02]  /*2510*/  ISETP.GT.U32.AND P1, PT, R30, R17, PT ;  /* 0x000000111e00720c */ /* 0x000fe40003f24070 */
[----:B------:R-:W-:Y:S01]  /*2520*/  IABS R28, R18 ;  /* 0x00000012001c7213 */ /* 0x000fe20000000000 */
[----:B--2---:R-:W2:Y:S10]  /*2530*/  MUFU.RCP R25, R25 ;  /* 0x0000001900197308 */ /* 0x004eb40000001000 */
[----:B------:R-:W-:Y:S01]  /*2540*/  @!P1 IMAD.IADD R17, R17, 0x1, -R30 ;  /* 0x0000000111119824 */ /* 0x000fe200078e0a1e */
[----:B--2---:R-:W-:-:S04]  /*2550*/  IADD3 R4, R25, 0xffffffe, RZ ;  /* 0x0ffffffe19047810 */ /* 0x004fc80007ffe0ff */
[----:B------:R2:W3:Y:S02]  /*2560*/  F2I.FTZ.U32.TRUNC.NTZ R5, R4 ;  /* 0x0000000400057305 */ /* 0x0004e4000021f000 */
[----:B--2---:R-:W-:Y:S01]  /*2570*/  MOV R4, RZ ;  /* 0x000000ff00047202 */ /* 0x004fe20000000f00 */
[----:B---3--:R-:W-:-:S04]  /*2580*/  IMAD.MOV R29, RZ, RZ, -R5 ;  /* 0x000000ffff1d7224 */ /* 0x008fc800078e0a05 */
[----:B------:R-:W-:Y:S01]  /*2590*/  IMAD R27, R29, R24, RZ ;  /* 0x000000181d1b7224 */ /* 0x000fe200078e02ff */
[----:B------:R-:W-:-:S03]  /*25a0*/  IABS R29, R10 ;  /* 0x0000000a001d7213 */ /* 0x000fc60000000000 */
[----:B------:R-:W-:-:S04]  /*25b0*/  IMAD.HI.U32 R26, R5, R27, R4 ;  /* 0x0000001b051a7227 */ /* 0x000fc800078e0004 */
[----:B------:R-:W-:Y:S02]  /*25c0*/  IMAD.MOV.U32 R5, RZ, RZ, R28 ;  /* 0x000000ffff057224 */ /* 0x000fe400078e001c */
[----:B------:R-:W-:Y:S02]  /*25d0*/  IMAD.MOV R25, RZ, RZ, -R29 ;  /* 0x000000ffff197224 */ /* 0x000fe400078e0a1d */
[----:B------:R-:W-:-:S04]  /*25e0*/  IMAD.HI.U32 R4, R26, R5, RZ ;  /* 0x000000051a047227 */ /* 0x000fc800078e00ff */
[----:B------:R-:W-:-:S05]  /*25f0*/  IMAD R5, R4, R25, R5 ;  /* 0x0000001904057224 */ /* 0x000fca00078e0205 */
[----:B------:R-:W-:-:S13]  /*2600*/  ISETP.GT.U32.AND P1, PT, R24, R5, PT ;  /* 0x000000051800720c */ /* 0x000fda0003f24070 */
[----:B------:R-:W-:Y:S02]  /*2610*/  @!P1 IADD3 R5, R5, -R24, RZ ;  /* 0x8000001805059210 */ /* 0x000fe40007ffe0ff */
[----:B------:R-:W-:-:S13]  /*2620*/  ISETP.GT.U32.AND P1, PT, R30, R17, PT ;  /* 0x000000111e00720c */ /* 0x000fda0003f24070 */
[----:B------:R-:W-:Y:S01]  /*2630*/  @!P1 IMAD.IADD R17, R17, 0x1, -R30 ;  /* 0x0000000111119824 */ /* 0x000fe200078e0a1e */
[----:B------:R-:W-:-:S04]  /*2640*/  ISETP.GT.U32.AND P1, PT, R24, R5, PT ;  /* 0x000000051800720c */ /* 0x000fc80003f24070 */
[----:B------:R-:W-:-:S09]  /*2650*/  MOV R4, R17 ;  /* 0x0000001100047202 */ /* 0x000fd20000000f00 */
[----:B------:R-:W-:Y:S01]  /*2660*/  @!P1 IMAD.IADD R5, R5, 0x1, -R24 ;  /* 0x0000000105059824 */ /* 0x000fe200078e0a18 */
[----:B------:R-:W-:-:S13]  /*2670*/  ISETP.GE.AND P1, PT, R19, RZ, PT ;  /* 0x000000ff1300720c */ /* 0x000fda0003f26270 */
[----:B------:R-:W-:Y:S01]  /*2680*/  @!P1 IMAD.MOV R4, RZ, RZ, -R4 ;  /* 0x000000ffff049224 */ /* 0x000fe200078e0a04 */
[----:B------:R-:W-:-:S13]  /*2690*/  ISETP.GE.AND P1, PT, R18, RZ, PT ;  /* 0x000000ff1200720c */ /* 0x000fda0003f26270 */
[----:B------:R-:W-:Y:S01]  /*26a0*/  @!P1 IMAD.MOV R5, RZ, RZ, -R5 ;  /* 0x000000ffff059224 */ /* 0x000fe200078e0a05 */
[----:B------:R-:W-:-:S13]  /*26b0*/  ISETP.NE.AND P1, PT, RZ, UR10, PT ;  /* 0x0000000aff007c0c */ /* 0x000fda000bf25270 */
[----:B------:R-:W-:Y:S02]  /*26c0*/  @!P1 LOP3.LUT R4, RZ, UR10, RZ, 0x33, !PT ;  /* 0x0000000aff049c12 */ /* 0x000fe4000f8e33ff */
[----:B------:R-:W-:Y:S02]  /*26d0*/  ISETP.NE.AND P1, PT, RZ, UR9, PT ;  /* 0x00000009ff007c0c */ /* 0x000fe4000bf25270 */
[----:B------:R-:W-:-:S11]  /*26e0*/  IADD3 R4, -R4, R19, RZ ;  /* 0x0000001304047210 */ /* 0x000fd60007ffe1ff */
[----:B------:R-:W-:Y:S02]  /*26f0*/  @!P1 LOP3.LUT R5, RZ, UR9, RZ, 0x33, !PT ;  /* 0x00000009ff059c12 */ /* 0x000fe4000f8e33ff */
[----:B------:R-:W-:-:S03]  /*2700*/  PLOP3.LUT P1, PT, PT, PT, UP3, 0x80, 0x0 ;  /* 0x000000000000781c */ /* 0x000fc60003f2f038 */
[----:B------:R-:W-:-:S04]  /*2710*/  IMAD.IADD R5, R18, 0x1, -R5 ;  /* 0x0000000112057824 */ /* 0x000fc800078e0a05 */
[CC--:B------:R-:W-:Y:S01]  /*2720*/  IMAD R29, R4.reuse, R5.reuse, RZ ;  /* 0x00000005041d7224 */ /* 0x0c0fe200078e02ff */
[----:B------:R-:W-:-:S04]  /*2730*/  SEL R17, R4, R5, !P1 ;  /* 0x0000000504117207 */ /* 0x000fc80004800000 */
[--C-:B------:R-:W-:Y:S01]  /*2740*/  SHF.R.S32.HI R5, RZ, 0x1f, R17.reuse ;  /* 0x0000001fff057819 */ /* 0x100fe20000011411 */
[----:B------:R-:W-:Y:S01]  /*2750*/  IMAD.MOV.U32 R4, RZ, RZ, R17 ;  /* 0x000000ffff047224 */ /* 0x000fe200078e0011 */
[----:B------:R-:W-:-:S07]  /*2760*/  SHF.R.S32.HI R30, RZ, 0x1f, R29 ;  /* 0x0000001fff1e7819 */ /* 0x000fce000001141d */
.L_x_17:
[----:B------:R-:W-:Y:S05]  /*2770*/  BSYNC B0 ;  /* 0x0000000000007941 */ /* 0x000fea0003800000 */
.L_x_16:
[----:B------:R-:W2:Y:S04]  /*2780*/  SHFL.UP PT, R18, R29, 0x1, RZ ;  /* 0x042000001d127989 */ /* 0x000ea800000e00ff */
[----:B------:R-:W3:Y:S01]  /*2790*/  SHFL.UP PT, R17, R30, 0x1, RZ ;  /* 0x042000001e117989 */ /* 0x000ee200000e00ff */
[----:B--2---:R-:W-:Y:S02]  /*27a0*/  SEL R18, R18, RZ, P2 ;  /* 0x000000ff12127207 */ /* 0x004fe40001000000 */
[----:B---3--:R-:W-:Y:S02]  /*27b0*/  SEL R17, R17, RZ, P2 ;  /* 0x000000ff11117207 */ /* 0x008fe40001000000 */
[----:B------:R-:W-:-:S04]  /*27c0*/  IADD3 R25, P1, R18, R29, RZ ;  /* 0x0000001d12197210 */ /* 0x000fc80007f3e0ff */
[----:B------:R-:W-:Y:S01]  /*27d0*/  IADD3.X R24, R17, R30, RZ, P1, !PT ;  /* 0x0000001e11187210 */ /* 0x000fe20000ffe4ff */
[----:B------:R-:W2:Y:S04]  /*27e0*/  SHFL.UP PT, R18, R25, 0x2, RZ ;  /* 0x0440000019127989 */ /* 0x000ea800000e00ff */
[----:B------:R-:W3:Y:S01]  /*27f0*/  SHFL.UP PT, R17, R24, 0x2, RZ ;  /* 0x0440000018117989 */ /* 0x000ee200000e00ff */
[----:B--2---:R-:W-:Y:S02]  /*2800*/  SEL R18, R18, RZ, P3 ;  /* 0x000000ff12127207 */ /* 0x004fe40001800000 */
[----:B---3--:R-:W-:Y:S02]  /*2810*/  SEL R17, R17, RZ, P3 ;  /* 0x000000ff11117207 */ /* 0x008fe40001800000 */
[----:B------:R-:W-:-:S05]  /*2820*/  IADD3 R27, P1, R18, R25, RZ ;  /* 0x00000019121b7210 */ /* 0x000fca0007f3e0ff */
[----:B------:R-:W-:Y:S01]  /*2830*/  IMAD.X R28, R17, 0x1, R24, P1 ;  /* 0x00000001111c7824 */ /* 0x000fe200008e0618 */
        /* <DEDUP_REMOVED lines=17> */
[----:B------:R-:W-:Y:S02]  /*2950*/  IADD3.X R19, R17, R24, RZ, P1, !PT ;  /* 0x0000001811137210 */ /* 0x000fe40000ffe4ff */
[----:B-1----:R-:W-:-:S05]  /*2960*/  IADD3 R26, P1, R18, R13, RZ ;  /* 0x0000000d121a7210 */ /* 0x002fca0007f3e0ff */
[----:B------:R-:W-:Y:S01]  /*2970*/  IMAD.X R25, R19, 0x1, R6, P1 ;  /* 0x0000000113197824 */ /* 0x000fe200008e0606 */
[----:B------:R-:W-:-:S04]  /*2980*/  ISETP.GT.U32.AND P1, PT, R26, UR8, PT ;  /* 0x000000081a007c0c */ /* 0x000fc8000bf24070 */
[----:B------:R-:W-:-:S13]  /*2990*/  ISETP.GT.U32.AND.EX P1, PT, R25, UR7, PT, P1 ;  /* 0x0000000719007c0c */ /* 0x000fda000bf24110 */
[----:B------:R-:W-:-:S04]  /*29a0*/  VOTE.ANY R17, PT, P1 ;  /* 0x0000000000117806 */ /* 0x000fc800008e0100 */
[----:B------:R-:W-:-:S13]  /*29b0*/  ISETP.NE.AND P1, PT, R17, RZ, PT ;  /* 0x000000ff1100720c */ /* 0x000fda0003f25270 */
[----:B------:R-:W-:Y:S05]  /*29c0*/  @!P1 BRA `(.L_x_20) ;  /* 0xfffffff400b89947 */ /* 0x000fea000383ffff */
[----:B------:R-:W-:Y:S01]  /*29d0*/  MOV R24, R18 ;  /* 0x0000001200187202 */ /* 0x000fe20000000f00 */
[----:B------:R-:W-:-:S07]  /*29e0*/  IMAD.MOV.U32 R25, RZ, RZ, R19 ;  /* 0x000000ffff197224 */ /* 0x000fce00078e0013 */
.L_x_15:
[----:B------:R-:W1:Y:S08]  /*29f0*/  BREV R17, R17 ;  /* 0x0000001100117301 */ /* 0x000e700000000000 */
[----:B-1----:R-:W1:Y:S02]  /*2a00*/  FLO.U32.SH R11, R17 ;  /* 0x00000011000b7300 */ /* 0x002e6400000e0400 */
[----:B-1----:R-:W1:Y:S02]  /*2a10*/  SHFL.IDX PT, R7, R7, R11, 0x1f ;  /* 0x00001f0b07077589 */ /* 0x002e6400000e0000 */
[----:B-1----:R-:W-:-:S13]  /*2a20*/  R2UR UR4, R7 ;  /* 0x00000000070472ca */ /* 0x002fda00000e0000 */
[----:B------:R-:W-:-:S04]  /*2a30*/  IADD3 R27, R21, UR4, RZ ;  /* 0x00000004151b7c10 */ /* 0x000fc8000fffe0ff */
[----:B------:R-:W-:-:S13]  /*2a40*/  ISETP.GE.AND P1, PT, R27, R12, PT ;  /* 0x0000000c1b00720c */ /* 0x000fda0003f26270 */
[----:B------:R-:W1:Y:S02]  /*2a50*/  @!P1 LDC.64 R18, c[0x0][0x918] ;  /* 0x00024600ff129b82 */ /* 0x000e640000000a00 */
[----:B-1----:R-:W-:-:S05]  /*2a60*/  @!P1 IMAD.WIDE R18, R27, 0xc, R18 ;  /* 0x0000000c1b129825 */ /* 0x002fca00078e0212 */
[----:B-----5:R1:W5:Y:S04]  /*2a70*/  @!P1 LDG.E R8, desc[UR38][R18.64] ;  /* 0x0000002612089981 */ /* 0x020368000c1e1900 */
[----:B------:R1:W5:Y:S01]  /*2a80*/  @!P1 LDG.E R0, desc[UR38][R18.64+0x4] ;  /* 0x0000042612009981 */ /* 0x000362000c1e1900 */
[----:B------:R-:W-:-:S03]  /*2a90*/  IADD3 R24, P1, P2, R24, R13, -R29 ;  /* 0x0000000d18187210 */ /* 0x000fc60007a3e81d */
[----:B------:R-:W-:Y:S01]  /*2aa0*/  SHFL.IDX PT, R7, R30, R11, 0x1f ;  /* 0x00001f0b1e077589 */ /* 0x000fe200000e0000 */
[----:B------:R-:W-:-:S03]  /*2ab0*/  IADD3.X R26, R25, R6, ~R30, P1, P2 ;  /* 0x00000006191a7210 */ /* 0x000fc60000fe4c1e */
[----:B------:R-:W2:Y:S04]  /*2ac0*/  SHFL.IDX PT, R24, R24, R11, 0x1f ;  /* 0x00001f0b18187589 */ /* 0x000ea800000e0000 */
[----:B------:R-:W3:Y:S04]  /*2ad0*/  SHFL.IDX PT, R26, R26, R11, 0x1f ;  /* 0x00001f0b1a1a7589 */ /* 0x000ee800000e0000 */
[----:B------:R1:W4:Y:S04]  /*2ae0*/  SHFL.IDX PT, R6, R29, R11, 0x1f ;  /* 0x00001f0b1d067589 */ /* 0x00032800000e0000 */
[----:B------:R1:W1:Y:S04]  /*2af0*/  SHFL.IDX PT, R5, R5, R11, 0x1f ;  /* 0x00001f0b05057589 */ /* 0x00026800000e0000 */
[----:B------:R1:W1:Y:S01]  /*2b00*/  SHFL.IDX PT, R4, R4, R11, 0x1f ;  /* 0x00001f0b04047589 */ /* 0x00026200000e0000 */
[----:B--2---:R-:W-:-:S02]  /*2b10*/  R2UR UR5, R24 ;  /* 0x00000000180572ca */ /* 0x004fc400000e0000 */
[----:B---3--:R-:W-:-:S15]  /*2b20*/  R2UR UR6, R26 ;  /* 0x000000001a0672ca */ /* 0x008fde00000e0000 */
.L_x_10:
[----:B------:R-:W-:Y:S01]  /*2b30*/  ISETP.LE.AND P1, PT, R12, UR4, PT ;  /* 0x000000040c007c0c */ /* 0x000fe2000bf23270 */
[----:B------:R-:W-:Y:S01]  /*2b40*/  IMAD.MOV.U32 R17, RZ, RZ, -0x1 ;  /* 0xffffffffff117424 */ /* 0x000fe200078e00ff */
[----:B-1----:R-:W-:-:S11]  /*2b50*/  MOV R18, 0xffffffff ;  /* 0xffffffff00127802 */ /* 0x002fd60000000f00 */
[----:B------:R-:W-:Y:S05]  /*2b60*/  @P1 BRA `(.L_x_9) ;  /* 0x0000000400041947 */ /* 0x000fea0003800000 */
[----:B------:R-:W-:Y:S01]  /*2b70*/  UIADD3 UR15, UP2, -UR5, UR8, URZ ;  /* 0x00000008050f7290 */ /* 0x000fe2000ff5e13f */
[----:B------:R-:W1:Y:S01]  /*2b80*/  S2UR UR19, SR_CTAID.Y ;  /* 0x00000000001379c3 */ /* 0x000e620000002600 */
[----:B------:R-:W-:Y:S01]  /*2b90*/  ULDC UR17, c[0x0][0x8c0] ;  /* 0x0002300000117ab9 */ /* 0x000fe20000000800 */
[----:B------:R-:W-:Y:S01]  /*2ba0*/  ULDC UR21, c[0x0][0x8b0] ;  /* 0x00022c0000157ab9 */ /* 0x000fe20000000800 */
[----:B------:R-:W-:Y:S01]  /*2bb0*/  UIADD3.X UR11, ~UR6, UR7, URZ, UP2, !UPT ;  /* 0x00000007060b7290 */ /* 0x000fe200097fe53f */
[--C-:B------:R-:W-:Y:S01]  /*2bc0*/  SHF.R.U32.HI R25, RZ, UR21, R5.reuse ;  /* 0x00000015ff197c19 */ /* 0x100fe20008011605 */
[----:B------:R-:W-:Y:S01]  /*2bd0*/  ULDC UR20, c[0x0][0x904] ;  /* 0x0002410000147ab9 */ /* 0x000fe20000000800 */
[----:B------:R-:W-:Y:S01]  /*2be0*/  ULDC UR13, c[0x0][0x8a8] ;  /* 0x00022a00000d7ab9 */ /* 0x000fe20000000800 */
[----:B------:R-:W-:Y:S01]  /*2bf0*/  USHF.R.U32.HI UR16, URZ, UR17, UR11 ;  /* 0x000000113f107299 */ /* 0x000fe2000801160b */
[----:B------:R-:W-:Y:S01]  /*2c00*/  SHF.R.U64 R26, R4, UR21, R5 ;  /* 0x00000015041a7c19 */ /* 0x000fe20008001205 */
[----:B------:R-:W-:-:S02]  /*2c10*/  USHF.R.U64 UR15, UR15, UR17, UR11 ;  /* 0x000000110f0f7299 */ /* 0x000fc4000800120b */
[----:B------:R-:W-:Y:S02]  /*2c20*/  USHF.R.U32.HI UR14, URZ, UR21, UR16 ;  /* 0x000000153f0e7299 */ /* 0x000fe40008011610 */
[----:B------:R-:W-:Y:S02]  /*2c30*/  UIADD3 UR13, UR13, -0x1, URZ ;  /* 0xffffffff0d0d7890 */ /* 0x000fe4000fffe03f */
[----:B------:R-:W-:Y:S02]  /*2c40*/  USHF.R.U32.HI UR22, URZ, UR20, UR14 ;  /* 0x000000143f167299 */ /* 0x000fe4000801160e */
[----:B------:R-:W-:Y:S02]  /*2c50*/  USHF.R.U64 UR16, UR15, UR21, UR16 ;  /* 0x000000150f107299 */ /* 0x000fe40008001210 */
[----:B------:R-:W-:Y:S02]  /*2c60*/  ULOP3.LUT UR15, UR15, UR13, URZ, 0xc0, !UPT ;  /* 0x0000000d0f0f7292 */ /* 0x000fe4000f8ec03f */
[----:B------:R-:W-:Y:S01]  /*2c70*/  LOP3.LUT R11, R25, UR22, RZ, 0xfc, !PT ;  /* 0x00000016190b7c12 */ /* 0x000fe2000f8efcff */
[----:B------:R-:W-:-:S02]  /*2c80*/  USHF.R.U64 UR14, UR16, UR20, UR14 ;  /* 0x00000014100e7299 */ /* 0x000fc4000800120e */
[----:B-1----:R-:W-:Y:S01]  /*2c90*/  USEL UR11, UR53, UR19, !UP3 ;  /* 0x00000013350b7287 */ /* 0x002fe2000d800000 */
[----:B------:R-:W-:-:S13]  /*2ca0*/  ISETP.NE.U32.AND P1, PT, R11, RZ, PT ;  /* 0x000000ff0b00720c */ /* 0x000fda0003f25070 */
[----:B------:R-:W-:Y:S05]  /*2cb0*/  @!P1 BRA `(.L_x_21) ;  /* 0x0000000000149947 */ /* 0x000fea0003800000 */
[----:B------:R-:W-:-:S07]  /*2cc0*/  MOV R12, 0x2ce0 ;  /* 0x00002ce0000c7802 */ /* 0x000fce0000000f00 */
[----:B----45:R-:W-:Y:S05]  /*2cd0*/  CALL.REL.NOINC `($__internal_0_$__cuda_sm20_div_u64) ;  /* 0x0000020c00e87944 */ /* 0x030fea0003c00000 */
[----:B------:R-:W-:-:S04]  /*2ce0*/  IMAD.MOV R13, RZ, RZ, -R11 ;  /* 0x000000ffff0d7224 */ /* 0x000fc800078e0a0b */
[----:B------:R-:W-:Y:S01]  /*2cf0*/  IMAD R13, R26, R13, UR14 ;  /* 0x0000000e1a0d7e24 */ /* 0x000fe2000f8e020d */
[----:B------:R-:W-:Y:S06]  /*2d00*/  BRA `(.L_x_22) ;  /* 0x0000000000507947 */ /* 0x000fec0003800000 */
.L_x_21:
[----:B------:R-:W1:Y:S01]  /*2d10*/  I2F.U32.RP R11, R26 ;  /* 0x0000001a000b7306 */ /* 0x000e620000209000 */
[----:B------:R-:W-:-:S07]  /*2d20*/  ISETP.NE.U32.AND P3, PT, R26, RZ, PT ;  /* 0x000000ff1a00720c */ /* 0x000fce0003f65070 */
[----:B-1----:R-:W1:Y:S02]  /*2d30*/  MUFU.RCP R11, R11 ;  /* 0x0000000b000b7308 */ /* 0x002e640000001000 */
[----:B-1----:R-:W-:-:S06]  /*2d40*/  IADD3 R12, R11, 0xffffffe, RZ ;  /* 0x0ffffffe0b0c7810 */ /* 0x002fcc0007ffe0ff */
[----:B------:R1:W2:Y:S02]  /*2d50*/  F2I.FTZ.U32.TRUNC.NTZ R13, R12 ;  /* 0x0000000c000d7305 */ /* 0x0002a4000021f000 */
[----:B-1----:R-:W-:Y:S01]  /*2d60*/  MOV R12, RZ ;  /* 0x000000ff000c7202 */ /* 0x002fe20000000f00 */
[----:B--2---:R-:W-:-:S04]  /*2d70*/  IMAD.MOV R17, RZ, RZ, -R13 ;  /* 0x000000ffff117224 */ /* 0x004fc800078e0a0d */
[----:B------:R-:W-:-:S04]  /*2d80*/  IMAD R17, R17, R26, RZ ;  /* 0x0000001a11117224 */ /* 0x000fc800078e02ff */
[----:B------:R-:W-:-:S06]  /*2d90*/  IMAD.HI.U32 R13, R13, R17, R12 ;  /* 0x000000110d0d7227 */ /* 0x000fcc00078e000c */
[----:B------:R-:W-:-:S04]  /*2da0*/  IMAD.HI.U32 R11, R13, UR14, RZ ;  /* 0x0000000e0d0b7c27 */ /* 0x000fc8000f8e00ff */
[----:B------:R-:W-:-:S04]  /*2db0*/  IMAD.MOV R13, RZ, RZ, -R11 ;  /* 0x000000ffff0d7224 */ /* 0x000fc800078e0a0b */
[----:B------:R-:W-:-:S05]  /*2dc0*/  IMAD R13, R26, R13, UR14 ;  /* 0x0000000e1a0d7e24 */ /* 0x000fca000f8e020d */
[----:B------:R-:W-:-:S13]  /*2dd0*/  ISETP.GE.U32.AND P1, PT, R13, R26, PT ;  /* 0x0000001a0d00720c */ /* 0x000fda0003f26070 */
[----:B------:R-:W-:Y:S01]  /*2de0*/  @P1 IADD3 R13, R13, -R26, RZ ;  /* 0x8000001a0d0d1210 */ /* 0x000fe20007ffe0ff */
[----:B------:R-:W-:-:S03]  /*2df0*/  @P1 VIADD R11, R11, 0x1 ;  /* 0x000000010b0b1836 */ /* 0x000fc60000000000 */
[----:B------:R-:W-:-:S13]  /*2e00*/  ISETP.GE.U32.AND P2, PT, R13, R26, PT ;  /* 0x0000001a0d00720c */ /* 0x000fda0003f46070 */
[----:B------:R-:W-:Y:S02]  /*2e10*/  @P2 IADD3 R11, R11, 0x1, RZ ;  /* 0x000000010b0b2810 */ /* 0x000fe40007ffe0ff */
[----:B------:R-:W-:-:S05]  /*2e20*/  @!P3 LOP3.LUT R11, RZ, R26, RZ, 0x33, !PT ;  /* 0x0000001aff0bb212 */ /* 0x000fca00078e33ff */
[----:B------:R-:W-:-:S04]  /*2e30*/  IMAD.MOV R13, RZ, RZ, -R11 ;  /* 0x000000ffff0d7224 */ /* 0x000fc800078e0a0b */
[----:B------:R-:W-:-:S07]  /*2e40*/  IMAD R13, R26, R13, UR14 ;  /* 0x0000000e1a0d7e24 */ /* 0x000fce000f8e020d */
.L_x_22:
[----:B------:R-:W1:Y:S01]  /*2e50*/  LDC R18, c[0x0][0x8a8] ;  /* 0x00022a00ff127b82 */ /* 0x000e620000000800 */
[----:B------:R-:W-:Y:S01]  /*2e60*/  ULDC UR14, c[0x0][0x904] ;  /* 0x00024100000e7ab9 */ /* 0x000fe20000000800 */
[----:B------:R-:W-:Y:S01]  /*2e70*/  UMOV UR13, 0xffffffff ;  /* 0xffffffff000d7882 */ /* 0x000fe20000000000 */
[----:B------:R-:W-:Y:S01]  /*2e80*/  PLOP3.LUT P1, PT, PT, PT, UP3, 0x80, 0x0 ;  /* 0x000000000000781c */ /* 0x000fe20003f2f038 */
[----:B------:R-:W-:-:S04]  /*2e90*/  USHF.L.U32 UR13, UR13, UR14, URZ ;  /* 0x0000000e0d0d7299 */ /* 0x000fc8000800063f */
[----:B------:R-:W2:Y:S02]  /*2ea0*/  LDC R16, c[0x0][0x8b8] ;  /* 0x00022e00ff107b82 */ /* 0x000ea40000000800 */
[----:B------:R-:W-:Y:S01]  /*2eb0*/  LOP3.LUT R12, RZ, UR13, RZ, 0x33, !PT ;  /* 0x0000000dff0c7c12 */ /* 0x000fe2000f8e33ff */
[----:B------:R-:W-:Y:S02]  /*2ec0*/  UMOV UR13, 0x1 ;  /* 0x00000001000d7882 */ /* 0x000fe40000000000 */
[----:B------:R-:W-:Y:S01]  /*2ed0*/  USHF.L.U32 UR13, UR13, UR14, URZ ;  /* 0x0000000e0d0d7299 */ /* 0x000fe2000800063f */
[----:B------:R-:W-:-:S05]  /*2ee0*/  LOP3.LUT R12, R12, UR16, RZ, 0xc0, !PT ;  /* 0x000000100c0c7c12 */ /* 0x000fca000f8ec0ff */
[----:B------:R-:W-:Y:S02]  /*2ef0*/  IMAD R11, R11, UR13, R12 ;  /* 0x0000000d0b0b7c24 */ /* 0x000fe4000f8e020c */
[----:B-1----:R-:W-:Y:S01]  /*2f00*/  IMAD R13, R13, R18, UR15 ;  /* 0x0000000f0d0d7e24 */ /* 0x002fe2000f8e0212 */
[----:B------:R-:W-:Y:S02]  /*2f10*/  @P1 MOV R18, UR4 ;  /* 0x0000000400121c02 */ /* 0x000fe40008000f00 */
[----:B------:R-:W-:Y:S01]  /*2f20*/  @!P1 MOV R18, UR4 ;  /* 0x0000000400129c02 */ /* 0x000fe20008000f00 */
[----:B--2---:R-:W-:Y:S01]  /*2f30*/  IMAD R17, R11, R16, UR11 ;  /* 0x0000000b0b117e24 */ /* 0x004fe2000f8e0210 */
[----:B------:R-:W-:Y:S01]  /*2f40*/  UMOV UR11, 0x1 ;  /* 0x00000001000b7882 */ /* 0x000fe20000000000 */
[----:B------:R-:W-:Y:S02]  /*2f50*/  @P1 IMAD.MOV.U32 R16, RZ, RZ, R13 ;  /* 0x000000ffff101224 */ /* 0x000fe400078e000d */
[----:B------:R-:W-:Y:S01]  /*2f60*/  @!P1 IMAD.MOV.U32 R16, RZ, RZ, R17 ;  /* 0x000000ffff109224 */ /* 0x000fe200078e0011 */
[----:B------:R-:W-:-:S07]  /*2f70*/  @!P1 MOV R17, R13 ;  /* 0x0000000d00119202 */ /* 0x000fce0000000f00 */
.L_x_9:
[----:B------:R-:W-:-:S13]  /*2f80*/  ISETP.NE.AND P1, PT, RZ, UR11, PT ;  /* 0x0000000bff007c0c */ /* 0x000fda000bf25270 */
[----:B------:R-:W-:Y:S05]  /*2f90*/  @!P1 EXIT ;  /* 0x000000000000994d */ /* 0x000fea0003800000 */
[----:B------:R-:W1:Y:S02]  /*2fa0*/  LDC.64 R24, c[0x0][0x290] ;  /* 0x0000a400ff187b82 */ /* 0x000e640000000a00 */
[----:B-1----:R-:W-:-:S05]  /*2fb0*/  IMAD.WIDE R12, R18, 0xc, R24 ;  /* 0x0000000c120c7825 */ /* 0x002fca00078e0218 */
[----:B------:R1:W5:Y:S01]  /*2fc0*/  LDG.E R11, desc[UR38][R12.64+0x8] ;  /* 0x000008260c0b7981 */ /* 0x000362000c1e1900 */
[----:B------:R-:W-:Y:S01]  /*2fd0*/  UISETP.NE.AND UP2, UPT, UR12, 0x2, UPT ;  /* 0x000000020c00788c */ /* 0x000fe2000bf45270 */
[----:B------:R-:W2:Y:S01]  /*2fe0*/  S2UR UR43, SR_CgaCtaId ;  /* 0x00000000002b79c3 */ /* 0x000ea20000008800 */
[----:B------:R-:W-:Y:S01]  /*2ff0*/  UMOV UR40, URZ ;  /* 0x0000003f00287c82 */ /* 0x000fe20008000000 */
[----:B------:R1:W-:Y:S01]  /*3000*/  STL [R1+0x200], RZ ;  /* 0x000200ff01007387 */ /* 0x0003e20000100800 */
[----:B------:R-:W-:Y:S01]  /*3010*/  UMOV UR41, URZ ;  /* 0x0000003f00297c82 */ /* 0x000fe20008000000 */
[----:B------:R-:W-:Y:S02]  /*3020*/  SHF.R.S32.HI R19, RZ, 0x1f, R18 ;  /* 0x0000001fff137819 */ /* 0x000fe40000011412 */
[----:B------:R-:W-:-:S13]  /*3030*/  PLOP3.LUT P1, PT, PT, PT, UP2, 0x80, 0x0 ;  /* 0x000000000000781c */ /* 0x000fda0003f2f028 */
[----:B-1----:R-:W-:Y:S05]  /*3040*/  @P1 BRA `(.L_x_23) ;  /* 0x0000000000941947 */ /* 0x002fea0003800000 */
[----:B------:R-:W-:-:S04]  /*3050*/  ULOP3.LUT UR11, UR59, 0x1, URZ, 0xfc, !UPT ;  /* 0x000000013b0b7892 */ /* 0x000fc8000f8efc3f */
[----:B------:R-:W-:-:S06]  /*3060*/  UISETP.NE.AND UP2, UPT, UR11, 0x3, UPT ;  /* 0x000000030b00788c */ /* 0x000fcc000bf45270 */
[----:B------:R-:W-:-:S13]  /*3070*/  PLOP3.LUT P2, PT, PT, PT, UP2, 0x80, 0x0 ;  /* 0x000000000000781c */ /* 0x000fda0003f4f028 */
[----:B------:R-:W-:Y:S05]  /*3080*/  @!P2 BRA `(.L_x_24) ;  /* 0x000000000004a947 */ /* 0x000fea0003800000 */
[----:B--2---:R-:W-:Y:S01]  /*3090*/  BPT.TRAP 0x1 ;  /* 0x000000040000795c */ /* 0x004fe20000300000 */
.L_x_24:
[----:B------:R-:W-:Y:S01]  /*30a0*/  UMOV UR11, 0x400 ;  /* 0x00000400000b7882 */ /* 0x000fe20000000000 */
[----:B------:R-:W-:Y:S01]  /*30b0*/  SHF.L.U32 R12, RZ, 0x1f, RZ ;  /* 0x0000001fff0c7819 */ /* 0x000fe200000006ff */
[----:B--2---:R-:W-:-:S09]  /*30c0*/  ULEA UR11, UR43, UR11, 0x18 ;  /* 0x0000000b2b0b7291 */ /* 0x004fd2000f8ec03f */
[----:B------:R-:W1:Y:S02]  /*30d0*/  SYNCS.PHASECHK.TRANS64.TRYWAIT P1, [UR11+0x34400], R12 ;  /* 0x0344000cff0075a7 */ /* 0x000e64000802014b */
[----:B-1----:R-:W-:Y:S05]  /*30e0*/  @!P1 BRA `(.L_x_25) ;  /* 0x000001f400389947 */ /* 0x002fea0003800000 */
.L_x_359:
[----:B------:R-:W2:Y:S01]  /*30f0*/  LDS.128 R16, [UR11+0x34510] ;  /* 0x0345100bff107984 */ /* 0x000ea20008000c00 */
[----:B------:R-:W-:Y:S01]  /*3100*/  @!PT LDS RZ, [RZ] ;  /* 0x00000000fffff984 */ /* 0x000fe20000000800 */
[----:B------:R-:W-:Y:S01]  /*3110*/  @!PT LDS RZ, [RZ] ;  /* 0x00000000fffff984 */ /* 0x000fe20000000800 */
[----:B------:R-:W-:Y:S01]  /*3120*/  @!PT LDS RZ, [RZ] ;  /* 0x00000000fffff984 */ /* 0x000fe20000000800 */
[----:B------:R-:W-:Y:S01]  /*3130*/  @!PT LDS RZ, [RZ] ;  /* 0x00000000fffff984 */ /* 0x000fe20000000800 */
[----:B------:R3:W-:Y:S06]  /*3140*/  MEMBAR.ALL.CTA ;  /* 0x0000000000007992 */ /* 0x0007ec0000008000 */
[----:B---3--:R-:W3:Y:S01]  /*3150*/  FENCE.VIEW.ASYNC.S ;  /* 0x00000000000073c6 */ /* 0x008ee20000000000 */
[----:B------:R-:W-:Y:S05]  /*3160*/  @!P2 BRA `(.L_x_26) ;  /* 0x000000000004a947 */ /* 0x000fea0003800000 */
[----:B------:R-:W-:Y:S01]  /*3170*/  BPT.TRAP 0x1 ;  /* 0x000000040000795c */ /* 0x000fe20000300000 */
.L_x_26:
[----:B------:R-:W-:Y:S01]  /*3180*/  UIADD3 UR11, UR11, 0x34440, URZ ;  /* 0x000344400b0b7890 */ /* 0x000fe2000fffe03f */
[----:B--2---:R-:W-:-:S03]  /*3190*/  ISETP.NE.AND P1, PT, R19, RZ, PT ;  /* 0x000000ff1300720c */ /* 0x004fc60003f25270 */
[----:B------:R-:W-:-:S09]  /*31a0*/  UPRMT UR11, UR43, 0x654, UR11 ;  /* 0x000006542b0b7896 */ /* 0x000fd2000800000b */
[----:B---3--:R-:W-:Y:S01]  /*31b0*/  SYNCS.ARRIVE.TRANS64.RED.A1T0 RZ, [UR11], RZ ;  /* 0x000000ffffff79a7 */ /* 0x008fe2000810040b */
[----:B------:R-:W-:Y:S05]  /*31c0*/  @!P1 EXIT ;  /* 0x000000000000994d */ /* 0x000fea0003800000 */
[----:B-1----:R-:W-:Y:S01]  /*31d0*/  IMAD.WIDE R12, R18, 0xc, R24 ;  /* 0x0000000c120c7825 */ /* 0x002fe200078e0218 */
[----:B-----5:R-:W-:-:S04]  /*31e0*/  R2UR UR11, R11 ;  /* 0x000000000b0b72ca */ /* 0x020fc800000e0000 */
[----:B------:R1:W5:Y:S01]  /*31f0*/  LDG.E R11, desc[UR38][R12.64+0x8] ;  /* 0x000008260c0b7981 */ /* 0x000362000c1e1900 */
[----:B------:R-:W-:-:S08]  /*3200*/  SHF.R.S32.HI R19, RZ, 0x1f, R18 ;  /* 0x0000001fff137819 */ /* 0x000fd00000011412 */
[----:B------:R-:W-:Y:S01]  /*3210*/  UIADD3 UR11, UR11, 0x7f, URZ ;  /* 0x0000007f0b0b7890 */ /* 0x000fe2000fffe03f */
[----:B-1----:R-:W-:-:S03]  /*3220*/  IMAD.MOV.U32 R12, RZ, RZ, 0x1 ;  /* 0x00000001ff0c7424 */ /* 0x002fc600078e00ff */
[----:B------:R-:W-:Y:S02]  /*3230*/  USHF.R.S32.HI UR13, URZ, 0x1f, UR11 ;  /* 0x0000001f3f0d7899 */ /* 0x000fe4000801140b */
[----:B------:R1:W-:Y:S02]  /*3240*/  STL [R1+0x200], R12 ;  /* 0x0002000c01007387 */ /* 0x0003e40000100800 */
[----:B------:R-:W-:-:S04]  /*3250*/  ULEA.HI UR13, UR13, UR11, URZ, 0x7 ;  /* 0x0000000b0d0d7291 */ /* 0x000fc8000f8f383f */
[----:B------:R-:W-:-:S04]  /*3260*/  USHF.R.S32.HI UR13, URZ, 0x7, UR13 ;  /* 0x000000073f0d7899 */ /* 0x000fc8000801140d */
[----:B------:R-:W-:Y:S02]  /*3270*/  USHF.R.U32.HI UR41, URZ, 0x1, UR13 ;  /* 0x000000013f297899 */ /* 0x000fe4000801160d */
[----:B------:R-:W-:Y:S02]  /*3280*/  ULOP3.LUT UR40, UR13, 0x1, URZ, 0xc0, !UPT ;  /* 0x000000010d287892 */ /* 0x000fe4000f8ec03f */
[----:B-1----:R-:W-:-:S12]  /*3290*/  ULOP3.LUT UR41, UR41, 0x1, URZ, 0xc0, !UPT ;  /* 0x0000000129297892 */ /* 0x002fd8000f8ec03f */
.L_x_23:
[----:B------:R-:W-:-:S04]  /*32a0*/  IMAD.WIDE.U32 R24, R18, 0xc, R24 ;  /* 0x0000000c12187825 */ /* 0x000fc800078e0018 */
[----:B------:R-:W-:-:S05]  /*32b0*/  IMAD R13, R19, 0xc, RZ ;  /* 0x0000000c130d7824 */ /* 0x000fca00078e02ff */
[----:B------:R-:W-:-:S05]  /*32c0*/  IADD3 R25, R25, R13, RZ ;  /* 0x0000000d19197210 */ /* 0x000fca0007ffe0ff */
[----:B------:R1:W5:Y:S04]  /*32d0*/  LDG.E R19, desc[UR38][R24.64+0x4] ;  /* 0x0000042618137981 */ /* 0x000368000c1e1900 */
[----:B------:R1:W5:Y:S01]  /*32e0*/  LDG.E R13, desc[UR38][R24.64] ;  /* 0x00000026180d7981 */ /* 0x000362000c1e1900 */
[----:B------:R-:W-:-:S13]  /*32f0*/  PLOP3.LUT P1, PT, PT, PT, UP1, 0x80, 0x0 ;  /* 0x000000000000781c */ /* 0x000fda0003f2f018 */
[----:B-1----:R-:W-:Y:S05]  /*3300*/  @!P1 BRA `(.L_x_27) ;  /* 0x0000018c00389947 */ /* 0x002fea0003800000 */
[----:B------:R-:W-:-:S06]  /*3310*/  UISETP.GT.U32.AND UP0, UPT, UR18, 0x1, UPT ;  /* 0x000000011200788c */ /* 0x000fcc000bf04070 */
[----:B------:R-:W-:-:S13]  /*3320*/  PLOP3.LUT P0, PT, PT, PT, UP0, 0x80, 0x0 ;  /* 0x000000000000781c */ /* 0x000fda0003f0f008 */
[----:B--2---:R-:W-:Y:S05]  /*3330*/  @P0 EXIT ;  /* 0x000000000000094d */ /* 0x004fea0003800000 */
.L_x_28:
[----:B------:R-:W-:-:S08]  /*3340*/  NOP ;  /* 0x0000000000007918 */ /* 0x000fd00000000000 */
[----:B------:R-:W1:Y:S02]  /*3350*/  USETMAXREG.TRY_ALLOC.CTAPOOL UP0, 0xe8 ;  /* 0x000000e8000079c8 */ /* 0x000e640008000600 */
[----:B-1----:R-:W-:-:S13]  /*3360*/  PLOP3.LUT P0, PT, PT, PT, UP0, 0x80, 0x0 ;  /* 0x000000000000781c */ /* 0x002fda0003f0f008 */
[----:B------:R-:W-:Y:S05]  /*3370*/  @!P0 BRA `(.L_x_28) ;  /* 0xfffffffc00f08947 */ /* 0x000fea000383ffff */
[----:B------:R-:W1:Y:S01]  /*3380*/  SHFL.IDX PT, R14, R14, RZ, 0x1f ;  /* 0x00001fff0e0e7589 */ /* 0x000e6200000e0000 */
[----:B------:R-:W2:Y:S01]  /*3390*/  S2UR UR4, SR_CTAID.Y ;  /* 0x00000000000479c3 */ /* 0x000ea20000002600 */
[----:B------:R-:W-:Y:S01]  /*33a0*/  UMOV UR36, URZ ;  /* 0x0000003f00247c82 */ /* 0x000fe20008000000 */
[----:B------:R-:W-:Y:S01]  /*33b0*/  UMOV UR37, URZ ;  /* 0x0000003f00257c82 */ /* 0x000fe20008000000 */
[----:B-1----:R-:W-:Y:S01]  /*33c0*/  LOP3.LUT P0, RZ, R14, 0x3, RZ, 0xc0, !PT ;  /* 0x000000030eff7812 */ /* 0x002fe2000780c0ff */
[----:B--2---:R-:W-:-:S12]  /*33d0*/  UIMAD UR4, UR4, UR60, UR53 ;  /* 0x0000003c040472a4 */ /* 0x004fd8000f8e0235 */
[----:B------:R-:W-:Y:S05]  /*33e0*/  @P0 BRA `(.L_x_29) ;  /* 0x0000000000a40947 */ /* 0x000fea0003800000 */
[----:B------:R-:W-:Y:S01]  /*33f0*/  ELECT P0, URZ, PT ;  /* 0x00000000003f782f */ /* 0x000fe20003800000 */
[----:B------:R-:W-:-:S12]  /*3400*/  BSSY B0, `(.L_x_30) ;  /* 0x0000020000007945 */ /* 0x000fd80003800000 */
[----:B------:R-:W-:Y:S05]  /*3410*/  @!P0 BRA `(.L_x_31) ;  /* 0x0000000000788947 */ /* 0x000fea0003800000 */
[----:B------:R-:W1:Y:S01]  /*3420*/  S2UR UR6, SR_CgaCtaId ;  /* 0x00000000000679c3 */ /* 0x000e620000008800 */
[----:B------:R-:W-:Y:S01]  /*3430*/  UISETP.NE.AND UP0, UPT, UR12, 0x1, UPT ;  /* 0x000000010c00788c */ /* 0x000fe2000bf05270 */
[----:B------:R-:W-:-:S06]  /*3440*/  UMOV UR5, 0x400 ;  /* 0x0000040000057882 */ /* 0x000fcc0000000000 */
[----:B------:R-:W2:Y:S08]  /*3450*/  LDC.64 R4, c[0x0][0x700] ;  /* 0x0001c000ff047b82 */ /* 0x000eb00000000a00 */
[----:B----4-:R-:W2:Y:S08]  /*3460*/  LDC.64 R6, c[0x0][0x708] ;  /* 0x0001c200ff067b82 */ /* 0x010eb00000000a00 */
[----:B-----5:R-:W3:Y:S01]  /*3470*/  LDC.64 R8, c[0x0][0x710] ;  /* 0x0001c400ff087b82 */ /* 0x020ee20000000a00 */
[----:B-1----:R-:W-:-:S04]  /*3480*/  ULEA UR5, UR6, UR5, 0x18 ;  /* 0x0000000506057291 */ /* 0x002fc8000f8ec03f */
[----:B------:R-:W-:Y:S02]  /*3490*/  UIADD3 UR6, UR5, 0x80, URZ ;  /* 0x0000008005067890 */ /* 0x000fe4000fffe03f */
[----:B------:R-:W-:Y:S01]  /*34a0*/  @!UP0 UIADD3 UR6, UR5, URZ, URZ ;  /* 0x0000003f05068290 */ /* 0x000fe2000fffe03f */
[----:B------:R-:W3:Y:S08]  /*34b0*/  LDC.64 R10, c[0x0][0x718] ;  /* 0x0001c600ff0a7b82 */ /* 0x000ef00000000a00 */
[----:B------:R-:W1:Y:S01]  /*34c0*/  LDC.64 R24, c[0x0][0x720] ;  /* 0x0001c800ff187b82 */ /* 0x000e620000000a00 */
[----:B--2---:R2:W-:Y:S07]  /*34d0*/  STS.128 [UR6+0x34780], R4 ;  /* 0x03478004ff007988 */ /* 0x0045ee0008000c06 */
[----:B------:R-:W1:Y:S08]  /*34e0*/  LDC.64 R26, c[0x0][0x728] ;  /* 0x0001ca00ff1a7b82 */ /* 0x000e700000000a00 */
[----:B------:R-:W4:Y:S01]  /*34f0*/  LDC.64 R28, c[0x0][0x730] ;  /* 0x0001cc00ff1c7b82 */ /* 0x000f220000000a00 */
[----:B---3--:R2:W-:Y:S07]  /*3500*/  STS.128 [UR6+0x34790], R8 ;  /* 0x03479008ff007988 */ /* 0x0085ee0008000c06 */
[----:B------:R-:W4:Y:S08]  /*3510*/  LDC.64 R30, c[0x0][0x738] ;  /* 0x0001ce00ff1e7b82 */ /* 0x000f300000000a00 */
[----:B------:R-:W3:Y:S01]  /*3520*/  LDC.64 R32, c[0x0][0x740] ;  /* 0x0001d000ff207b82 */ /* 0x000ee20000000a00 */
[----:B-1----:R2:W-:Y:S07]  /*3530*/  STS.128 [UR6+0x347a0], R24 ;  /* 0x0347a018ff007988 */ /* 0x0025ee0008000c06 */
[----:B------:R-:W3:Y:S08]  /*3540*/  LDC.64 R34, c[0x0][0x748] ;  /* 0x0001d200ff227b82 */ /* 0x000ef00000000a00 */
[----:B------:R-:W1:Y:S01]  /*3550*/  LDC.64 R36, c[0x0][0x750] ;  /* 0x0001d400ff247b82 */ /* 0x000e620000000a00 */
[----:B----4-:R2:W-:Y:S07]  /*3560*/  STS.128 [UR6+0x347b0], R28 ;  /* 0x0347b01cff007988 */ /* 0x0105ee0008000c06 */
[----:B------:R-:W1:Y:S08]  /*3570*/  LDC.64 R38, c[0x0][0x758] ;  /* 0x0001d600ff267b82 */ /* 0x000e700000000a00 */
[----:B------:R-:W4:Y:S01]  /*3580*/  LDC.64 R40, c[0x0][0x760] ;  /* 0x0001d800ff287b82 */ /* 0x000f220000000a00 */
[----:B---3--:R2:W-:Y:S07]  /*3590*/  STS.128 [UR6+0x347c0], R32 ;  /* 0x0347c020ff007988 */ /* 0x0085ee0008000c06 */
[----:B------:R-:W4:Y:S08]  /*35a0*/  LDC.64 R42, c[0x0][0x768] ;  /* 0x0001da00ff2a7b82 */ /* 0x000f300000000a00 */
[----:B------:R-:W3:Y:S01]  /*35b0*/  LDC.64 R44, c[0x0][0x770] ;  /* 0x0001dc00ff2c7b82 */ /* 0x000ee20000000a00 */
[----:B-1----:R2:W-:Y:S07]  /*35c0*/  STS.128 [UR6+0x347d0], R36 ;  /* 0x0347d024ff007988 */ /* 0x0025ee0008000c06 */
[----:B------:R-:W3:Y:S01]  /*35d0*/  LDC.64 R46, c[0x0][0x778] ;  /* 0x0001de00ff2e7b82 */ /* 0x000ee20000000a00 */
[----:B----4-:R2:W-:Y:S04]  /*35e0*/  STS.128 [UR6+0x347e0], R40 ;  /* 0x0347e028ff007988 */ /* 0x0105e80008000c06 */
[----:B---3--:R2:W-:Y:S02]  /*35f0*/  STS.128 [UR6+0x347f0], R44 ;  /* 0x0347f02cff007988 */ /* 0x0085e40008000c06 */
.L_x_31:
[----:B------:R-:W-:Y:S05]  /*3600*/  BSYNC B0 ;  /* 0x0000000000007941 */ /* 0x000fea0003800000 */
.L_x_30:
[----:B------:R-:W-:Y:S01]  /*3610*/  UISETP.NE.AND UP0, UPT, UR12, 0x1, UPT ;  /* 0x000000010c00788c */ /* 0x000fe2000bf05270 */
[----:B------:R-:W-:Y:S01]  /*3620*/  NOP ;  /* 0x0000000000007918 */ /* 0x000fe20000000000 */
[----:B------:R-:W-:Y:S01]  /*3630*/  ULDC UR5, c[0x0][0x884] ;  /* 0x0002210000057ab9 */ /* 0x000fe20000000800 */
[----:B------:R-:W-:Y:S01]  /*3640*/  ULDC.64 UR36, c[0x0][0x800] ;  /* 0x0002000000247ab9 */ /* 0x000fe20000000a00 */
[----:B------:R-:W-:-:S04]  /*3650*/  USEL UR5, UR5, URZ, UP0 ;  /* 0x0000003f05057287 */ /* 0x000fc80008000000 */
[----:B------:R-:W-:-:S04]  /*3660*/  UIADD3 UR5, UR4, UR5, URZ ;  /* 0x0000000504057290 */ /* 0x000fc8000fffe03f */
[----:B------:R-:W-:-:S12]  /*3670*/  UIMAD.WIDE UR36, UR5, 0x80, UR36 ;  /* 0x00000080052478a5 */ /* 0x000fd8000f8e0224 */
.L_x_29:
[----:B------:R-:W-:-:S13]  /*3680*/  ISETP.NE.AND P0, PT, RZ, UR52, PT ;  /* 0x00000034ff007c0c */ /* 0x000fda000bf05270 */
[----:B------:R-:W-:Y:S05]  /*3690*/  @P0 BRA `(.L_x_32) ;  /* 0x00000004000c0947 */ /* 0x000fea0003800000 */
[----:B------:R-:W-:Y:S01]  /*36a0*/  ELECT P0, URZ, PT ;  /* 0x00000000003f782f */ /* 0x000fe20003800000 */
[----:B------:R-:W-:-:S12]  /*36b0*/  BSSY B0, `(.L_x_33) ;  /* 0x000002c000007945 */ /* 0x000fd80003800000 */
[----:B------:R-:W-:Y:S05]  /*36c0*/  @!P0 BRA `(.L_x_34) ;  /* 0x0000000000a88947 */ /* 0x000fea0003800000 */
[----:B--2-4-:R-:W1:Y:S08]  /*36d0*/  LDC.64 R6, c[0x0][0x820] ;  /* 0x00020800ff067b82 */ /* 0x014e700000000a00 */
[----:B------:R-:W2:Y:S01]  /*36e0*/  LDC.64 R4, c[0x0][0x818] ;  /* 0x00020600ff047b82 */ /* 0x000ea20000000a00 */
[----:B-1----:R-:W-:-:S06]  /*36f0*/  IMAD.WIDE R6, R18, 0x8, R6 ;  /* 0x0000000812067825 */ /* 0x002fcc00078e0206 */
[----:B------:R-:W3:Y:S01]  /*3700*/  LDG.E.64 R6, desc[UR38][R6.64] ;  /* 0x0000002606067981 */ /* 0x000ee2000c1e1b00 */
[----:B--2---:R-:W-:-:S06]  /*3710*/  IMAD.WIDE R4, R18, 0x8, R4 ;  /* 0x0000000812047825 */ /* 0x004fcc00078e0204 */
[----:B------:R-:W2:Y:S01]  /*3720*/  LDG.E.64 R4, desc[UR38][R4.64] ;  /* 0x0000002604047981 */ /* 0x000ea2000c1e1b00 */
[----:B------:R-:W1:Y:S01]  /*3730*/  S2UR UR5, SR_CgaCtaId ;  /* 0x00000000000579c3 */ /* 0x000e620000008800 */
[----:B------:R-:W-:Y:S01]  /*3740*/  UISETP.NE.AND UP0, UPT, UR12, 0x1, UPT ;  /* 0x000000010c00788c */ /* 0x000fe2000bf05270 */
[----:B-----5:R-:W-:Y:S01]  /*3750*/  IADD3 R9, R19, -0x1, RZ ;  /* 0xffffffff13097810 */ /* 0x020fe20007ffe0ff */
[----:B------:R-:W-:Y:S01]  /*3760*/  UMOV UR4, 0x400 ;  /* 0x0000040000047882 */ /* 0x000fe20000000000 */
[----:B------:R-:W-:Y:S01]  /*3770*/  CS2R R10, SRZ ;  /* 0x00000000000a7805 */ /* 0x000fe2000001ff00 */
[----:B-1----:R-:W-:-:S04]  /*3780*/  ULEA UR4, UR5, UR4, 0x18 ;  /* 0x0000000405047291 */ /* 0x002fc8000f8ec03f */
[----:B------:R-:W-:-:S03]  /*3790*/  UIADD3 UR5, UR4, 0x80, URZ ;  /* 0x0000008004057890 */ /* 0x000fc6000fffe03f */
[----:B------:R-:W-:-:S04]  /*37a0*/  @!UP0 UIADD3 UR5, UR4, URZ, URZ ;  /* 0x0000003f04058290 */ /* 0x000fc8000fffe03f */
[----:B------:R-:W-:-:S05]  /*37b0*/  UIADD3 UR4, UR5, 0x34780, URZ ;  /* 0x0003478005047890 */ /* 0x000fca000fffe03f */
[----:B------:R-:W1:Y:S01]  /*37c0*/  LDS R0, [UR5+0x3479c] ;  /* 0x03479c05ff007984 */ /* 0x000e620008000800 */
[----:B------:R-:W-:-:S03]  /*37d0*/  IMAD.U32 R14, RZ, RZ, UR4 ;  /* 0x00000004ff0e7e24 */ /* 0x000fc6000f8e00ff */
[----:B------:R-:W-:Y:S02]  /*37e0*/  STS [UR5+0x347b0], RZ ;  /* 0x0347b0ffff007988 */ /* 0x000fe40008000805 */
[----:B------:R-:W-:-:S05]  /*37f0*/  SHF.R.U64 R14, R14, 0x4, RZ ;  /* 0x000000040e0e7819 */ /* 0x000fca00000012ff */
[----:B------:R-:W-:Y:S04]  /*3800*/  STS [UR5+0x34790], R14 ;  /* 0x0347900eff007988 */ /* 0x000fe80008000805 */
[----:B------:R-:W-:Y:S01]  /*3810*/  STS [UR5+0x34794], R14 ;  /* 0x0347940eff007988 */ /* 0x000fe20008000805 */
[----:B---3--:R-:W-:-:S04]  /*3820*/  SHF.L.U64.HI R21, R6, 0x1, R7 ;  /* 0x0000000106157819 */ /* 0x008fc80000010207 */
[----:B------:R-:W-:-:S04]  /*3830*/  LOP3.LUT R21, R21, 0x1fffffff, RZ, 0xc0, !PT ;  /* 0x1fffffff15157812 */ /* 0x000fc800078ec0ff */
[----:B------:R-:W-:Y:S01]  /*3840*/  SHF.R.U32.HI R7, RZ, 0x4, R21 ;  /* 0x00000004ff077819 */ /* 0x000fe20000011615 */
[----:B--2---:R-:W-:Y:S03]  /*3850*/  STS.64 [UR5+0x34780], R4 ;  /* 0x03478004ff007988 */ /* 0x004fe60008000a05 */
[----:B-1----:R-:W-:-:S05]  /*3860*/  LOP3.LUT R0, R0, 0xf, R7, 0xb8, !PT ;  /* 0x0000000f00007812 */ /* 0x002fca00078eb807 */
[----:B------:R1:W-:Y:S04]  /*3870*/  STS [UR5+0x3479c], R0 ;  /* 0x03479c00ff007988 */ /* 0x0003e80008000805 */
[----:B------:R-:W2:Y:S01]  /*3880*/  LDS R7, [UR5+0x3479c] ;  /* 0x03479c05ff077984 */ /* 0x000ea20008000800 */
[----:B-1----:R-:W-:-:S04]  /*3890*/  SHF.L.U32 R0, R6, 0x1, RZ ;  /* 0x0000000106007819 */ /* 0x002fc800000006ff */
[----:B------:R-:W-:-:S04]  /*38a0*/  LOP3.LUT R0, R0, 0xfffffffe, RZ, 0xc0, !PT ;  /* 0xfffffffe00007812 */ /* 0x000fc800078ec0ff */
[----:B------:R-:W-:-:S05]  /*38b0*/  SHF.R.U64 R0, R0, 0x4, R21 ;  /* 0x0000000400007819 */ /* 0x000fca0000001215 */
[----:B------:R-:W-:Y:S01]  /*38c0*/  STS [UR5+0x3478c], R0 ;  /* 0x03478c00ff007988 */ /* 0x000fe20008000805 */
[----:B--2---:R-:W-:-:S05]  /*38d0*/  LOP3.LUT R7, R7, 0xf0, RZ, 0xb8, !PT ;  /* 0x000000f007077812 */ /* 0x004fca00078eb8ff */
[----:B------:R-:W-:Y:S04]  /*38e0*/  STS [UR5+0x3479c], R7 ;  /* 0x03479c07ff007988 */ /* 0x000fe80008000805 */
[----:B------:R-:W1:Y:S02]  /*38f0*/  LDS R8, [UR5+0x3479c] ;  /* 0x03479c05ff087984 */ /* 0x000e640008000800 */
[----:B-1----:R-:W-:Y:S01]  /*3900*/  LOP3.LUT R15, R8, 0xf00, RZ, 0xb8, !PT ;  /* 0x00000f00080f7812 */ /* 0x002fe200078eb8ff */
[----:B------:R-:W-:-:S04]  /*3910*/  VIADD R8, R13, 0xffffffff ;  /* 0xffffffff0d087836 */ /* 0x000fc80000000000 */
[----:B------:R-:W-:Y:S04]  /*3920*/  STS.64 [UR5+0x34798], R14 ;  /* 0x0347980eff007988 */ /* 0x000fe80008000a05 */
[----:B------:R-:W1:Y:S04]  /*3930*/  LDS R12, [UR5+0x3479c] ;  /* 0x03479c05ff0c7984 */ /* 0x000e680008000800 */
[----:B------:R3:W-:Y:S01]  /*3940*/  STS.128 [UR5+0x347a0], R8 ;  /* 0x0347a008ff007988 */ /* 0x0007e20008000c05 */
[----:B-1----:R-:W-:-:S05]  /*3950*/  LOP3.LUT R12, R12, 0xf000, RZ, 0xb8, !PT ;  /* 0x0000f0000c0c7812 */ /* 0x002fca00078eb8ff */
[----:B------:R3:W-:Y:S02]  /*3960*/  STS [UR5+0x3479c], R12 ;  /* 0x03479c0cff007988 */ /* 0x0007e40008000805 */
.L_x_34:
[----:B------:R-:W-:Y:S05]  /*3970*/  BSYNC B0 ;  /* 0x0000000000007941 */ /* 0x000fea0003800000 */
.L_x_33:
[----:B------:R-:W-:Y:S01]  /*3980*/  ELECT P0, URZ, PT ;  /* 0x00000000003f782f */ /* 0x000fe20003800000 */
[----:B------:R-:W-:Y:S01]  /*3990*/  NOP ;  /* 0x0000000000007918 */ /* 0x000fe20000000000 */
[----:B------:R-:W-:Y:S11]  /*39a0*/  BSSY B0, `(.L_x_35) ;  /* 0x0000004000007945 */ /* 0x000ff60003800000 */
[----:B------:R-:W-:Y:S05]  /*39b0*/  @!P0 BRA `(.L_x_36) ;  /* 0x0000000000088947 */ /* 0x000fea0003800000 */
[----:B------:R0:W-:Y:S01]  /*39c0*/  UTMACMDFLUSH ;  /* 0x00000000000079b7 */ /* 0x0001e20000000000 */
[----:B------:R-:W-:-:S04]  /*39d0*/  DEPBAR.LE SB0, 0x0 ;  /* 0x000080000000791a */ /* 0x000fc80000000000 */
.L_x_36:
[----:B------:R-:W-:Y:S05]  /*39e0*/  BSYNC B0 ;  /* 0x0000000000007941 */ /* 0x000fea0003800000 */
.L_x_35:
[----:B------:R-:W1:Y:S01]  /*39f0*/  S2UR UR5, SR_CgaCtaId ;  /* 0x00000000000579c3 */ /* 0x000e620000008800 */
[----:B-----5:R-:W2:Y:S01]  /*3a00*/  S2R R0, SR_LANEID ;  /* 0x0000000000007919 */ /* 0x020ea20000000000 */
[----:B------:R-:W-:Y:S01]  /*3a10*/  UISETP.NE.AND UP0, UPT, UR12, 0x1, UPT ;  /* 0x000000010c00788c */ /* 0x000fe2000bf05270 */
[----:B------:R-:W-:Y:S02]  /*3a20*/  UMOV UR4, 0x400 ;  /* 0x0000040000047882 */ /* 0x000fe40000000000 */
[----:B-1----:R-:W-:-:S04]  /*3a30*/  ULEA UR4, UR5, UR4, 0x18 ;  /* 0x0000000405047291 */ /* 0x002fc8000f8ec03f */
[----:B------:R-:W-:-:S04]  /*3a40*/  UIADD3 UR5, UR4, 0x80, URZ ;  /* 0x0000008004057890 */ /* 0x000fc8000fffe03f */
[----:B------:R-:W-:Y:S01]  /*3a50*/  @!UP0 UIADD3 UR5, UR4, URZ, URZ ;  /* 0x0000003f04058290 */ /* 0x000fe2000fffe03f */
[----:B--2---:R-:W-:-:S05]  /*3a60*/  IMAD.SHL.U32 R0, R0, 0x4, RZ ;  /* 0x0000000400007824 */ /* 0x004fca00078e00ff */
[----:B------:R-:W-:Y:S02]  /*3a70*/  MOV R5, UR5 ;  /* 0x0000000500057c02 */ /* 0x000fe40008000f00 */
[C---:B------:R-:W-:Y:S02]  /*3a80*/  IADD3 R4, P0, R0.reuse, UR36, RZ ;  /* 0x0000002400047c10 */ /* 0x040fe4000ff1e0ff */
[----:B----4-:R-:W-:-:S03]  /*3a90*/  IADD3 R6, R0, 0x34780, R5 ;  /* 0x0003478000067810 */ /* 0x010fc60007ffe005 */
[----:B------:R-:W-:Y:S02]  /*3aa0*/  IMAD.X R5, RZ, RZ, UR37, P0 ;  /* 0x00000025ff057e24 */ /* 0x000fe400080e06ff */
[----:B------:R-:W1:Y:S04]  /*3ab0*/  LDS R7, [R6] ;  /* 0x0000000006077984 */ /* 0x000e680000000800 */
[----:B-1----:R1:W5:Y:S02]  /*3ac0*/  ATOMG.E.EXCH.STRONG.GPU PT, RZ, [R4], R7 ;  /* 0x0000000704ff73a8 */ /* 0x00236400041ee100 */
.L_x_32:
[----:B-----5:R-:W-:Y:S01]  /*3ad0*/  SHF.L.U32 R0, R158, 0x6, RZ ;  /* 0x000000069e007819 */ /* 0x020fe200000006ff */
[----:B------:R-:W3:Y:S01]  /*3ae0*/  S2UR UR58, SR_CgaCtaId ;  /* 0x00000000003a79c3 */ /* 0x000ee20000008800 */
[-C--:B-12---:R-:W-:Y:S01]  /*3af0*/  LEA.HI R5, R3, R158.reuse, RZ, 0x5 ;  /* 0x0000009e03057211 */ /* 0x086fe200078f28ff */
[----:B------:R-:W-:Y:S01]  /*3b00*/  IMAD.SHL.U32 R2, R2, 0x8, RZ ;  /* 0x0000000802027824 */ /* 0x000fe200078e00ff */
[----:B------:R-:W-:Y:S01]  /*3b10*/  LOP3.LUT R4, R0, 0x40, RZ, 0xc0, !PT ;  /* 0x0000004000047812 */ /* 0x000fe200078ec0ff */
[----:B------:R-:W-:Y:S01]  /*3b20*/  UISETP.NE.AND UP1, UPT, UR12, 0x1, UPT ;  /* 0x000000010c00788c */ /* 0x000fe2000bf25270 */
[----:B------:R-:W-:Y:S01]  /*3b30*/  SHF.R.U32.HI R5, RZ, 0x1, R5 ;  /* 0x00000001ff057819 */ /* 0x000fe20000011605 */
[----:B------:R-:W-:Y:S01]  /*3b40*/  UISETP.NE.AND UP0, UPT, UR18, URZ, UPT ;  /* 0x0000003f1200728c */ /* 0x000fe2000bf05270 */
[-C--:B------:R-:W-:Y:S01]  /*3b50*/  LEA.HI R0, R158, R158.reuse, RZ, 0x1 ;  /* 0x0000009e9e007211 */ /* 0x080fe200078f08ff */
[----:B------:R-:W-:Y:S01]  /*3b60*/  UMOV UR48, 0x400 ;  /* 0x0000040000307882 */ /* 0x000fe20000000000 */
[----:B------:R-:W-:Y:S01]  /*3b70*/  LOP3.LUT R5, R4, 0x30, R5, 0xf8, !PT ;  /* 0x0000003004057812 */ /* 0x000fe200078ef805 */
[----:B------:R-:W-:Y:S01]  /*3b80*/  USEL UR4, URZ, 0x1, UP0 ;  /* 0x000000013f047887 */ /* 0x000fe20008000000 */
[----:B------:R-:W-:Y:S01]  /*3b90*/  SHF.R.S32.HI R0, RZ, 0x1, R0 ;  /* 0x00000001ff007819 */ /* 0x000fe20000011400 */
[----:B------:R-:W-:Y:S01]  /*3ba0*/  USHF.L.U32 UR51, UR18, 0x3, URZ ;  /* 0x0000000312337899 */ /* 0x000fe2000800063f */
[----:B------:R-:W-:Y:S01]  /*3bb0*/  LOP3.LUT R2, R5, 0x8, R2, 0xf8, !PT ;  /* 0x0000000805027812 */ /* 0x000fe200078ef802 */
[----:B------:R-:W-:Y:S01]  /*3bc0*/  IMAD.MOV.U32 R152, RZ, RZ, RZ ;  /* 0x000000ffff987224 */ /* 0x000fe200078e00ff */
[----:B------:R-:W-:Y:S01]  /*3bd0*/  LEA.HI R5, R3, R158, RZ, 0x4 ;  /* 0x0000009e03057211 */ /* 0x000fe200078f20ff */
[----:B------:R-:W-:Y:S01]  /*3be0*/  ULOP3.LUT UR55, UR51, 0x8, URZ, 0xc0, !UPT ;  /* 0x0000000833377892 */ /* 0x000fe2000f8ec03f */
[----:B------:R-:W-:Y:S01]  /*3bf0*/  SHF.L.U32 R0, R0, 0x7, RZ ;  /* 0x0000000700007819 */ /* 0x000fe200000006ff */
[----:B------:R-:W-:Y:S01]  /*3c00*/  ULOP3.LUT UR47, UR42, 0x1, URZ, 0xfc, !UPT ;  /* 0x000000012a2f7892 */ /* 0x000fe2000f8efc3f */
[----:B----4-:R-:W-:Y:S01]  /*3c10*/  SHF.R.S32.HI R6, RZ, 0x4, R5 ;  /* 0x00000004ff067819 */ /* 0x010fe20000011405 */
[----:B------:R-:W-:Y:S01]  /*3c20*/  ULOP3.LUT UR54, UR59, 0x1, URZ, 0xfc, !UPT ;  /* 0x000000013b367892 */ /* 0x000fe2000f8efc3f */
[----:B------:R-:W-:Y:S01]  /*3c30*/  LOP3.LUT R3, R0, 0x180, RZ, 0xc0, !PT ;  /* 0x0000018000037812 */ /* 0x000fe200078ec0ff */
[----:B------:R-:W-:Y:S01]  /*3c40*/  ULOP3.LUT UR56, UR61, 0x1, URZ, 0xfc, !UPT ;  /* 0x000000013d387892 */ /* 0x000fe2000f8efc3f */
[----:B------:R-:W-:Y:S01]  /*3c50*/  LEA.HI R5, R5, R6, RZ, 0x1 ;  /* 0x0000000605057211 */ /* 0x000fe200078f08ff */
[----:B---3--:R-:W-:Y:S01]  /*3c60*/  ULEA UR48, UR58, UR48, 0x18 ;  /* 0x000000303a307291 */ /* 0x008fe2000f8ec03f */
[----:B------:R-:W-:Y:S01]  /*3c70*/  LOP3.LUT R4, R3, R4, RZ, 0xfc, !PT ;  /* 0x0000000403047212 */ /* 0x000fe200078efcff */
[----:B------:R-:W-:Y:S01]  /*3c80*/  ULOP3.LUT UR57, UR51, 0x8, URZ, 0xc, !UPT ;  /* 0x0000000833397892 */ /* 0x000fe2000f8e0c3f */
[----:B------:R-:W-:Y:S01]  /*3c90*/  LOP3.LUT R5, R5, 0x7ffffe, RZ, 0xc0, !PT ;  /* 0x007ffffe05057812 */ /* 0x000fe200078ec0ff */
[----:B------:R-:W-:Y:S01]  /*3ca0*/  UIADD3 UR49, UR48, 0x80, URZ ;  /* 0x0000008030317890 */ /* 0x000fe2000fffe03f */
[----:B------:R-:W-:Y:S01]  /*3cb0*/  SHF.R.U32.HI R4, RZ, 0x3, R4 ;  /* 0x00000003ff047819 */ /* 0x000fe20000011604 */
[----:B------:R-:W-:Y:S01]  /*3cc0*/  UIADD3 UR50, UR48, 0x344f0, URZ ;  /* 0x000344f030327890 */ /* 0x000fe2000fffe03f */
[----:B------:R-:W-:Y:S01]  /*3cd0*/  MOV R7, 0x1 ;  /* 0x0000000100077802 */ /* 0x000fe20000000f00 */
[----:B------:R-:W-:Y:S01]  /*3ce0*/  IMAD.IADD R5, R6, 0x1, -R5 ;  /* 0x0000000106057824 */ /* 0x000fe200078e0a05 */
[----:B------:R-:W-:Y:S01]  /*3cf0*/  LOP3.LUT R2, R4, R2, R3, 0x1e, !PT ;  /* 0x0000000204027212 */ /* 0x000fe200078e1e03 */
[----:B------:R-:W-:Y:S01]  /*3d00*/  @!UP1 UIADD3 UR49, UR48, URZ, URZ ;  /* 0x0000003f30319290 */ /* 0x000fe2000fffe03f */
[----:B------:R-:W-:Y:S01]  /*3d10*/  IADD3 R158, R158, 0x1f, RZ ;  /* 0x0000001f9e9e7810 */ /* 0x000fe20007ffe0ff */
[----:B------:R-:W-:Y:S01]  /*3d20*/  ULOP3.LUT UR55, UR55, 0x18, URZ, 0x3c, !UPT ;  /* 0x0000001837377892 */ /* 0x000fe2000f8e3c3f */
[----:B------:R-:W-:Y:S01]  /*3d30*/  MOV R153, UR4 ;  /* 0x0000000400997c02 */ /* 0x000fe20008000f00 */
[----:B------:R-:W-:Y:S01]  /*3d40*/  IMAD R157, R5, 0x200, R2 ;  /* 0x00000200059d7824 */ /* 0x000fe200078e0202 */
[----:B------:R-:W-:-:S02]  /*3d50*/  UIADD3 UR5, UR51, UR50, URZ ;  /* 0x0000003233057290 */ /* 0x000fc4000fffe03f */
[----:B------:R-:W-:-:S12]  /*3d60*/  UIADD3 UR49, UR49, 0x34780, URZ ;  /* 0x0003478031317890 */ /* 0x000fd8000fffe03f */
.L_x_160:
[----:B-1-3--:R-:W1:Y:S02]  /*3d70*/  LDC.64 R2, c[0x0][0x290] ;  /* 0x0000a400ff027b82 */ /* 0x00ae640000000a00 */
[----:B-1----:R-:W-:-:S05]  /*3d80*/  IMAD.WIDE R2, R18, 0xc, R2 ;  /* 0x0000000c12027825 */ /* 0x002fca00078e0202 */
[----:B--2---:R-:W2:Y:S01]  /*3d90*/  LDG.E R5, desc[UR38][R2.64+0x8] ;  /* 0x0000082602057981 */ /* 0x004ea2000c1e1900 */
[----:B------:R-:W-:Y:S01]  /*3da0*/  SHF.L.U32 R11, R153, 0x1f, RZ ;  /* 0x0000001f990b7819 */ /* 0x000fe200000006ff */
[----:B------:R-:W-:Y:S01]  /*3db0*/  IMAD.U32 R8, RZ, RZ, UR50 ;  /* 0x00000032ff087e24 */ /* 0x000fe2000f8e00ff */
[----:B------:R-:W-:-:S03]  /*3dc0*/  UMOV UR5, UR40 ;  /* 0x0000002800057c82 */ /* 0x000fc60008000000 */
[----:B------:R-:W1:Y:S01]  /*3dd0*/  SYNCS.PHASECHK.TRANS64.TRYWAIT P0, [R8+UR51], R11 ;  /* 0x0000000b080075a7 */ /* 0x000e620008000173 */
[----:B--2---:R-:W-:-:S04]  /*3de0*/  IADD3 R6, R5, 0x7f, RZ ;  /* 0x0000007f05067810 */ /* 0x004fc80007ffe0ff */
[----:B------:R-:W-:-:S04]  /*3df0*/  SHF.R.S32.HI R9, RZ, 0x1f, R6 ;  /* 0x0000001fff097819 */ /* 0x000fc80000011406 */
[----:B------:R-:W-:Y:S01]  /*3e00*/  LEA.HI R6, R9, R6, RZ, 0x7 ;  /* 0x0000000609067211 */ /* 0x000fe200078f38ff */
[----:B-1----:R-:W-:Y:S06]  /*3e10*/  @!P0 BRA `(.L_x_37) ;  /* 0x000001e800048947 */ /* 0x002fec0003800000 */
.L_x_360:
[----:B------:R2:W-:Y:S01]  /*3e20*/  STL [R1], RZ ;  /* 0x000000ff01007387 */ /* 0x0005e20000100800 */
[----:B------:R-:W-:Y:S01]  /*3e30*/  ISETP.GE.AND P0, PT, R5, 0x1, PT ;  /* 0x000000010500780c */ /* 0x000fe20003f06270 */
[----:B------:R-:W-:Y:S01]  /*3e40*/  UMOV UR4, URZ ;  /* 0x0000003f00047c82 */ /* 0x000fe20008000000 */
[--C-:B------:R-:W-:Y:S01]  /*3e50*/  IMAD.MOV.U32 R155, RZ, RZ, R18.reuse ;  /* 0x000000ffff9b7224 */ /* 0x100fe200078e0012 */
[----:B------:R2:W-:Y:S01]  /*3e60*/  STL [R1+0x4], RZ ;  /* 0x000004ff01007387 */ /* 0x0005e20000100800 */
[----:B------:R-:W-:Y:S02]  /*3e70*/  SHF.R.S32.HI R19, RZ, 0x1f, R18 ;  /* 0x0000001fff137819 */ /* 0x000fe40000011412 */
[----:B------:R-:W-:Y:S02]  /*3e80*/  CS2R R150, SRZ ;  /* 0x0000000000967805 */ /* 0x000fe4000001ff00 */
[----:B------:R-:W-:Y:S01]  /*3e90*/  MOV R2, UR41 ;  /* 0x0000002900027c02 */ /* 0x000fe20008000f00 */
[----:B------:R2:W-:Y:S01]  /*3ea0*/  STL [R1+0x8], RZ ;  /* 0x000008ff01007387 */ /* 0x0005e20000100800 */
[----:B------:R-:W-:-:S02]  /*3eb0*/  CS2R R24, SRZ ;  /* 0x0000000000187805 */ /* 0x000fc4000001ff00 */
[----:B------:R-:W-:Y:S02]  /*3ec0*/  CS2R R26, SRZ ;  /* 0x00000000001a7805 */ /* 0x000fe4000001ff00 */
[----:B------:R-:W-:Y:S01]  /*3ed0*/  CS2R R28, SRZ ;  /* 0x00000000001c7805 */ /* 0x000fe2000001ff00 */
[----:B------:R2:W-:Y:S01]  /*3ee0*/  STL [R1+0xc], RZ ;  /* 0x00000cff01007387 */ /* 0x0005e20000100800 */
[----:B------:R-:W-:Y:S02]  /*3ef0*/  CS2R R30, SRZ ;  /* 0x00000000001e7805 */ /* 0x000fe4000001ff00 */
[----:B------:R-:W-:Y:S02]  /*3f00*/  CS2R R32, SRZ ;  /* 0x0000000000207805 */ /* 0x000fe4000001ff00 */
[----:B------:R-:W-:Y:S01]  /*3f10*/  CS2R R34, SRZ ;  /* 0x0000000000227805 */ /* 0x000fe2000001ff00 */
        /* <DEDUP_REMOVED lines=65> */
[----:B------:R-:W-:-:S02]  /*4330*/  SHF.R.S32.HI R6, RZ, 0x7, R6 ;  /* 0x00000007ff067819 */ /* 0x000fc40000011406 */
        /* <DEDUP_REMOVED lines=11> */
[----:B------:R-:W-:-:S03]  /*43f0*/  CS2R R148, SRZ ;  /* 0x0000000000947805 */ /* 0x000fc6000001ff00 */
[----:B------:R2:W-:Y:S04]  /*4400*/  STL [R1+0x60], RZ ;  /* 0x000060ff01007387 */ /* 0x0005e80000100800 */
        /* <DEDUP_REMOVED lines=102> */
[----:B------:R2:W-:Y:S01]  /*4a70*/  STL [R1+0x1fc], RZ ;  /* 0x0001fcff01007387 */ /* 0x0005e20000100800 */
[----:B------:R-:W-:Y:S05]  /*4a80*/  @!P0 BRA `(.L_x_38) ;  /* 0x0000007800cc8947 */ /* 0x000fea0003800000 */
[----:B------:R-:W-:-:S06]  /*4a90*/  UISETP.NE.AND UP0, UPT, UR47, 0x3, UPT ;  /* 0x000000032f00788c */ /* 0x000fcc000bf05270 */
[----:B------:R-:W-:-:S13]  /*4aa0*/  PLOP3.LUT P1, PT, PT, PT, UP0, 0x80, 0x0 ;  /* 0x000000000000781c */ /* 0x000fda0003f2f008 */
[----:B------:R-:W-:Y:S05]  /*4ab0*/  @!P1 BRA `(.L_x_39) ;  /* 0x0000000000049947 */ /* 0x000fea0003800000 */
[----:B------:R-:W-:Y:S01]  /*4ac0*/  BPT.TRAP 0x1 ;  /* 0x000000040000795c */ /* 0x000fe20000300000 */
.L_x_39:
[----:B------:R-:W-:Y:S01]  /*4ad0*/  ULEA UR4, UR40, UR48, 0x3 ;  /* 0x0000003028047291 */ /* 0x000fe2000f8e183f */
[----:B-1----:R-:W-:-:S05]  /*4ae0*/  IMAD.U32 R0, RZ, RZ, UR41 ;  /* 0x00000029ff007e24 */ /* 0x002fca000f8e00ff */
[----:B------:R-:W-:-:S04]  /*4af0*/  SHF.L.U32 R0, R0, 0x1f, RZ ;  /* 0x0000001f00007819 */ /* 0x000fc800000006ff */
[----:B------:R1:W3:Y:S01]  /*4b00*/  SYNCS.PHASECHK.TRANS64.TRYWAIT P0, [UR4+0x34480], R0 ;  /* 0x03448000ff0075a7 */ /* 0x0002e20008000144 */
[----:B------:R-:W-:Y:S05]  /*4b10*/  @!P1 BRA `(.L_x_40) ;  /* 0x0000000000049947 */ /* 0x000fea0003800000 */
[----:B------:R-:W-:Y:S01]  /*4b20*/  BPT.TRAP 0x1 ;  /* 0x000000040000795c */ /* 0x000fe20000300000 */
.L_x_40:
[----:B---3--:R-:W-:Y:S05]  /*4b30*/  @P0 BRA `(.L_x_41) ;  /* 0x0000000000080947 */ /* 0x008fea0003800000 */
[----:B------:R-:W3:Y:S02]  /*4b40*/  SYNCS.PHASECHK.TRANS64.TRYWAIT P0, [UR4+0x34480], R0 ;  /* 0x03448000ff0075a7 */ /* 0x000ee40008000144 */
[----:B---3--:R-:W-:Y:S05]  /*4b50*/  @!P0 BRA `(.L_x_42) ;  /* 0x000001d800d08947 */ /* 0x008fea0003800000 */
.L_x_41:
[----:B------:R-:W-:Y:S01]  /*4b60*/  UIADD3 UR5, UR48, 0x10000, URZ ;  /* 0x0001000030057890 */ /* 0x000fe2000fffe03f */
[----:B------:R-:W-:Y:S01]  /*4b70*/  WARPGROUP.ARRIVE ;  /* 0x00000000000079c5 */ /* 0x000fe20000000000 */
[----:B------:R-:W-:Y:S01]  /*4b80*/  USHF.R.U32.HI UR4, URZ, 0x4, UR48 ;  /* 0x000000043f047899 */ /* 0x000fe20008011630 */
[----:B------:R4:W-:Y:S01]  /*4b90*/  STL [R1+0x310], R23 ;  /* 0x0003101701007387 */ /* 0x0009e20000100800 */
[----:B------:R-:W-:Y:S02]  /*4ba0*/  USHF.R.U32.HI UR5, URZ, 0x4, UR5 ;  /* 0x000000043f057899 */ /* 0x000fe40008011605 */
[----:B------:R-:W-:Y:S01]  /*4bb0*/  ULOP3.LUT UR4, UR4, 0x3fff, URZ, 0xc0, !UPT ;  /* 0x00003fff04047892 */ /* 0x000fe2000f8ec03f */
[----:B------:R1:W-:Y:S01]  /*4bc0*/  STL [R1+0x30c], R22 ;  /* 0x00030c1601007387 */ /* 0x0003e20000100800 */
[----:B------:R-:W-:Y:S02]  /*4bd0*/  ULOP3.LUT UR5, UR5, 0x3fff, URZ, 0xc0, !UPT ;  /* 0x00003fff05057892 */ /* 0x000fe4000f8ec03f */
[----:B------:R-:W-:Y:S01]  /*4be0*/  ULOP3.LUT UR6, UR4, 0x10000, URZ, 0xfc, !UPT ;  /* 0x0001000004067892 */ /* 0x000fe2000f8efc3f */
[----:B------:R2:W-:Y:S01]  /*4bf0*/  STL [R1+0x308], R19 ;  /* 0x0003081301007387 */ /* 0x0005e20000100800 */
[----:B------:R-:W-:-:S02]  /*4c00*/  ULOP3.LUT UR4, UR5, 0x10000, URZ, 0xfc, !UPT ;  /* 0x0001000005047892 */ /* 0x000fc4000f8efc3f */
[----:B------:R-:W-:Y:S01]  /*4c10*/  ULEA UR5, UR40, UR6, 0xb ;  /* 0x0000000628057291 */ /* 0x000fe2000f8e583f */
[----:B------:R3:W-:Y:S01]  /*4c20*/  STL [R1+0x304], R18 ;  /* 0x0003041201007387 */ /* 0x0007e20000100800 */
[----:B------:R-:W-:Y:S01]  /*4c30*/  ULEA UR4, UR40, UR4, 0xc ;  /* 0x0000000428047291 */ /* 0x000fe2000f8e603f */
[----:B------:R-:W-:Y:S01]  /*4c40*/  UMOV UR9, 0x40000040 ;  /* 0x4000004000097882 */ /* 0x000fe20000000000 */
[----:B------:R-:W-:Y:S01]  /*4c50*/  UMOV UR11, 0x40000040 ;  /* 0x40000040000b7882 */ /* 0x000fe20000000000 */
[----:B------:R3:W-:Y:S02]  /*4c60*/  STL [R1+0x300], R17 ;  /* 0x0003001101007387 */ /* 0x0007e40000100800 */
[----:B------:R-:W-:Y:S02]  /*4c70*/  UMOV UR8, UR5 ;  /* 0x0000000500087c82 */ /* 0x000fe40008000000 */
[----:B------:R-:W-:Y:S01]  /*4c80*/  UMOV UR10, UR4 ;  /* 0x00000004000a7c82 */ /* 0x000fe20008000000 */
[----:B------:R3:W-:Y:S01]  /*4c90*/  STL [R1+0x2fc], R16 ;  /* 0x0002fc1001007387 */ /* 0x0007e20000100800 */
[----:B------:R-:W-:Y:S01]  /*4ca0*/  HGMMA.64x256x16.F32.BF16 R24, gdesc[UR8], RZ, !UPT, gsb0 ;  /* 0x03e00000081879f0 */ /* 0x000fe2000c0018ff */
[----:B------:R-:W-:-:S02]  /*4cb0*/  UIADD3 UR8, UR5, 0x200, URZ ;  /* 0x0000020005087890 */ /* 0x000fc4000fffe03f */
[----:B------:R3:W-:Y:S01]  /*4cc0*/  STL [R1+0x2f8], R8 ;  /* 0x0002f80801007387 */ /* 0x0007e20000100800 */
[----:B------:R-:W-:-:S03]  /*4cd0*/  UMOV UR9, 0x40000040 ;  /* 0x4000004000097882 */ /* 0x000fc60000000000 */
[----:B------:R3:W-:Y:S04]  /*4ce0*/  STL [R1+0x2f4], R7 ;  /* 0x0002f40701007387 */ /* 0x0007e80000100800 */
[----:B------:R3:W-:Y:S04]  /*4cf0*/  STL [R1+0x2f0], R6 ;  /* 0x0002f00601007387 */ /* 0x0007e80000100800 */
[----:B------:R3:W-:Y:S01]  /*4d00*/  STL [R1+0x2ec], R5 ;  /* 0x0002ec0501007387 */ /* 0x0007e20000100800 */
[----:B------:R-:W-:-:S03]  /*4d10*/  WARPGROUP.DEPBAR.LE gsb0, 0x0 ;  /* 0x00008000000079c5 */ /* 0x000fc60000010000 */
[----:B------:R-:W-:Y:S01]  /*4d20*/  STL.64 [R1], R24 ;  /* 0x0000001801007387 */ /* 0x000fe20000100a00 */
[----:B------:R-:W-:Y:S01]  /*4d30*/  MOV R227, R58 ;  /* 0x0000003a00e37202 */ /* 0x000fe20000000f00 */
[----:B------:R-:W-:Y:S01]  /*4d40*/  IMAD.MOV.U32 R226, RZ, RZ, R59 ;  /* 0x000000ffffe27224 */ /* 0x000fe200078e003b */
[----:B------:R-:W-:Y:S01]  /*4d50*/  MOV R225, R60 ;  /* 0x0000003c00e17202 */ /* 0x000fe20000000f00 */
[----:B------:R-:W-:Y:S01]  /*4d60*/  STL.64 [R1+0x8], R26 ;  /* 0x0000081a01007387 */ /* 0x000fe20000100a00 */
[----:B------:R-:W-:Y:S01]  /*4d70*/  IMAD.MOV.U32 R224, RZ, RZ, R61 ;  /* 0x000000ffffe07224 */ /* 0x000fe200078e003d */
[----:B------:R-:W-:Y:S01]  /*4d80*/  MOV R223, R62 ;  /* 0x0000003e00df7202 */ /* 0x000fe20000000f00 */
[----:B------:R-:W-:Y:S01]  /*4d90*/  IMAD.MOV.U32 R222, RZ, RZ, R63 ;  /* 0x000000ffffde7224 */ /* 0x000fe200078e003f */
[----:B------:R-:W-:Y:S01]  /*4da0*/  STL.64 [R1+0x10], R28 ;  /* 0x0000101c01007387 */ /* 0x000fe20000100a00 */
        /* <DEDUP_REMOVED lines=78> */
[----:B----4-:R-:W-:Y:S01]  /*5290*/  IMAD.MOV.U32 R23, RZ, RZ, R129 ;  /* 0x000000ffff177224 */ /* 0x010fe200078e0081 */
[----:B-1----:R-:W-:Y:S01]  /*52a0*/  MOV R22, R130 ;  /* 0x0000008200167202 */ /* 0x002fe20000000f00 */
[----:B------:R-:W-:Y:S01]  /*52b0*/  IMAD.MOV.U32 R21, RZ, RZ, R131 ;  /* 0x000000ffff157224 */ /* 0x000fe200078e0083 */
[----:B------:R-:W-:Y:S01]  /*52c0*/  MOV R20, R132 ;  /* 0x0000008400147202 */ /* 0x000fe20000000f00 */
[----:B--2---:R-:W-:Y:S01]  /*52d0*/  IMAD.MOV.U32 R19, RZ, RZ, R133 ;  /* 0x000000ffff137224 */ /* 0x004fe200078e0085 */
[----:B---3--:R-:W-:Y:S01]  /*52e0*/  MOV R18, R134 ;  /* 0x0000008600127202 */ /* 0x008fe20000000f00 */
        /* <DEDUP_REMOVED lines=16> */
[----:B------:R1:W-:Y:S01]  /*53f0*/  STL.64 [R1+0x80], R56 ;  /* 0x0000803801007387 */ /* 0x0003e20000100a00 */
[----:B------:R-:W-:-:S03]  /*5400*/  IMAD.MOV.U32 R0, RZ, RZ, R151 ;  /* 0x000000ffff007224 */ /* 0x000fc600078e0097 */
[----:B------:R-:W-:Y:S04]  /*5410*/  STL [R1+0xbc8], R158 ;  /* 0x000bc89e01007387 */ /* 0x000fe80000100800 */
[----:B------:R-:W-:Y:S01]  /*5420*/  STL [R1+0xbc4], R157 ;  /* 0x000bc49d01007387 */ /* 0x000fe20000100800 */
[----:B-1----:R-:W-:-:S03]  /*5430*/  WARPGROUP.ARRIVE ;  /* 0x00000000000079c5 */ /* 0x002fc60000000000 */
[----:B------:R-:W-:Y:S04]  /*5440*/  STL [R1+0xbc0], R155 ;  /* 0x000bc09b01007387 */ /* 0x000fe80000100800 */
[----:B------:R-:W-:Y:S01]  /*5450*/  STL.64 [R1+0xbb8], R152 ;  /* 0x000bb89801007387 */ /* 0x000fe20000100a00 */
[----:B------:R-:W-:Y:S03]  /*5460*/  HGMMA.64x256x16.F32.BF16 R24, gdesc[UR8], RZ, !UPT, gsb0 ;  /* 0x03e00000081879f0 */ /* 0x000fe6000c0018ff */
[----:B------:R-:W-:Y:S02]  /*5470*/  WARPGROUP.DEPBAR.LE gsb0, 0x0 ;  /* 0x00008000000079c5 */ /* 0x000fe40000010000 */
[----:B------:R-:W-:Y:S04]  /*5480*/  STL.64 [R1+0xbb0], R150 ;  /* 0x000bb09601007387 */ /* 0x000fe80000100a00 */
        /* <DEDUP_REMOVED lines=24> */
[----:B------:R1:W-:Y:S04]  /*5610*/  STL.64 [R1+0xae8], R100 ;  /* 0x000ae86401007387 */ /* 0x0003e80000100a00 */
[----:B-1----:R-:W2:Y:S04]  /*5620*/  LDL.LU R100, [R1] ;  /* 0x0000000001647983 */ /* 0x002ea80000300800 */
[----:B------:R-:W2:Y:S04]  /*5630*/  LDL.LU R101, [R1+0x4] ;  /* 0x0000040001657983 */ /* 0x000ea80000300800 */
        /* <DEDUP_REMOVED lines=31> */
[----:B------:R-:W2:Y:S01]  /*5830*/  LDL.LU R133, [R1+0x84] ;  /* 0x0000840001857983 */ /* 0x000ea20000300800 */
        /* <DEDUP_REMOVED lines=46> */
[----:B------:R-:W-:-:S02]  /*5b20*/  UIADD3 UR8, UR5, 0x2, URZ ;  /* 0x0000000205087890 */ /* 0x000fc4000fffe03f */
[----:B------:R-:W-:Y:S01]  /*5b30*/  UIADD3 UR10, UR4, 0x2, URZ ;  /* 0x00000002040a7890 */ /* 0x000fe2000fffe03f */
[----:B------:R-:W-:Y:S01]  /*5b40*/  UMOV UR9, 0x40000040 ;  /* 0x4000004000097882 */ /* 0x000fe20000000000 */
[----:B------:R-:W-:Y:S01]  /*5b50*/  UMOV UR11, 0x40000040 ;  /* 0x40000040000b7882 */ /* 0x000fe20000000000 */
[----:B--2---:R-:W-:-:S06]  /*5b60*/  WARPGROUP.ARRIVE ;  /* 0x00000000000079c5 */ /* 0x004fcc0000000000 */
[----:B------:R-:W-:Y:S03]  /*5b70*/  HGMMA.64x256x16.F32.BF16 R100, gdesc[UR8], R100, gsb0 ;  /* 0x03e00000086479f0 */ /* 0x000fe60008001864 */
[----:B------:R-:W-:Y:S02]  /*5b80*/  WARPGROUP.DEPBAR.LE gsb0, 0x0 ;  /* 0x00008000000079c5 */ /* 0x000fe40000010000 */
[----:B------:R-:W-:Y:S04]  /*5b90*/  STL.64 [R1], R100 ;  /* 0x0000006401007387 */ /* 0x000fe80000100a00 */
        /* <DEDUP_REMOVED lines=63> */
[----:B-1----:R-:W2:Y:S04]  /*5f90*/  LDL.LU R158, [R1+0xbc8] ;  /* 0x000bc800019e7983 */ /* 0x002ea80000300800 */
[----:B------:R-:W3:Y:S04]  /*5fa0*/  LDL.LU R157, [R1+0xbc4] ;  /* 0x000bc400019d7983 */ /* 0x000ee80000300800 */
[----:B------:R-:W4:Y:S04]  /*5fb0*/  LDL.LU R155, [R1+0xbc0] ;  /* 0x000bc000019b7983 */ /* 0x000f280000300800 */
[----:B------:R-:W4:Y:S04]  /*5fc0*/  LDL.LU.64 R152, [R1+0xbb8] ;  /* 0x000bb80001987983 */ /* 0x000f280000300a00 */
[----:B------:R-:W2:Y:S04]  /*5fd0*/  LDL.LU.64 R150, [R1+0xbb0] ;  /* 0x000bb00001967983 */ /* 0x000ea80000300a00 */
        /* <DEDUP_REMOVED lines=24> */
[----:B------:R-:W2:Y:S01]  /*6160*/  LDL.LU.64 R100, [R1+0xae8] ;  /* 0x000ae80001647983 */ /* 0x000ea20000300a00 */
[----:B------:R-:W-:Y:S01]  /*6170*/  UIADD3 UR8, UR5, 0x202, URZ ;  /* 0x0000020205087890 */ /* 0x000fe2000fffe03f */
[----:B------:R-:W-:Y:S01]  /*6180*/  UMOV UR9, 0x40000040 ;  /* 0x4000004000097882 */ /* 0x000fe20000000000 */
[----:B--2---:R-:W-:-:S07]  /*6190*/  WARPGROUP.ARRIVE ;  /* 0x00000000000079c5 */ /* 0x004fce0000000000 */
[----:B------:R-:W-:Y:S03]  /*61a0*/  HGMMA.64x256x16.F32.BF16 R24, gdesc[UR8], R24, gsb0 ;  /* 0x03e00000081879f0 */ /* 0x000fe60008001818 */
        /* <DEDUP_REMOVED lines=65> */
[----:B-1----:R-:W2:Y:S04]  /*65c0*/  LDL.LU.64 R24, [R1] ;  /* 0x0000000001187983 */ /* 0x002ea80000300a00 */
        /* <DEDUP_REMOVED lines=63> */
[----:B------:R-:W-:-:S02]  /*69c0*/  UIADD3 UR8, UR5, 0x4, URZ ;  /* 0x0000000405087890 */ /* 0x000fc4000fffe03f */
[----:B------:R-:W-:Y:S01]  /*69d0*/  UIADD3 UR10, UR4, 0x4, URZ ;  /* 0x00000004040a7890 */ /* 0x000fe2000fffe03f */
[----:B------:R-:W-:Y:S01]  /*69e0*/  UMOV UR9, 0x40000040 ;  /* 0x4000004000097882 */ /* 0x000fe20000000000 */
[----:B------:R-:W-:Y:S01]  /*69f0*/  UMOV UR11, 0x40000040 ;  /* 0x40000040000b7882 */ /* 0x000fe20000000000 */
[----:B--2---:R-:W-:-:S06]  /*6a00*/  WARPGROUP.ARRIVE ;  /* 0x00000000000079c5 */ /* 0x004fcc0000000000 */
[----:B------:R-:W-:Y:S03]  /*6a10*/  HGMMA.64x256x16.F32.BF16 R24, gdesc[UR8], R24, gsb0 ;  /* 0x03e00000081879f0 */ /* 0x000fe60008001818 */
[----:B------:R-:W-:Y:S02]  /*6a20*/  WARPGROUP.DEPBAR.LE gsb0, 0x0 ;  /* 0x00008000000079c5 */ /* 0x000fe40000010000 */
        /* <DEDUP_REMOVED lines=64> */
[----:B------:R1:W-:Y:S01]  /*6e30*/  STL.64 [R1+0x80], R56 ;  /* 0x0000803801007387 */ /* 0x0003e20000100a00 */
[----:B------:R-:W-:Y:S01]  /*6e40*/  MOV R178, R102 ;  /* 0x0000006600b27202 */ /* 0x000fe20000000f00 */
[----:B------:R-:W-:Y:S01]  /*6e50*/  IMAD.MOV.U32 R179, RZ, RZ, R103 ;  /* 0x000000ffffb37224 */ /* 0x000fe200078e0067 */
[----:B------:R-:W-:Y:S01]  /*6e60*/  MOV R176, R100 ;  /* 0x0000006400b07202 */ /* 0x000fe20000000f00 */
[----:B------:R-:W2:Y:S01]  /*6e70*/  LDL.LU.64 R150, [R1+0xae0] ;  /* 0x000ae00001967983 */ /* 0x000ea20000300a00 */
[----:B------:R-:W-:Y:S01]  /*6e80*/  IMAD.MOV.U32 R177, RZ, RZ, R101 ;  /* 0x000000ffffb17224 */ /* 0x000fe200078e0065 */
[----:B------:R-:W-:Y:S01]  /*6e90*/  MOV R174, R98 ;  /* 0x0000006200ae7202 */ /* 0x000fe20000000f00 */
[----:B------:R-:W-:Y:S01]  /*6ea0*/  IMAD.MOV.U32 R175, RZ, RZ, R99 ;  /* 0x000000ffffaf7224 */ /* 0x000fe200078e0063 */
[----:B------:R-:W2:Y:S01]  /*6eb0*/  LDL.LU.64 R148, [R1+0xad8] ;  /* 0x000ad80001947983 */ /* 0x000ea20000300a00 */
        /* <DEDUP_REMOVED lines=52> */
[----:B------:R-:W-:-:S03]  /*7200*/  IMAD.MOV.U32 R226, RZ, RZ, R59 ;  /* 0x000000ffffe27224 */ /* 0x000fc600078e003b */
        /* <DEDUP_REMOVED lines=32> */
[----:B-1----:R-:W2:Y:S04]  /*7410*/  LDL.LU.64 R56, [R1+0x968] ;  /* 0x0009680001387983 */ /* 0x002ea80000300a00 */
        /* <DEDUP_REMOVED lines=17> */
[----:B------:R-:W-:-:S02]  /*7530*/  UMOV UR9, 0x40000040 ;  /* 0x4000004000097882 */ /* 0x000fc40000000000 */
[----:B------:R-:W-:Y:S04]  /*7540*/  STL [R1+0x8e0], R158 ;  /* 0x0008e09e01007387 */ /* 0x000fe80000100800 */
[----:B---3--:R-:W-:Y:S04]  /*7550*/  STL [R1+0x8dc], R157 ;  /* 0x0008dc9d01007387 */ /* 0x008fe80000100800 */
[----:B----4-:R-:W-:Y:S04]  /*7560*/  STL [R1+0x8d8], R155 ;  /* 0x0008d89b01007387 */ /* 0x010fe80000100800 */
[----:B------:R-:W-:Y:S01]  /*7570*/  STL.64 [R1+0x8d0], R152 ;  /* 0x0008d09801007387 */ /* 0x000fe20000100a00 */
[----:B--2---:R-:W-:-:S06]  /*7580*/  WARPGROUP.ARRIVE ;  /* 0x00000000000079c5 */ /* 0x004fcc0000000000 */
        /* <DEDUP_REMOVED lines=361> */
[----:B------:R-:W-:Y:S01]  /*8c20*/  STL.64 [R1+0x60], R48 ;  /* 0x0000603001007387 */ /* 0x000fe20000100a00 */
[----:B------:R-:W-:-:S03]  /*8c30*/  MOV R2, R150 ;  /* 0x0000009600027202 */ /* 0x000fc60000000f00 */
[----:B------:R-:W-:Y:S01]  /*8c40*/  STL.64 [R1+0x68], R50 ;  /* 0x0000683201007387 */ /* 0x000fe20000100a00 */
[----:B------:R-:W-:-:S03]  /*8c50*/  IMAD.MOV.U32 R0, RZ, RZ, R151 ;  /* 0x000000ffff007224 */ /* 0x000fc600078e0097 */
[----:B------:R-:W-:Y:S01]  /*8c60*/  STL.64 [R1+0x70], R52 ;  /* 0x0000703401007387 */ /* 0x000fe20000100a00 */
[----:B------:R-:W-:Y:S01]  /*8c70*/  MOV R4, R148 ;  /* 0x0000009400047202 */ /* 0x000fe20000000f00 */
[----:B------:R-:W-:Y:S02]  /*8c80*/  IMAD.MOV.U32 R3, RZ, RZ, R149 ;  /* 0x000000ffff037224 */ /* 0x000fe400078e0095 */
[----:B------:R-:W-:Y:S01]  /*8c90*/  STL.64 [R1+0x78], R54 ;  /* 0x0000783601007387 */ /* 0x000fe20000100a00 */
[----:B------:R-:W-:Y:S01]  /*8ca0*/  MOV R6, R146 ;  /* 0x0000009200067202 */ /* 0x000fe20000000f00 */
[----:B------:R-:W-:Y:S02]  /*8cb0*/  IMAD.MOV.U32 R5, RZ, RZ, R147 ;  /* 0x000000ffff057224 */ /* 0x000fe400078e0093 */
[----:B------:R1:W-:Y:S01]  /*8cc0*/  STL.64 [R1+0x80], R56 ;  /* 0x0000803801007387 */ /* 0x0003e20000100a00 */
[----:B------:R-:W-:Y:S01]  /*8cd0*/  MOV R8, R144 ;  /* 0x0000009000087202 */ /* 0x000fe20000000f00 */
[----:B------:R-:W-:-:S02]  /*8ce0*/  IMAD.MOV.U32 R7, RZ, RZ, R145 ;  /* 0x000000ffff077224 */ /* 0x000fc400078e0091 */
[----:B------:R-:W2:Y:S01]  /*8cf0*/  LDL.LU.64 R150, [R1+0x7f8] ;  /* 0x0007f80001967983 */ /* 0x000ea20000300a00 */
[----:B------:R-:W-:Y:S01]  /*8d00*/  MOV R10, R142 ;  /* 0x0000008e000a7202 */ /* 0x000fe20000000f00 */
[----:B------:R-:W-:Y:S02]  /*8d10*/  IMAD.MOV.U32 R9, RZ, RZ, R143 ;  /* 0x000000ffff097224 */ /* 0x000fe400078e008f */
[----:B------:R-:W2:Y:S01]  /*8d20*/  LDL.LU.64 R148, [R1+0x7f0] ;  /* 0x0007f00001947983 */ /* 0x000ea20000300a00 */
[----:B------:R-:W-:Y:S01]  /*8d30*/  MOV R12, R140 ;  /* 0x0000008c000c7202 */ /* 0x000fe20000000f00 */
[----:B------:R-:W-:Y:S02]  /*8d40*/  IMAD.MOV.U32 R11, RZ, RZ, R141 ;  /* 0x000000ffff0b7224 */ /* 0x000fe400078e008d */
[----:B------:R-:W2:Y:S01]  /*8d50*/  LDL.LU.64 R146, [R1+0x7e8] ;  /* 0x0007e80001927983 */ /* 0x000ea20000300a00 */
        /* <DEDUP_REMOVED lines=779> */
[----:B------:R-:W-:Y:S01]  /*be10*/  UIADD3 UR8, UR5, 0x406, URZ ;  /* 0x0000040605087890 */ /* 0x000fe2000fffe03f */
[----:B------:R3:W5:Y:S01]  /*be20*/  LDL.LU R23, [R1+0x310] ;  /* 0x0003100001177983 */ /* 0x0007620000300800 */
[----:B------:R-:W-:Y:S01]  /*be30*/  UIADD3 UR10, UR4, 0x806, URZ ;  /* 0x00000806040a7890 */ /* 0x000fe2000fffe03f */
[----:B------:R-:W-:Y:S01]  /*be40*/  UMOV UR9, 0x40000040 ;  /* 0x4000004000097882 */ /* 0x000fe20000000000 */
[----:B------:R-:W-:Y:S01]  /*be50*/  UMOV UR11, 0x40000040 ;  /* 0x40000040000b7882 */ /* 0x000fe20000000000 */
[----:B------:R3:W5:Y:S04]  /*be60*/  LDL.LU R22, [R1+0x30c] ;  /* 0x00030c0001167983 */ /* 0x0007680000300800 */
[----:B------:R3:W5:Y:S04]  /*be70*/  LDL.LU R19, [R1+0x308] ;  /* 0x0003080001137983 */ /* 0x0007680000300800 */
[----:B------:R3:W5:Y:S04]  /*be80*/  LDL.LU R18, [R1+0x304] ;  /* 0x0003040001127983 */ /* 0x0007680000300800 */
[----:B------:R3:W5:Y:S04]  /*be90*/  LDL.LU R17, [R1+0x300] ;  /* 0x0003000001117983 */ /* 0x0007680000300800 */
[----:B------:R3:W5:Y:S04]  /*bea0*/  LDL.LU R16, [R1+0x2fc] ;  /* 0x0002fc0001107983 */ /* 0x0007680000300800 */
[----:B------:R3:W5:Y:S04]  /*beb0*/  LDL.LU R8, [R1+0x2f8] ;  /* 0x0002f80001087983 */ /* 0x0007680000300800 */
[----:B------:R3:W5:Y:S04]  /*bec0*/  LDL.LU R7, [R1+0x2f4] ;  /* 0x0002f40001077983 */ /* 0x0007680000300800 */
[----:B------:R3:W5:Y:S04]  /*bed0*/  LDL.LU R6, [R1+0x2f0] ;  /* 0x0002f00001067983 */ /* 0x0007680000300800 */
[----:B------:R3:W5:Y:S01]  /*bee0*/  LDL.LU R5, [R1+0x2ec] ;  /* 0x0002ec0001057983 */ /* 0x0007620000300800 */
        /* <DEDUP_REMOVED lines=67> */
[----:B-1----:R3:W5:Y:S04]  /*c320*/  LDL.LU R158, [R1+0x2e8] ;  /* 0x0002e800019e7983 */ /* 0x0027680000300800 */
[----:B------:R3:W5:Y:S04]  /*c330*/  LDL.LU R157, [R1+0x2e4] ;  /* 0x0002e400019d7983 */ /* 0x0007680000300800 */
[----:B------:R3:W5:Y:S04]  /*c340*/  LDL.LU R155, [R1+0x2e0] ;  /* 0x0002e000019b7983 */ /* 0x0007680000300800 */
[----:B------:R3:W5:Y:S04]  /*c350*/  LDL.LU.64 R152, [R1+0x2d8] ;  /* 0x0002d80001987983 */ /* 0x0007680000300a00 */
        /* <DEDUP_REMOVED lines=28> */
[----:B------:R-:W-:-:S04]  /*c520*/  UIADD3 UR5, UR40, 0x1, URZ ;  /* 0x0000000128057890 */ /* 0x000fc8000fffe03f */
[----:B------:R-:W-:-:S04]  /*c530*/  UISETP.NE.AND UP0, UPT, UR5, 0x2, UPT ;  /* 0x000000020500788c */ /* 0x000fc8000bf05270 */
[----:B------:R-:W-:-:S04]  /*c540*/  USEL UR4, URZ, 0x1, UP0 ;  /* 0x000000013f047887 */ /* 0x000fc80008000000 */
[----:B------:R-:W-:Y:S02]  /*c550*/  ULOP3.LUT UR4, UR41, UR4, URZ, 0x3c, !UPT ;  /* 0x0000000429047292 */ /* 0x000fe4000f8e3c3f */
[----:B------:R-:W-:-:S04]  /*c560*/  USEL UR5, UR5, URZ, UP0 ;  /* 0x0000003f05057287 */ /* 0x000fc80008000000 */
[----:B------:R-:W-:Y:S01]  /*c570*/  MOV R2, UR4 ;  /* 0x0000000400027c02 */ /* 0x000fe20008000f00 */
[----:B------:R-:W-:Y:S01]  /*c580*/  UMOV UR4, 0x1 ;  /* 0x0000000100047882 */ /* 0x000fe20000000000 */
[----:B--2---:R-:W-:-:S06]  /*c590*/  WARPGROUP.ARRIVE ;  /* 0x00000000000079c5 */ /* 0x004fcc0000000000 */
[----:B---3--:R-:W-:Y:S03]  /*c5a0*/  HGMMA.64x256x16.F32.BF16 R24, gdesc[UR8], R24, gsb0 ;  /* 0x03e00000081879f0 */ /* 0x008fe60008001818 */
[----:B------:R-:W-:Y:S02]  /*c5b0*/  WARPGROUP.DEPBAR.LE gsb0, 0x0 ;  /* 0x00008000000079c5 */ /* 0x000fe40000010000 */
.L_x_38:
[----:B-1---5:R-:W-:-:S05]  /*c5c0*/  VIMNMX R0, R6, 0x1, PT ;  /* 0x0000000106007848 */ /* 0x022fca0003fe0100 */
[----:B------:R-:W-:-:S05]  /*c5d0*/  IMAD.IADD R6, R6, 0x1, -R0 ;  /* 0x0000000106067824 */ /* 0x000fca00078e0a00 */
[----:B------:R-:W-:-:S13]  /*c5e0*/  ISETP.GE.AND P0, PT, R6, 0x1, PT ;  /* 0x000000010600780c */ /* 0x000fda0003f06270 */
[----:B------:R-:W-:Y:S05]  /*c5f0*/  @!P0 BRA `(.L_x_43) ;  /* 0x00000088001c8947 */ /* 0x000fea0003800000 */
[----:B------:R-:W-:Y:S01]  /*c600*/  MOV R3, R6 ;  /* 0x0000000600037202 */ /* 0x000fe20000000f00 */
[----:B------:R-:W-:-:S07]  /*c610*/  IMAD.U32 R0, RZ, RZ, UR40 ;  /* 0x00000028ff007e24 */ /* 0x000fce000f8e00ff */
.L_x_50:
[----:B------:R-:W-:-:S06]  /*c620*/  UISETP.NE.AND UP0, UPT, UR47, 0x3, UPT ;  /* 0x000000032f00788c */ /* 0x000fcc000bf05270 */
[----:B------:R-:W-:-:S13]  /*c630*/  PLOP3.LUT P1, PT, PT, PT, UP0, 0x80, 0x0 ;  /* 0x000000000000781c */ /* 0x000fda0003f2f008 */
[----:B------:R-:W-:Y:S05]  /*c640*/  @!P1 BRA `(.L_x_44) ;  /* 0x0000000000049947 */ /* 0x000fea0003800000 */
[----:B------:R-:W-:Y:S01]  /*c650*/  BPT.TRAP 0x1 ;  /* 0x000000040000795c */ /* 0x000fe20000300000 */
.L_x_44:
[----:B------:R-:W-:Y:S01]  /*c660*/  ULEA UR6, UR5, UR48, 0x3 ;  /* 0x0000003005067291 */ /* 0x000fe2000f8e183f */
[----:B------:R-:W-:-:S08]  /*c670*/  SHF.L.U32 R4, R2, 0x1f, RZ ;  /* 0x0000001f02047819 */ /* 0x000fd000000006ff */
[----:B------:R1:W3:Y:S01]  /*c680*/  SYNCS.PHASECHK.TRANS64.TRYWAIT P0, [UR6+0x34480], R4 ;  /* 0x03448004ff0075a7 */ /* 0x0002e20008000146 */
[----:B------:R-:W-:Y:S05]  /*c690*/  @!P1 BRA `(.L_x_45) ;  /* 0x0000000000049947 */ /* 0x000fea0003800000 */
[----:B------:R-:W-:Y:S01]  /*c6a0*/  BPT.TRAP 0x1 ;  /* 0x000000040000795c */ /* 0x000fe20000300000 */
.L_x_45:
[----:B---3--:R-:W-:Y:S05]  /*c6b0*/  @P0 BRA `(.L_x_46) ;  /* 0x0000000000080947 */ /* 0x008fea0003800000 */
[----:B------:R-:W3:Y:S02]  /*c6c0*/  SYNCS.PHASECHK.TRANS64.TRYWAIT P0, [UR6+0x34480], R4 ;  /* 0x03448004ff0075a7 */ /* 0x000ee40008000146 */
[----:B---3--:R-:W-:Y:S05]  /*c6d0*/  @!P0 BRA `(.L_x_47) ;  /* 0x0000016000088947 */ /* 0x008fea0003800000 */
.L_x_46:
        /* <DEDUP_REMOVED lines=64> */
[----:B----4-:R-:W4:Y:S04]  /*cae0*/  LDL.LU.64 R24, [R1] ;  /* 0x0000000001187983 */ /* 0x010f280000300a00 */
[----:B------:R-:W4:Y:S04]  /*caf0*/  LDL.LU.64 R26, [R1+0x8] ;  /* 0x00000800011a7983 */ /* 0x000f280000300a00 */
        /* <DEDUP_REMOVED lines=61> */
[----:B------:R-:W4:Y:S01]  /*ced0*/  LDL.LU.64 R150, [R1+0x1f8] ;  /* 0x0001f80001967983 */ /* 0x000f220000300a00 */
[----:B------:R-:W-:-:S02]  /*cee0*/  UIADD3 UR7, UR48, 0x10000, URZ ;  /* 0x0001000030077890 */ /* 0x000fc4000fffe03f */
[----:B------:R-:W-:Y:S01]  /*cef0*/  USHF.R.U32.HI UR6, URZ, 0x4, UR48 ;  /* 0x000000043f067899 */ /* 0x000fe20008011630 */
[----:B------:R-:W-:Y:S01]  /*cf00*/  STL [R1+0x31c], R23 ;  /* 0x00031c1701007387 */ /* 0x000fe20000100800 */
[----:B------:R-:W-:Y:S02]  /*cf10*/  USHF.R.U32.HI UR7, URZ, 0x4, UR7 ;  /* 0x000000043f077899 */ /* 0x000fe40008011607 */
[----:B------:R-:W-:Y:S01]  /*cf20*/  ULOP3.LUT UR6, UR6, 0x3fff, URZ, 0xc0, !UPT ;  /* 0x00003fff06067892 */ /* 0x000fe2000f8ec03f */
[----:B------:R-:W-:Y:S01]  /*cf30*/  STL [R1+0x318], R22 ;  /* 0x0003181601007387 */ /* 0x000fe20000100800 */
[----:B------:R-:W-:Y:S02]  /*cf40*/  ULOP3.LUT UR7, UR7, 0x3fff, URZ, 0xc0, !UPT ;  /* 0x00003fff07077892 */ /* 0x000fe4000f8ec03f */
[----:B------:R-:W-:Y:S01]  /*cf50*/  ULOP3.LUT UR6, UR6, 0x10000, URZ, 0xfc, !UPT ;  /* 0x0001000006067892 */ /* 0x000fe2000f8efc3f */
[----:B------:R-:W-:Y:S01]  /*cf60*/  STL [R1+0x314], R19 ;  /* 0x0003141301007387 */ /* 0x000fe20000100800 */
[----:B------:R-:W-:-:S02]  /*cf70*/  ULOP3.LUT UR8, UR7, 0x10000, URZ, 0xfc, !UPT ;  /* 0x0001000007087892 */ /* 0x000fc4000f8efc3f */
[----:B------:R-:W-:Y:S01]  /*cf80*/  UISETP.NE.U32.AND UP0, UPT, UR4, URZ, UPT ;  /* 0x0000003f0400728c */ /* 0x000fe2000bf05070 */
[----:B------:R-:W-:Y:S01]  /*cf90*/  STL [R1+0x310], R18 ;  /* 0x0003101201007387 */ /* 0x000fe20000100800 */
[----:B------:R-:W-:Y:S02]  /*cfa0*/  ULEA UR7, UR5, UR6, 0xb ;  /* 0x0000000605077291 */ /* 0x000fe4000f8e583f */
[----:B------:R-:W-:Y:S01]  /*cfb0*/  ULEA UR6, UR5, UR8, 0xc ;  /* 0x0000000805067291 */ /* 0x000fe2000f8e603f */
[----:B------:R-:W-:Y:S01]  /*cfc0*/  STL [R1+0x30c], R17 ;  /* 0x00030c1101007387 */ /* 0x000fe20000100800 */
[----:B------:R-:W-:Y:S01]  /*cfd0*/  UMOV UR9, 0x40000040 ;  /* 0x4000004000097882 */ /* 0x000fe20000000000 */
[----:B------:R-:W-:Y:S02]  /*cfe0*/  UMOV UR11, 0x40000040 ;  /* 0x40000040000b7882 */ /* 0x000fe40000000000 */
[----:B------:R-:W-:Y:S01]  /*cff0*/  UMOV UR8, UR7 ;  /* 0x0000000700087c82 */ /* 0x000fe20008000000 */
[----:B------:R-:W-:Y:S01]  /*d000*/  STL [R1+0x308], R16 ;  /* 0x0003081001007387 */ /* 0x000fe20000100800 */
[----:B------:R-:W-:-:S03]  /*d010*/  UMOV UR10, UR6 ;  /* 0x00000006000a7c82 */ /* 0x000fc60008000000 */
[----:B------:R-:W-:Y:S04]  /*d020*/  STL [R1+0x304], R8 ;  /* 0x0003040801007387 */ /* 0x000fe80000100800 */
[----:B------:R-:W-:Y:S04]  /*d030*/  STL [R1+0x300], R7 ;  /* 0x0003000701007387 */ /* 0x000fe80000100800 */
[----:B------:R-:W-:Y:S04]  /*d040*/  STL [R1+0x2fc], R6 ;  /* 0x0002fc0601007387 */ /* 0x000fe80000100800 */
[----:B------:R-:W-:Y:S04]  /*d050*/  STL [R1+0x2f8], R5 ;  /* 0x0002f80501007387 */ /* 0x000fe80000100800 */
[----:B------:R-:W-:Y:S04]  /*d060*/  STL [R1+0x2f4], R3 ;  /* 0x0002f40301007387 */ /* 0x000fe80000100800 */
[----:B------:R1:W-:Y:S04]  /*d070*/  STL [R1+0x2f0], R2 ;  /* 0x0002f00201007387 */ /* 0x0003e80000100800 */
[----:B------:R2:W-:Y:S01]  /*d080*/  STL [R1+0x2ec], R0 ;  /* 0x0002ec0001007387 */ /* 0x0005e20000100800 */
[----:B----4-:R-:W-:-:S06]  /*d090*/  WARPGROUP.ARRIVE ;  /* 0x00000000000079c5 */ /* 0x010fcc0000000000 */
[----:B------:R-:W-:Y:S03]  /*d0a0*/  HGMMA.64x256x16.F32.BF16 R24, gdesc[UR8], R24, UP0, gsb0 ;  /* 0x03e00000081879f0 */ /* 0x000fe6000b801818 */
[----:B------:R-:W-:Y:S02]  /*d0b0*/  WARPGROUP.DEPBAR.LE gsb0, 0x0 ;  /* 0x00008000000079c5 */ /* 0x000fe40000010000 */
[----:B------:R-:W-:Y:S01]  /*d0c0*/  STL.64 [R1], R24 ;  /* 0x0000001801007387 */ /* 0x000fe20000100a00 */
[----:B-1----:R-:W-:Y:S01]  /*d0d0*/  MOV R2, R150 ;  /* 0x0000009600027202 */ /* 0x002fe20000000f00 */
[----:B--2---:R-:W-:Y:S01]  /*d0e0*/  IMAD.MOV.U32 R0, RZ, RZ, R151 ;  /* 0x000000ffff007224 */ /* 0x004fe200078e0097 */
[----:B---3--:R-:W-:Y:S01]  /*d0f0*/  MOV R4, R148 ;  /* 0x0000009400047202 */ /* 0x008fe20000000f00 */
        /* <DEDUP_REMOVED lines=174> */
[----:B------:R-:W-:Y:S04]  /*dbe0*/  STL [R1+0xbcc], R157 ;  /* 0x000bcc9d01007387 */ /* 0x000fe80000100800 */
[----:B------:R-:W-:Y:S04]  /*dbf0*/  STL [R1+0xbc8], R155 ;  /* 0x000bc89b01007387 */ /* 0x000fe80000100800 */
[----:B------:R-:W-:Y:S01]  /*dc00*/  STL.64 [R1+0xbc0], R152 ;  /* 0x000bc09801007387 */ /* 0x000fe20000100a00 */
[----:B--2---:R-:W-:-:S06]  /*dc10*/  WARPGROUP.ARRIVE ;  /* 0x00000000000079c5 */ /* 0x004fcc0000000000 */
[----:B------:R-:W-:Y:S03]  /*dc20*/  HGMMA.64x256x16.F32.BF16 R24, gdesc[UR8], R24, UP0, gsb0 ;  /* 0x03e00000081879f0 */ /* 0x000fe6000b801818 */
        /* <DEDUP_REMOVED lines=112> */
[----:B------:R-:W-:Y:S03]  /*e330*/  HGMMA.64x256x16.F32.BF16 R100, gdesc[UR8], R100, UP0, gsb0 ;  /* 0x03e00000086479f0 */ /* 0x000fe6000b801864 */
        /* <DEDUP_REMOVED lines=1573> */
[----:B------:R-:W-:Y:S01]  /*14590*/  UIADD3 UR8, UR7, 0x406, URZ ;  /* 0x0000040607087890 */ /* 0x000fe2000fffe03f */
[----:B------:R-:W-:Y:S01]  /*145a0*/  MOV R227, R4 ;  /* 0x0000000400e37202 */ /* 0x000fe20000000f00 */
[----:B------:R-:W-:Y:S01]  /*145b0*/  UIADD3 UR10, UR6, 0x806, URZ ;  /* 0x00000806060a7890 */ /* 0x000fe2000fffe03f */
[----:B------:R1:W5:Y:S01]  /*145c0*/  LDL.LU R23, [R1+0x31c] ;  /* 0x00031c0001177983 */ /* 0x0003620000300800 */
[----:B------:R-:W-:Y:S01]  /*145d0*/  UMOV UR9, 0x40000040 ;  /* 0x4000004000097882 */ /* 0x000fe20000000000 */
[----:B------:R-:W-:-:S02]  /*145e0*/  UMOV UR11, 0x40000040 ;  /* 0x40000040000b7882 */ /* 0x000fc40000000000 */
        /* <DEDUP_REMOVED lines=79> */
[----:B--2---:R1:W5:Y:S04]  /*14ae0*/  LDL.LU R158, [R1+0x2e8] ;  /* 0x0002e800019e7983 */ /* 0x0043680000300800 */
        /* <DEDUP_REMOVED lines=34> */
[----:B-1----:R-:W-:Y:S05]  /*14d10*/  @!P1 BRA `(.L_x_48) ;  /* 0x0000000000049947 */ /* 0x002fea0003800000 */
[----:B------:R-:W-:Y:S01]  /*14d20*/  BPT.TRAP 0x1 ;  /* 0x000000040000795c */ /* 0x000fe20000300000 */
.L_x_48:
[----:B-----5:R-:W-:Y:S01]  /*14d30*/  ISETP.NE.AND P0, PT, R22, RZ, PT ;  /* 0x000000ff1600720c */ /* 0x020fe20003f05270 */
[----:B------:R-:W-:-:S12]  /*14d40*/  UISETP.GT.U32.AND UP0, UPT, UR42, 0x1, UPT ;  /* 0x000000012a00788c */ /* 0x000fd8000bf04070 */
[----:B------:R-:W-:-:S05]  /*14d50*/  @P0 LEA R4, R0, UR48, 0x3 ;  /* 0x0000003000040c11 */ /* 0x000fca000f8e18ff */
[----:B------:R-:W-:-:S05]  /*14d60*/  @P0 VIADD R4, R4, 0x34490 ;  /* 0x0003449004040836 */ /* 0x000fca0000000000 */
[----:B------:R-:W-:-:S04]  /*14d70*/  @P0 PRMT R4, R23, 0x654, R4 ;  /* 0x0000065417040816 */ /* 0x000fc80000000004 */
[----:B------:R1:W-:Y:S01]  /*14d80*/  @P0 SYNCS.ARRIVE.TRANS64.RED.A1T0 RZ, [R4+URZ], RZ ;  /* 0x000000ff04ff09a7 */ /* 0x0003e2000810043f */
[----:B------:R-:W-:-:S13]  /*14d90*/  PLOP3.LUT P0, PT, PT, PT, UP0, 0x80, 0x0 ;  /* 0x000000000000781c */ /* 0x000fda0003f0f008 */
[----:B-1----:R-:W-:Y:S05]  /*14da0*/  @P0 BRA `(.L_x_49) ;  /* 0x0000000000040947 */ /* 0x002fea0003800000 */
[----:B------:R-:W-:Y:S01]  /*14db0*/  BPT.TRAP 0x1 ;  /* 0x000000040000795c */ /* 0x000fe20000300000 */
.L_x_49:
[----:B------:R-:W-:Y:S01]  /*14dc0*/  UIADD3 UR5, UR5, 0x1, URZ ;  /* 0x0000000105057890 */ /* 0x000fe2000fffe03f */
[C---:B------:R-:W-:Y:S01]  /*14dd0*/  ISETP.GT.AND P1, PT, R3.reuse, 0x1, PT ;  /* 0x000000010300780c */ /* 0x040fe20003f24270 */
[----:B------:R-:W-:Y:S01]  /*14de0*/  VIADD R3, R3, 0xffffffff ;  /* 0xffffffff03037836 */ /* 0x000fe20000000000 */
[----:B------:R-:W-:Y:S01]  /*14df0*/  IADD3 R0, R0, 0x1, RZ ;  /* 0x0000000100007810 */ /* 0x000fe20007ffe0ff */
[----:B------:R-:W-:-:S03]  /*14e00*/  UISETP.NE.AND UP0, UPT, UR5, 0x2, UPT ;  /* 0x000000020500788c */ /* 0x000fc6000bf05270 */
[C---:B------:R-:W-:Y:S01]  /*14e10*/  ISETP.NE.AND P0, PT, R0.reuse, 0x2, PT ;  /* 0x000000020000780c */ /* 0x040fe20003f05270 */
[----:B------:R-:W-:Y:S02]  /*14e20*/  USEL UR6, URZ, 0x1, UP0 ;  /* 0x000000013f067887 */ /* 0x000fe40008000000 */
[----:B------:R-:W-:Y:S01]  /*14e30*/  USEL UR5, UR5, URZ, UP0 ;  /* 0x0000003f05057287 */ /* 0x000fe20008000000 */
[----:B------:R-:W-:-:S03]  /*14e40*/  SEL R0, R0, RZ, P0 ;  /* 0x000000ff00007207 */ /* 0x000fc60000000000 */
[----:B------:R-:W-:Y:S01]  /*14e50*/  LOP3.LUT R2, R2, UR6, RZ, 0x3c, !PT ;  /* 0x0000000602027c12 */ /* 0x000fe2000f8e3cff */
[----:B------:R-:W-:Y:S07]  /*14e60*/  @P1 BRA `(.L_x_50) ;  /* 0xffffff7400ec1947 */ /* 0x000fee000383ffff */
.L_x_43:
[----:B------:R-:W-:Y:S02]  /*14e70*/  ISETP.GE.AND P0, PT, R5, 0x1, PT ;  /* 0x000000010500780c */ /* 0x000fe40003f06270 */
[----:B------:R-:W-:-:S04]  /*14e80*/  MOV R0, UR57 ;  /* 0x0000003900007c02 */ /* 0x000fc80008000f00 */
[----:B------:R1:W-:Y:S07]  /*14e90*/  SYNCS.ARRIVE.TRANS64.A1T0 RZ, [R0+UR50], RZ ;  /* 0x000000ff00ff79a7 */ /* 0x0003ee0008100032 */
[----:B------:R-:W-:Y:S05]  /*14ea0*/  @!P0 BRA `(.L_x_51) ;  /* 0x0000000000408947 */ /* 0x000fea0003800000 */
[----:B------:R-:W-:-:S06]  /*14eb0*/  UISETP.NE.AND UP0, UPT, UR47, 0x3, UPT ;  /* 0x000000032f00788c */ /* 0x000fcc000bf05270 */
[----:B------:R-:W-:-:S13]  /*14ec0*/  PLOP3.LUT P0, PT, PT, PT, UP0, 0x80, 0x0 ;  /* 0x000000000000781c */ /* 0x000fda0003f0f008 */
[----:B------:R-:W-:Y:S05]  /*14ed0*/  @!P0 BRA `(.L_x_52) ;  /* 0x0000000000048947 */ /* 0x000fea0003800000 */
[----:B------:R-:W-:Y:S01]  /*14ee0*/  BPT.TRAP 0x1 ;  /* 0x000000040000795c */ /* 0x000fe20000300000 */
.L_x_52:
[----:B------:R-:W-:Y:S01]  /*14ef0*/  ISETP.NE.AND P0, PT, R22, RZ, PT ;  /* 0x000000ff1600720c */ /* 0x000fe20003f05270 */
[----:B------:R-:W-:Y:S01]  /*14f00*/  IMAD.U32 R2, RZ, RZ, UR48 ;  /* 0x00000030ff027e24 */ /* 0x000fe2000f8e00ff */
[----:B------:R-:W-:-:S11]  /*14f10*/  UISETP.GT.U32.AND UP0, UPT, UR42, 0x1, UPT ;  /* 0x000000012a00788c */ /* 0x000fd6000bf04070 */
[----:B------:R-:W-:-:S05]  /*14f20*/  @P0 VIADD R6, R6, UR40 ;  /* 0x0000002806060c36 */ /* 0x000fca0008000000 */
[----:B-1----:R-:W-:-:S04]  /*14f30*/  @P0 SHF.L.U32 R0, R6, 0x3, RZ ;  /* 0x0000000306000819 */ /* 0x002fc800000006ff */
[----:B------:R-:W-:-:S04]  /*14f40*/  @P0 LOP3.LUT R0, R0, 0x8, RZ, 0xc0, !PT ;  /* 0x0000000800000812 */ /* 0x000fc800078ec0ff */
[----:B------:R-:W-:-:S04]  /*14f50*/  @P0 IADD3 R0, R2, 0x34490, R0 ;  /* 0x0003449002000810 */ /* 0x000fc80007ffe000 */
[----:B------:R-:W-:-:S04]  /*14f60*/  @P0 PRMT R0, R23, 0x654, R0 ;  /* 0x0000065417000816 */ /* 0x000fc80000000000 */
[----:B------:R3:W-:Y:S01]  /*14f70*/  @P0 SYNCS.ARRIVE.TRANS64.RED.A1T0 RZ, [R0+URZ], RZ ;  /* 0x000000ff00ff09a7 */ /* 0x0007e2000810043f */
[----:B------:R-:W-:-:S13]  /*14f80*/  PLOP3.LUT P0, PT, PT, PT, UP0, 0x80, 0x0 ;  /* 0x000000000000781c */ /* 0x000fda0003f0f008 */
[----:B---3--:R-:W-:Y:S05]  /*14f90*/  @P0 BRA `(.L_x_51) ;  /* 0x0000000000040947 */ /* 0x008fea0003800000 */
[----:B------:R-:W-:Y:S01]  /*14fa0*/  BPT.TRAP 0x1 ;  /* 0x000000040000795c */ /* 0x000fe20000300000 */
.L_x_51:
[----:B-1----:R-:W-:Y:S02]  /*14fb0*/  SHF.L.U32 R0, R153, 0x1f, RZ ;  /* 0x0000001f99007819 */ /* 0x002fe400000006ff */
[----:B------:R-:W-:Y:S02]  /*14fc0*/  R2UR UR4, R5 ;  /* 0x00000000050472ca */ /* 0x000fe400000e0000 */
[----:B------:R-:W1:Y:S11]  /*14fd0*/  SYNCS.PHASECHK.TRANS64.TRYWAIT P0, [R8+UR51+0x10], R0 ;  /* 0x00001000080075a7 */ /* 0x000e760008000173 */
[----:B------:R-:W-:-:S04]  /*14fe0*/  UIADD3 UR4, UR4, 0x7f, URZ ;  /* 0x0000007f04047890 */ /* 0x000fc8000fffe03f */
[----:B------:R-:W-:-:S04]  /*14ff0*/  USHF.R.S32.HI UR5, URZ, 0x1f, UR4 ;  /* 0x0000001f3f057899 */ /* 0x000fc80008011404 */
[----:B------:R-:W-:-:S04]  /*15000*/  ULEA.HI UR5, UR5, UR4, URZ, 0x7 ;  /* 0x0000000405057291 */ /* 0x000fc8000f8f383f */
[----:B------:R-:W-:Y:S01]  /*15010*/  USHF.R.S32.HI UR5, URZ, 0x7, UR5 ;  /* 0x000000073f057899 */ /* 0x000fe20008011405 */
[----:B-1----:R-:W-:Y:S11]  /*15020*/  @!P0 BRA `(.L_x_53) ;  /* 0x000000d400cc8947 */ /* 0x002ff60003800000 */
.L_x_361:
[----:B------:R-:W-:Y:S01]  /*15030*/  UIADD3 UR40, UR5, UR40, URZ ;  /* 0x0000002805287290 */ /* 0x000fe2000fffe03f */
[----:B------:R-:W-:-:S03]  /*15040*/  LOP3.LUT P0, RZ, R7, 0xff, RZ, 0xc0, !PT ;  /* 0x000000ff07ff7812 */ /* 0x000fc6000780c0ff */
[----:B------:R-:W-:Y:S02]  /*15050*/  USHF.R.U32.HI UR4, URZ, 0x1, UR40 ;  /* 0x000000013f047899 */ /* 0x000fe40008011628 */
[----:B------:R-:W-:Y:S02]  /*15060*/  UISETP.GT.U32.AND UP0, UPT, UR40, 0x1, UPT ;  /* 0x000000012800788c */ /* 0x000fe4000bf04070 */
[----:B------:R-:W-:Y:S02]  /*15070*/  ULOP3.LUT UR4, UR4, 0x1, URZ, 0xc0, !UPT ;  /* 0x0000000104047892 */ /* 0x000fe4000f8ec03f */
[----:B------:R-:W-:Y:S02]  /*15080*/  UISETP.LT.U32.AND UP0, UPT, UR5, 0x2, UP0 ;  /* 0x000000020500788c */ /* 0x000fe40008701070 */
[----:B------:R-:W-:Y:S02]  /*15090*/  UISETP.NE.U32.AND UP1, UPT, UR4, 0x1, UPT ;  /* 0x000000010400788c */ /* 0x000fe4000bf25070 */
[----:B------:R-:W-:-:S02]  /*150a0*/  ULOP3.LUT UR40, UR40, 0x1, URZ, 0xc0, !UPT ;  /* 0x0000000128287892 */ /* 0x000fc4000f8ec03f */
[----:B------:R-:W-:Y:S02]  /*150b0*/  UISETP.GT.U32.AND UP1, UPT, UR5, 0x1, !UP1 ;  /* 0x000000010500788c */ /* 0x000fe4000cf24070 */
[----:B------:R-:W-:Y:S02]  /*150c0*/  USEL UR5, URZ, 0x1, !UP0 ;  /* 0x000000013f057887 */ /* 0x000fe4000c000000 */
[----:B------:R-:W-:-:S04]  /*150d0*/  USEL UR4, URZ, 0x1, !UP1 ;  /* 0x000000013f047887 */ /* 0x000fc8000c800000 */
[----:B------:R-:W-:Y:S01]  /*150e0*/  ULOP3.LUT UR41, UR4, UR41, UR5, 0x96, !UPT ;  /* 0x0000002904297292 */ /* 0x000fe2000f8e9605 */
[----:B------:R-:W-:Y:S11]  /*150f0*/  @!P0 BRA `(.L_x_54) ;  /* 0x00000000000c8947 */ /* 0x000ff60003800000 */
[----:B------:R-:W-:-:S04]  /*15100*/  DEPBAR {5,4,3,2,1,0} ;  /* 0x0000003f0000791a */ /* 0x000fc80000000000 */
[----:B------:R3:W-:Y:S02]  /*15110*/  UTMACCTL.IV [UR36] ;  /* 0x00000000240079b9 */ /* 0x0007e40008000000 */
[----:B---3--:R-:W-:Y:S01]  /*15120*/  NOP ;  /* 0x0000000000007918 */ /* 0x008fe20000000000 */
.L_x_54:
[----:B------:R-:W-:Y:S01]  /*15130*/  UIADD3 UR4, UR48, 0x30000, URZ ;  /* 0x0003000030047890 */ /* 0x000fe2000fffe03f */
[----:B------:R-:W-:Y:S02]  /*15140*/  R2UR UR45, R16 ;  /* 0x00000000102d72ca */ /* 0x000fe400000e0000 */
[----:B------:R-:W-:Y:S01]  /*15150*/  R2UR UR46, R17 ;  /* 0x00000000112e72ca */ /* 0x000fe200000e0000 */
[----:B------:R-:W-:-:S06]  /*15160*/  ULOP3.LUT UP0, URZ, UR4, 0x3ff, URZ, 0xc0, !UPT ;  /* 0x000003ff043f7892 */ /* 0x000fcc000f80c03f */
[----:B------:R-:W-:-:S04]  /*15170*/  PLOP3.LUT P0, PT, PT, PT, UP0, 0x80, 0x0 ;  /* 0x000000000000781c */ /* 0x000fc80003f0f008 */
[----:B------:R-:W-:Y:S02]  /*15180*/  USHF.L.U32 UR45, UR45, 0x7, URZ ;  /* 0x000000072d2d7899 */ /* 0x000fe4000800063f */
[----:B------:R-:W-:-:S07]  /*15190*/  USHF.L.U32 UR46, UR46, 0x8, URZ ;  /* 0x000000082e2e7899 */ /* 0x000fce000800063f */
[----:B------:R-:W-:Y:S05]  /*151a0*/  @!P0 BRA `(.L_x_55) ;  /* 0x00000000007c8947 */ /* 0x000fea0003800000 */
[----:B------:R-:W-:Y:S01]  /*151b0*/  MOV R16, 0x0 ;  /* 0x0000000000107802 */ /* 0x000fe20000000f00 */
[----:B------:R-:W-:Y:S01]  /*151c0*/  ULDC.64 UR4, c[0x4][0x68] ;  /* 0x01001a0000047ab9 */ /* 0x000fe20000000a00 */
[----:B------:R-:W-:Y:S01]  /*151d0*/  ULDC.64 UR6, c[0x4][0x70] ;  /* 0x01001c0000067ab9 */ /* 0x000fe20000000a00 */
[----:B------:R-:W-:Y:S01]  /*151e0*/  ULDC.64 UR8, c[0x4][0x8] ;  /* 0x0100020000087ab9 */ /* 0x000fe20000000a00 */
[----:B-1----:R1:W3:Y:S01]  /*151f0*/  LDC.64 R2, c[0x4][R16] ;  /* 0x0100000010027b82 */ /* 0x0022e20000000a00 */
[----:B------:R-:W-:Y:S01]  /*15200*/  MOV R4, UR4 ;  /* 0x0000000400047c02 */ /* 0x000fe20008000f00 */
[----:B------:R-:W-:Y:S01]  /*15210*/  IMAD.U32 R5, RZ, RZ, UR5 ;  /* 0x00000005ff057e24 */ /* 0x000fe2000f8e00ff */
[----:B------:R-:W-:Y:S01]  /*15220*/  MOV R6, UR6 ;  /* 0x0000000600067c02 */ /* 0x000fe20008000f00 */
[----:B------:R-:W-:Y:S01]  /*15230*/  IMAD.U32 R7, RZ, RZ, UR7 ;  /* 0x00000007ff077e24 */ /* 0x000fe2000f8e00ff */
[----:B------:R-:W-:Y:S01]  /*15240*/  MOV R10, UR8 ;  /* 0x00000008000a7c02 */ /* 0x000fe20008000f00 */
[----:B------:R-:W-:Y:S01]  /*15250*/  IMAD.U32 R11, RZ, RZ, UR9 ;  /* 0x00000009ff0b7e24 */ /* 0x000fe2000f8e00ff */
[----:B------:R-:W-:Y:S01]  /*15260*/  MOV R8, 0x70 ;  /* 0x0000007000087802 */ /* 0x000fe20000000f00 */
[----:B------:R-:W-:Y:S01]  /*15270*/  IMAD.MOV.U32 R12, RZ, RZ, 0x1 ;  /* 0x00000001ff0c7424 */ /* 0x000fe200078e00ff */
[----:B-1----:R-:W-:-:S07]  /*15280*/  MOV R13, RZ ;  /* 0x000000ff000d7202 */ /* 0x002fce0000000f00 */
[----:B------:R-:W-:-:S07]  /*15290*/  LEPC R20, `(.L_x_56) ;  /* 0x000000001014794e */ /* 0x000fce0000000000 */
[----:B--23--:R-:W-:Y:S05]  /*152a0*/  CALL.ABS.NOINC R2 ;  /* 0x0000000002007343 */ /* 0x00cfea0003c00000 */
.L_x_56:
[----:B------:R1:W2:Y:S01]  /*152b0*/  LDC.64 R2, c[0x4][R16] ;  /* 0x0100000010027b82 */ /* 0x0002a20000000a00 */
[----:B------:R-:W-:Y:S01]  /*152c0*/  ULDC.64 UR4, c[0x4][0x68] ;  /* 0x01001a0000047ab9 */ /* 0x000fe20000000a00 */
[----:B------:R-:W-:Y:S01]  /*152d0*/  ULDC.64 UR6, c[0x4][0x70] ;  /* 0x01001c0000067ab9 */ /* 0x000fe20000000a00 */
[----:B------:R-:W-:Y:S01]  /*152e0*/  ULDC.64 UR8, c[0x4][0x8] ;  /* 0x0100020000087ab9 */ /* 0x000fe20000000a00 */
[----:B------:R-:W-:Y:S01]  /*152f0*/  IMAD.U32 R4, RZ, RZ, UR4 ;  /* 0x00000004ff047e24 */ /* 0x000fe2000f8e00ff */
[----:B------:R-:W-:Y:S01]  /*15300*/  MOV R5, UR5 ;  /* 0x0000000500057c02 */ /* 0x000fe20008000f00 */
[----:B------:R-:W-:Y:S01]  /*15310*/  IMAD.U32 R6, RZ, RZ, UR6 ;  /* 0x00000006ff067e24 */ /* 0x000fe2000f8e00ff */
[----:B------:R-:W-:Y:S01]  /*15320*/  MOV R7, UR7 ;  /* 0x0000000700077c02 */ /* 0x000fe20008000f00 */
[----:B------:R-:W-:Y:S01]  /*15330*/  IMAD.U32 R10, RZ, RZ, UR8 ;  /* 0x00000008ff0a7e24 */ /* 0x000fe2000f8e00ff */
[----:B------:R-:W-:Y:S01]  /*15340*/  MOV R11, UR9 ;  /* 0x00000009000b7c02 */ /* 0x000fe20008000f00 */
[----:B------:R-:W-:Y:S01]  /*15350*/  IMAD.MOV.U32 R8, RZ, RZ, 0x70 ;  /* 0x00000070ff087424 */ /* 0x000fe200078e00ff */
[----:B------:R-:W-:Y:S01]  /*15360*/  MOV R12, 0x1 ;  /* 0x00000001000c7802 */ /* 0x000fe20000000f00 */
[----:B-1----:R-:W-:-:S07]  /*15370*/  IMAD.MOV.U32 R13, RZ, RZ, RZ ;  /* 0x000000ffff0d7224 */ /* 0x002fce00078e00ff */
[----:B------:R-:W-:-:S07]  /*15380*/  LEPC R20, `(.L_x_55) ;  /* 0x000000001014794e */ /* 0x000fce0000000000 */
[----:B--2---:R-:W-:Y:S05]  /*15390*/  CALL.ABS.NOINC R2 ;  /* 0x0000000002007343 */ /* 0x004fea0003c00000 */
.L_x_55:
[----:B------:R-:W-:Y:S02]  /*153a0*/  ULDC.64 UR4, c[0x0][0x590] ;  /* 0x0001640000047ab9 */ /* 0x000fe40000000a00 */
[----:B------:R-:W-:-:S04]  /*153b0*/  ISETP.NE.U32.AND P0, PT, RZ, UR4, PT ;  /* 0x00000004ff007c0c */ /* 0x000fc8000bf05070 */
[----:B------:R-:W-:-:S13]  /*153c0*/  ISETP.NE.AND.EX P0, PT, RZ, UR5, PT, P0 ;  /* 0x00000005ff007c0c */ /* 0x000fda000bf05300 */
[----:B------:R-:W-:Y:S05]  /*153d0*/  @!P0 BRA `(.L_x_57) ;  /* 0x0000000000148947 */ /* 0x000fea0003800000 */
[----:B-1----:R-:W-:-:S04]  /*153e0*/  LEA R2, P0, R18, UR4, 0x3 ;  /* 0x0000000412027c11 */ /* 0x002fc8000f8018ff */
[----:B------:R-:W-:-:S06]  /*153f0*/  LEA.HI.X R3, R18, UR5, R19, 0x3, P0 ;  /* 0x0000000512037c11 */ /* 0x000fcc00080f1c13 */
[----:B------:R-:W3:Y:S04]  /*15400*/  LDG.E.64 R2, desc[UR38][R2.64] ;  /* 0x0000002602027981 */ /* 0x000ee8000c1e1b00 */
[----:B---3--:R1:W5:Y:S01]  /*15410*/  LD.E R0, desc[UR38][R2.64] ;  /* 0x0000002602007980 */ /* 0x008362000c101900 */
[----:B------:R-:W-:Y:S05]  /*15420*/  BRA `(.L_x_58) ;  /* 0x0000000000307947 */ /* 0x000fea0003800000 */
.L_x_57:
[----:B------:R-:W-:Y:S02]  /*15430*/  ULDC.64 UR4, c[0x0][0x588] ;  /* 0x0001620000047ab9 */ /* 0x000fe40000000a00 */
[----:B------:R-:W-:-:S04]  /*15440*/  ISETP.NE.U32.AND P0, PT, RZ, UR4, PT ;  /* 0x00000004ff007c0c */ /* 0x000fc8000bf05070 */
[----:B------:R-:W-:-:S13]  /*15450*/  ISETP.NE.AND.EX P0, PT, RZ, UR5, PT, P0 ;  /* 0x00000005ff007c0c */ /* 0x000fda000bf05300 */
[----:B------:R-:W-:Y:S05]  /*15460*/  @!P0 BRA `(.L_x_59) ;  /* 0x0000000000188947 */ /* 0x000fea0003800000 */
[----:B------:R-:W3:Y:S01]  /*15470*/  LDC.64 R4, c[0x0][0x588] ;  /* 0x00016200ff047b82 */ /* 0x000ee20000000a00 */
[----:B------:R-:W-:Y:S02]  /*15480*/  ULDC UR4, c[0x0][0x598] ;  /* 0x0001660000047ab9 */ /* 0x000fe40000000800 */
[----:B-1----:R-:W-:-:S04]  /*15490*/  IMAD R2, R18, UR4, RZ ;  /* 0x0000000412027c24 */ /* 0x002fc8000f8e02ff */
[----:B---3--:R-:W-:-:S05]  /*154a0*/  IMAD.WIDE R2, R2, 0x4, R4 ;  /* 0x0000000402027825 */ /* 0x008fca00078e0204 */
[----:B------:R3:W5:Y:S01]  /*154b0*/  LDG.E R0, desc[UR38][R2.64] ;  /* 0x0000002602007981 */ /* 0x000762000c1e1900 */
[----:B------:R-:W-:Y:S05]  /*154c0*/  BRA `(.L_x_58) ;  /* 0x0000000000087947 */ /* 0x000fea0003800000 */
.L_x_59:
[----:B------:R-:W-:Y:S02]  /*154d0*/  ULDC UR4, c[0x0][0x580] ;  /* 0x0001600000047ab9 */ /* 0x000fe40000000800 */
[----:B-1----:R-:W-:-:S07]  /*154e0*/  MOV R0, UR4 ;  /* 0x0000000400007c02 */ /* 0x002fce0008000f00 */
.L_x_58:
[----:B------:R-:W-:Y:S02]  /*154f0*/  ULDC.64 UR4, c[0x0][0x5b8] ;  /* 0x00016e0000047ab9 */ /* 0x000fe40000000a00 */
[----:B------:R-:W-:-:S04]  /*15500*/  ISETP.NE.U32.AND P0, PT, RZ, UR4, PT ;  /* 0x00000004ff007c0c */ /* 0x000fc8000bf05070 */
[----:B------:R-:W-:-:S13]  /*15510*/  ISETP.NE.AND.EX P0, PT, RZ, UR5, PT, P0 ;  /* 0x00000005ff007c0c */ /* 0x000fda000bf05300 */
[----:B------:R-:W-:Y:S05]  /*15520*/  @!P0 BRA `(.L_x_60) ;  /* 0x0000000000148947 */ /* 0x000fea0003800000 */
[----:B-1-3--:R-:W-:-:S04]  /*15530*/  LEA R2, P0, R18, UR4, 0x3 ;  /* 0x0000000412027c11 */ /* 0x00afc8000f8018ff */
[----:B------:R-:W-:-:S06]  /*15540*/  LEA.HI.X R3, R18, UR5, R19, 0x3, P0 ;  /* 0x0000000512037c11 */ /* 0x000fcc00080f1c13 */
[----:B------:R-:W3:Y:S04]  /*15550*/  LDG.E.64 R2, desc[UR38][R2.64] ;  /* 0x0000002602027981 */ /* 0x000ee8000c1e1b00 */
[----:B---3--:R3:W5:Y:S01]  /*15560*/  LD.E R2, desc[UR38][R2.64] ;  /* 0x0000002602027980 */ /* 0x008762000c101900 */
[----:B------:R-:W-:Y:S05]  /*15570*/  BRA `(.L_x_61) ;  /* 0x0000000000307947 */ /* 0x000fea0003800000 */
.L_x_60:
[----:B------:R-:W-:Y:S02]  /*15580*/  ULDC.64 UR4, c[0x0][0x5b0] ;  /* 0x00016c0000047ab9 */ /* 0x000fe40000000a00 */
[----:B------:R-:W-:-:S04]  /*15590*/  ISETP.NE.U32.AND P0, PT, RZ, UR4, PT ;  /* 0x00000004ff007c0c */ /* 0x000fc8000bf05070 */
[----:B------:R-:W-:-:S13]  /*155a0*/  ISETP.NE.AND.EX P0, PT, RZ, UR5, PT, P0 ;  /* 0x00000005ff007c0c */ /* 0x000fda000bf05300 */
[----:B------:R-:W-:Y:S05]  /*155b0*/  @!P0 BRA `(.L_x_62) ;  /* 0x0000000000188947 */ /* 0x000fea0003800000 */
[----:B------:R-:W4:Y:S01]  /*155c0*/  LDC.64 R4, c[0x0][0x5b0] ;  /* 0x00016c00ff047b82 */ /* 0x000f220000000a00 */
[----:B------:R-:W-:Y:S02]  /*155d0*/  ULDC UR4, c[0x0][0x5c0] ;  /* 0x0001700000047ab9 */ /* 0x000fe40000000800 */
[----:B-1-3--:R-:W-:-:S04]  /*155e0*/  IMAD R2, R18, UR4, RZ ;  /* 0x0000000412027c24 */ /* 0x00afc8000f8e02ff */
[----:B----4-:R-:W-:-:S06]  /*155f0*/  IMAD.WIDE R2, R2, 0x4, R4 ;  /* 0x0000000402027825 */ /* 0x010fcc00078e0204 */
[----:B------:R1:W5:Y:S01]  /*15600*/  LDG.E R2, desc[UR38][R2.64] ;  /* 0x0000002602027981 */ /* 0x000362000c1e1900 */
[----:B------:R-:W-:Y:S05]  /*15610*/  BRA `(.L_x_61) ;  /* 0x0000000000087947 */ /* 0x000fea0003800000 */
.L_x_62:
[----:B------:R-:W-:Y:S02]  /*15620*/  ULDC UR4, c[0x0][0x5a8] ;  /* 0x00016a0000047ab9 */ /* 0x000fe40000000800 */
[----:B-1-3--:R-:W-:-:S07]  /*15630*/  IMAD.U32 R2, RZ, RZ, UR4 ;  /* 0x00000004ff027e24 */ /* 0x00afce000f8e00ff */
.L_x_61:
[----:B------:R-:W-:Y:S01]  /*15640*/  ISETP.GT.U32.AND P0, PT, R158, 0x3e, PT ;  /* 0x0000003e9e00780c */ /* 0x000fe20003f04070 */
[----:B------:R-:W-:Y:S01]  /*15650*/  BSSY B0, `(.L_x_63) ;  /* 0x0000007000007945 */ /* 0x000fe20003800000 */
[----:B------:R-:W-:-:S11]  /*15660*/  PRMT R16, RZ, 0x7610, R16 ;  /* 0x00007610ff107816 */ /* 0x000fd60000000010 */
[----:B------:R-:W-:Y:S05]  /*15670*/  @P0 BRA `(.L_x_64) ;  /* 0x0000000000100947 */ /* 0x000fea0003800000 */
[----:B------:R-:W-:-:S03]  /*15680*/  UMOV UR4, 0xffffffff ;  /* 0xffffffff00047882 */ /* 0x000fc60000000000 */
[----:B------:R-:W-:Y:S05]  /*15690*/  BRA.DIV UR4, `(.L_x_65) ;  /* 0x000000d2044c7947 */ /* 0x000fea000b800000 */
[----:B------:R-:W-:-:S13]  /*156a0*/  ELECT P6, URZ, PT ;  /* 0x00000000003f782f */ /* 0x000fda00038c0000 */
.L_x_363:
[----:B------:R-:W-:-:S07]  /*156b0*/  SEL R16, RZ, 0x1, !P6 ;  /* 0x00000001ff107807 */ /* 0x000fce0007000000 */
.L_x_64:
[----:B------:R-:W-:Y:S05]  /*156c0*/  BSYNC B0 ;  /* 0x0000000000007941 */ /* 0x000fea0003800000 */
.L_x_63:
[----:B-1-3--:R-:W-:-:S04]  /*156d0*/  MOV R3, UR56 ;  /* 0x0000003800037c02 */ /* 0x00afc80008000f00 */
[----:B------:R-:W-:-:S13]  /*156e0*/  ISETP.NE.AND P0, PT, R3, 0x3, PT ;  /* 0x000000030300780c */ /* 0x000fda0003f05270 */
[----:B------:R-:W-:Y:S05]  /*156f0*/  @!P0 BRA `(.L_x_66) ;  /* 0x0000000000048947 */ /* 0x000fea0003800000 */
[----:B------:R-:W-:Y:S01]  /*15700*/  BPT.TRAP 0x1 ;  /* 0x000000040000795c */ /* 0x000fe20000300000 */
.L_x_66:
[----:B------:R-:W-:Y:S02]  /*15710*/  SHF.L.U32 R159, RZ, 0x1f, RZ ;  /* 0x0000001fff9f7819 */ /* 0x000fe400000006ff */
[----:B-----5:R-:W-:Y:S02]  /*15720*/  FSETP.NEU.AND P1, PT, R0, RZ, PT ;  /* 0x000000ff0000720b */ /* 0x020fe40003f2d000 */
[----:B------:R-:W1:Y:S02]  /*15730*/  SYNCS.PHASECHK.TRANS64.TRYWAIT P2, [UR48+0x344a0], R159 ;  /* 0x0344a09fff0075a7 */ /* 0x000e640008040170 */
[----:B-1----:R-:W-:Y:S09]  /*15740*/  @!P2 BRA `(.L_x_67) ;  /* 0x000000d00038a947 */ /* 0x002ff20003800000 */
.L_x_364:
[----:B------:R-:W3:Y:S04]  /*15750*/  LDL.LU R3, [R1] ;  /* 0x0000000001037983 */ /* 0x000ee80000300800 */
[----:B------:R-:W4:Y:S04]  /*15760*/  LDL.LU R7, [R1+0x4] ;  /* 0x0000040001077983 */ /* 0x000f280000300800 */
[----:B------:R-:W5:Y:S01]  /*15770*/  LDL.LU R6, [R1+0x8] ;  /* 0x0000080001067983 */ /* 0x000f620000300800 */
[----:B------:R-:W-:Y:S01]  /*15780*/  IMAD.MOV.U32 R8, RZ, RZ, RZ ;  /* 0x000000ffff087224 */ /* 0x000fe200078e00ff */
[----:B-1----:R-:W-:Y:S01]  /*15790*/  @P1 LEA R4, R157, UR48, 0x1 ;  /* 0x000000309d041c11 */ /* 0x002fe2000f8e08ff */
[----:B------:R-:W-:Y:S05]  /*157a0*/  @P1 WARPSYNC.ALL ;  /* 0x0000000000001948 */ /* 0x000fea0003800000 */
[----:B------:R-:W1:Y:S01]  /*157b0*/  @P1 LDSM.16.MT88.4 R8, [R4+0x30000] ;  /* 0x030000000408183b */ /* 0x000e620000004200 */
[----:B------:R-:W-:Y:S01]  /*157c0*/  BSSY B0, `(.L_x_68) ;  /* 0x000000f000007945 */ /* 0x000fe20003800000 */
[----:B-1----:R-:W-:-:S02]  /*157d0*/  HADD2.F32 R5, -RZ, R8.H0_H0 ;  /* 0x20000008ff057230 */ /* 0x002fc40000004100 */
[----:B---3--:R-:W-:-:S04]  /*157e0*/  FMUL R3, R3, R2 ;  /* 0x0000000203037220 */ /* 0x008fc80000400000 */
[----:B------:R-:W-:Y:S01]  /*157f0*/  FFMA R5, R5, R0, R3 ;  /* 0x0000000005057223 */ /* 0x000fe20000000003 */
[----:B------:R-:W-:Y:S02]  /*15800*/  HADD2.F32 R3, -RZ, R8.H1_H1 ;  /* 0x30000008ff037230 */ /* 0x000fe40000004100 */
[-C--:B----4-:R-:W-:Y:S01]  /*15810*/  FMUL R12, R7, R2.reuse ;  /* 0x00000002070c7220 */ /* 0x090fe20000400000 */
[----:B-----5:R-:W-:-:S03]  /*15820*/  FMUL R13, R6, R2 ;  /* 0x00000002060d7220 */ /* 0x020fc60000400000 */
[----:B------:R-:W-:-:S05]  /*15830*/  FFMA R12, R3, R0, R12 ;  /* 0x00000000030c7223 */ /* 0x000fca000000000c */
[----:B------:R-:W-:Y:S02]  /*15840*/  F2FP.F16.F32.PACK_AB R12, R12, R5 ;  /* 0x000000050c0c723e */ /* 0x000fe400000000ff */
[----:B------:R-:W1:Y:S01]  /*15850*/  @P1 LDSM.16.MT88.4 R4, [R4+0x30800] ;  /* 0x030800000404183b */ /* 0x000e620000004200 */
[----:B------:R-:W-:Y:S05]  /*15860*/  @P1 BRA `(.L_x_69) ;  /* 0x0000000000101947 */ /* 0x000fea0003800000 */
[----:B------:R-:W-:Y:S02]  /*15870*/  MOV R9, RZ ;  /* 0x000000ff00097202 */ /* 0x000fe40000000f00 */
[----:B------:R-:W-:Y:S02]  /*15880*/  CS2R R10, SRZ ;  /* 0x00000000000a7805 */ /* 0x000fe4000001ff00 */
[----:B-1----:R-:W-:Y:S02]  /*15890*/  CS2R R4, SRZ ;  /* 0x0000000000047805 */ /* 0x002fe4000001ff00 */
[----:B------:R-:W-:-:S07]  /*158a0*/  CS2R R6, SRZ ;  /* 0x0000000000067805 */ /* 0x000fce000001ff00 */
.L_x_69:
[----:B------:R-:W-:Y:S05]  /*158b0*/  BSYNC B0 ;  /* 0x0000000000007941 */ /* 0x000fea0003800000 */
.L_x_68:
[----:B------:R-:W3:Y:S04]  /*158c0*/  LDL.LU R164, [R1+0xc] ;  /* 0x00000c0001a47983 */ /* 0x000ee80000300800 */
[----:B------:R-:W4:Y:S04]  /*158d0*/  LDL.LU R18, [R1+0x10] ;  /* 0x0000100001127983 */ /* 0x000f280000300800 */
[----:B------:R-:W5:Y:S04]  /*158e0*/  LDL.LU R17, [R1+0x14] ;  /* 0x0000140001117983 */ /* 0x000f680000300800 */
        /* <DEDUP_REMOVED lines=10> */
[--C-:B------:R-:W-:Y:S01]  /*15990*/  HADD2.F32 R3, -RZ, R9.reuse.H0_H0 ;  /* 0x20000009ff037230 */ /* 0x100fe20000004100 */
[----:B------:R-:W-:Y:S05]  /*159a0*/  WARPSYNC.ALL ;  /* 0x0000000000007948 */ /* 0x000fea0003800000 */
[----:B------:R-:W-:Y:S01]  /*159b0*/  FFMA R14, R3, R0, R13 ;  /* 0x00000000030e7223 */ /* 0x000fe2000000000d */
[----:B------:R-:W-:Y:S01]  /*159c0*/  HADD2.F32 R3, -RZ, R9.H1_H1 ;  /* 0x30000009ff037230 */ /* 0x000fe20000004100 */
[----:B------:R-:W-:Y:S01]  /*159d0*/  PRMT R16, R16, 0x9910, RZ ;  /* 0x0000991010107816 */ /* 0x000fe200000000ff */
[----:B------:R-:W-:Y:S01]  /*159e0*/  BSSY B0, `(.L_x_70) ;  /* 0x000003f000007945 */ /* 0x000fe20003800000 */
[----:B---3--:R-:W-:-:S04]  /*159f0*/  FMUL R13, R164, R2 ;  /* 0x00000002a40d7220 */ /* 0x008fc80000400000 */
[----:B------:R-:W-:Y:S01]  /*15a00*/  FFMA R13, R3, R0, R13 ;  /* 0x00000000030d7223 */ /* 0x000fe2000000000d */
[----:B----4-:R-:W-:-:S04]  /*15a10*/  FMUL R3, R18, R2 ;  /* 0x0000000212037220 */ /* 0x010fc80000400000 */
[----:B------:R-:W-:Y:S01]  /*15a20*/  F2FP.F16.F32.PACK_AB R13, R13, R14 ;  /* 0x0000000e0d0d723e */ /* 0x000fe200000000ff */
[----:B------:R-:W-:-:S05]  /*15a30*/  HADD2.F32 R14, -RZ, R10.H0_H0 ;  /* 0x2000000aff0e7230 */ /* 0x000fca0000004100 */
[----:B------:R-:W-:Y:S01]  /*15a40*/  FFMA R18, R14, R0, R3 ;  /* 0x000000000e127223 */ /* 0x000fe20000000003 */
[----:B------:R-:W-:Y:S02]  /*15a50*/  HADD2.F32 R14, -RZ, R10.H1_H1 ;  /* 0x3000000aff0e7230 */ /* 0x000fe40000004100 */
[----:B-----5:R-:W-:-:S04]  /*15a60*/  FMUL R3, R17, R2 ;  /* 0x0000000211037220 */ /* 0x020fc80000400000 */
[----:B------:R-:W-:Y:S01]  /*15a70*/  FFMA R17, R14, R0, R3 ;  /* 0x000000000e117223 */ /* 0x000fe20000000003 */
[----:B------:R-:W-:Y:S02]  /*15a80*/  HADD2.F32 R14, -RZ, R11.H0_H0 ;  /* 0x2000000bff0e7230 */ /* 0x000fe40000004100 */
[----:B--2---:R-:W-:-:S04]  /*15a90*/  FMUL R3, R15, R2 ;  /* 0x000000020f037220 */ /* 0x004fc80000400000 */
[----:B------:R-:W-:Y:S01]  /*15aa0*/  FFMA R15, R14, R0, R3 ;  /* 0x000000000e0f7223 */ /* 0x000fe20000000003 */
[----:B------:R-:W-:Y:S02]  /*15ab0*/  HADD2.F32 R14, -RZ, R11.H1_H1 ;  /* 0x3000000bff0e7230 */ /* 0x000fe40000004100 */
[----:B------:R-:W-:-:S04]  /*15ac0*/  FMUL R3, R163, R2 ;  /* 0x00000002a3037220 */ /* 0x000fc80000400000 */
[----:B------:R-:W-:Y:S01]  /*15ad0*/  FFMA R3, R14, R0, R3 ;  /* 0x000000000e037223 */ /* 0x000fe20000000003 */
[----:B------:R-:W-:-:S04]  /*15ae0*/  F2FP.F16.F32.PACK_AB R14, R17, R18 ;  /* 0x00000012110e723e */ /* 0x000fc800000000ff */
[----:B------:R-:W-:Y:S02]  /*15af0*/  F2FP.F16.F32.PACK_AB R15, R3, R15 ;  /* 0x0000000f030f723e */ /* 0x000fe400000000ff */
[----:B------:R-:W-:-:S05]  /*15b00*/  LEA R3, R157, UR48, 0x1 ;  /* 0x000000309d037c11 */ /* 0x000fca000f8e08ff */
[----:B------:R1:W-:Y:S02]  /*15b10*/  STSM.16.MT88.4 [R3+0x30000], R12 ;  /* 0x0300000c03007844 */ /* 0x0003e40000004200 */
[--C-:B-1----:R-:W-:Y:S02]  /*15b20*/  HADD2.F32 R13, -RZ, R4.reuse.H1_H1 ;  /* 0x30000004ff0d7230 */ /* 0x102fe40000004100 */
[-C--:B------:R-:W-:Y:S01]  /*15b30*/  FMUL R12, R21, R2.reuse ;  /* 0x00000002150c7220 */ /* 0x080fe20000400000 */
[----:B------:R-:W-:Y:S02]  /*15b40*/  HADD2.F32 R14, -RZ, R4.H0_H0 ;  /* 0x20000004ff0e7230 */ /* 0x000fe40000004100 */
[----:B------:R-:W-:Y:S01]  /*15b50*/  FMUL R15, R154, R2 ;  /* 0x000000029a0f7220 */ /* 0x000fe20000400000 */
[-C--:B------:R-:W-:Y:S01]  /*15b60*/  FFMA R21, R13, R0.reuse, R12 ;  /* 0x000000000d157223 */ /* 0x080fe2000000000c */
[--C-:B------:R-:W-:Y:S02]  /*15b70*/  HADD2.F32 R13, -RZ, R5.reuse.H1_H1 ;  /* 0x30000005ff0d7230 */ /* 0x100fe40000004100 */
[----:B------:R-:W-:Y:S01]  /*15b80*/  FFMA R154, R14, R0, R15 ;  /* 0x000000000e9a7223 */ /* 0x000fe2000000000f */
[----:B------:R-:W-:Y:S01]  /*15b90*/  FMUL R12, R19, R2 ;  /* 0x00000002130c7220 */ /* 0x000fe20000400000 */
[----:B------:R-:W-:-:S02]  /*15ba0*/  HADD2.F32 R14, -RZ, R5.H0_H0 ;  /* 0x20000005ff0e7230 */ /* 0x000fc40000004100 */
[----:B------:R-:W-:Y:S01]  /*15bb0*/  FMUL R15, R20, R2 ;  /* 0x00000002140f7220 */ /* 0x000fe20000400000 */
[-C--:B------:R-:W-:Y:S01]  /*15bc0*/  FFMA R19, R13, R0.reuse, R12 ;  /* 0x000000000d137223 */ /* 0x080fe2000000000c */
[--C-:B------:R-:W-:Y:S02]  /*15bd0*/  HADD2.F32 R13, -RZ, R6.reuse.H1_H1 ;  /* 0x30000006ff0d7230 */ /* 0x100fe40000004100 */
[----:B------:R-:W-:Y:S01]  /*15be0*/  FFMA R20, R14, R0, R15 ;  /* 0x000000000e147223 */ /* 0x000fe2000000000f */
[-C--:B------:R-:W-:Y:S01]  /*15bf0*/  FMUL R12, R161, R2.reuse ;  /* 0x00000002a10c7220 */ /* 0x080fe20000400000 */
[----:B------:R-:W-:Y:S02]  /*15c00*/  HADD2.F32 R14, -RZ, R6.H0_H0 ;  /* 0x20000006ff0e7230 */ /* 0x000fe40000004100 */
[----:B------:R-:W-:Y:S01]  /*15c10*/  FMUL R15, R162, R2 ;  /* 0x00000002a20f7220 */ /* 0x000fe20000400000 */
[----:B------:R-:W-:Y:S01]  /*15c20*/  FFMA R17, R13, R0, R12 ;  /* 0x000000000d117223 */ /* 0x000fe2000000000c */
[----:B------:R-:W-:-:S02]  /*15c30*/  HADD2.F32 R13, -RZ, R7.H0_H0 ;  /* 0x20000007ff0d7230 */ /* 0x000fc40000004100 */
[----:B------:R-:W-:Y:S01]  /*15c40*/  FFMA R18, R14, R0, R15 ;  /* 0x000000000e127223 */ /* 0x000fe2000000000f */
[----:B------:R-:W-:Y:S02]  /*15c50*/  HADD2.F32 R12, -RZ, R7.H1_H1 ;  /* 0x30000007ff0c7230 */ /* 0x000fe40000004100 */
[-C--:B------:R-:W-:Y:S01]  /*15c60*/  FMUL R14, R160, R2.reuse ;  /* 0x00000002a00e7220 */ /* 0x080fe20000400000 */
[----:B------:R-:W-:Y:S01]  /*15c70*/  FMUL R15, R156, R2 ;  /* 0x000000029c0f7220 */ /* 0x000fe20000400000 */
[----:B------:R-:W-:Y:S02]  /*15c80*/  IMAD.MOV.U32 R156, RZ, RZ, R16 ;  /* 0x000000ffff9c7224 */ /* 0x000fe400078e0010 */
[-C--:B------:R-:W-:Y:S01]  /*15c90*/  FFMA R16, R13, R0.reuse, R14 ;  /* 0x000000000d107223 */ /* 0x080fe2000000000e */
[----:B------:R-:W-:Y:S01]  /*15ca0*/  FFMA R15, R12, R0, R15 ;  /* 0x000000000c0f7223 */ /* 0x000fe2000000000f */
[----:B------:R-:W-:Y:S02]  /*15cb0*/  F2FP.F16.F32.PACK_AB R12, R21, R154 ;  /* 0x0000009a150c723e */ /* 0x000fe400000000ff */
[----:B------:R-:W-:-:S02]  /*15cc0*/  F2FP.F16.F32.PACK_AB R13, R19, R20 ;  /* 0x00000014130d723e */ /* 0x000fc400000000ff */
[----:B------:R-:W-:Y:S02]  /*15cd0*/  F2FP.F16.F32.PACK_AB R14, R17, R18 ;  /* 0x00000012110e723e */ /* 0x000fe400000000ff */
[----:B------:R-:W-:Y:S02]  /*15ce0*/  F2FP.F16.F32.PACK_AB R15, R15, R16 ;  /* 0x000000100f0f723e */ /* 0x000fe400000000ff */
[----:B------:R-:W-:-:S03]  /*15cf0*/  ISETP.NE.AND P2, PT, R156, RZ, PT ;  /* 0x000000ff9c00720c */ /* 0x000fc60003f45270 */
[----:B------:R1:W-:Y:S01]  /*15d00*/  STSM.16.MT88.4 [R3+0x30800], R12 ;  /* 0x0308000c03007844 */ /* 0x0003e20000004200 */
[----:B------:R-:W-:Y:S01]  /*15d10*/  @!PT LDS RZ, [RZ] ;  /* 0x00000000fffff984 */ /* 0x000fe20000000800 */
[----:B------:R-:W-:Y:S01]  /*15d20*/  @!PT LDS RZ, [RZ] ;  /* 0x00000000fffff984 */ /* 0x000fe20000000800 */
[----:B------:R-:W-:Y:S01]  /*15d30*/  @!PT LDS RZ, [RZ] ;  /* 0x00000000fffff984 */ /* 0x000fe20000000800 */
[----:B------:R-:W-:Y:S01]  /*15d40*/  @!PT LDS RZ, [RZ] ;  /* 0x00000000fffff984 */ /* 0x000fe20000000800 */
[----:B------:R2:W-:Y:S06]  /*15d50*/  MEMBAR.ALL.CTA ;  /* 0x0000000000007992 */ /* 0x0005ec0000008000 */
[----:B--2---:R-:W2:Y:S02]  /*15d60*/  FENCE.VIEW.ASYNC.S ;  /* 0x00000000000073c6 */ /* 0x004ea40000000000 */
[----:B--2---:R-:W-:Y:S06]  /*15d70*/  BAR.SYNC.DEFER_BLOCKING 0x1, 0x80 ;  /* 0x0042000000007b1d */ /* 0x004fec0000010000 */
[----:B------:R-:W-:Y:S05]  /*15d80*/  @!P2 BRA `(.L_x_71) ;  /* 0x000000000010a947 */ /* 0x000fea0003800000 */
[----:B------:R-:W-:-:S09]  /*15d90*/  UIADD3 UR44, UR48, 0x30000, URZ ;  /* 0x00030000302c7890 */ /* 0x000fd2000fffe03f */
[----:B------:R2:W-:Y:S01]  /*15da0*/  UTMASTG.2D [UR44], [UR36] ;  /* 0x0000002c240073b5 */ /* 0x0005e20008008000 */
[----:B------:R0:W-:Y:S01]  /*15db0*/  UTMACMDFLUSH ;  /* 0x00000000000079b7 */ /* 0x0001e20000000000 */
[----:B--2---:R-:W-:-:S04]  /*15dc0*/  DEPBAR.LE SB0, 0x1 ;  /* 0x000080400000791a */ /* 0x004fc80000000000 */
.L_x_71:
[----:B------:R-:W-:Y:S05]  /*15dd0*/  BSYNC B0 ;  /* 0x0000000000007941 */ /* 0x000fea0003800000 */
.L_x_70:
[----:B------:R-:W-:Y:S06]  /*15de0*/  BAR.SYNC.DEFER_BLOCKING 0x1, 0x80 ;  /* 0x0042000000007b1d */ /* 0x000fec0000010000 */
[----:B------:R-:W-:Y:S05]  /*15df0*/  @!P0 BRA `(.L_x_72) ;  /* 0x0000000000048947 */ /* 0x000fea0003800000 */
[----:B------:R-:W-:Y:S01]  /*15e00*/  BPT.TRAP 0x1 ;  /* 0x000000040000795c */ /* 0x000fe20000300000 */
.L_x_72:
[----:B------:R-:W2:Y:S02]  /*15e10*/  SYNCS.PHASECHK.TRANS64.TRYWAIT P3, [UR48+0x344a8], R159 ;  /* 0x0344a89fff0075a7 */ /* 0x000ea40008060170 */
[----:B--2---:R-:W-:Y:S05]  /*15e20*/  @!P3 BRA `(.L_x_73) ;  /* 0x000000c80098b947 */ /* 0x004fea0003800000 */
.L_x_365:
[----:B------:R-:W-:Y:S05]  /*15e30*/  @P1 WARPSYNC.ALL ;  /* 0x0000000000001948 */ /* 0x000fea0003800000 */
[----:B------:R-:W2:Y:S01]  /*15e40*/  @P1 LDSM.16.MT88.4 R8, [R3+0x31000] ;  /* 0x031000000308183b */ /* 0x000ea20000004200 */
[-C--:B------:R-:W-:Y:S01]  /*15e50*/  FMUL R28, R28, R2.reuse ;  /* 0x000000021c1c7220 */ /* 0x080fe20000400000 */
[-C--:B------:R-:W-:Y:S01]  /*15e60*/  FMUL R29, R29, R2.reuse ;  /* 0x000000021d1d7220 */ /* 0x080fe20000400000 */
[-C--:B------:R-:W-:Y:S01]  /*15e70*/  FMUL R24, R24, R2.reuse ;  /* 0x0000000218187220 */ /* 0x080fe20000400000 */
[----:B------:R-:W3:Y:S01]  /*15e80*/  @P1 LDSM.16.MT88.4 R4, [R3+0x31800] ;  /* 0x031800000304183b */ /* 0x000ee20000004200 */
[-C--:B------:R-:W-:Y:S01]  /*15e90*/  FMUL R26, R26, R2.reuse ;  /* 0x000000021a1a7220 */ /* 0x080fe20000400000 */
[-C--:B------:R-:W-:Y:S01]  /*15ea0*/  FMUL R30, R30, R2.reuse ;  /* 0x000000021e1e7220 */ /* 0x080fe20000400000 */
[-C--:B------:R-:W-:Y:S01]  /*15eb0*/  FMUL R25, R25, R2.reuse ;  /* 0x0000000219197220 */ /* 0x080fe20000400000 */
[-C--:B------:R-:W-:Y:S01]  /*15ec0*/  FMUL R27, R27, R2.reuse ;  /* 0x000000021b1b7220 */ /* 0x080fe20000400000 */
[-C--:B-1----:R-:W-:Y:S01]  /*15ed0*/  FMUL R15, R31, R2.reuse ;  /* 0x000000021f0f7220 */ /* 0x082fe20000400000 */
[----:B------:R-:W-:Y:S05]  /*15ee0*/  WARPSYNC.ALL ;  /* 0x0000000000007948 */ /* 0x000fea0003800000 */
[-C--:B------:R-:W-:Y:S01]  /*15ef0*/  FMUL R32, R32, R2.reuse ;  /* 0x0000000220207220 */ /* 0x080fe20000400000 */
[-C--:B------:R-:W-:Y:S01]  /*15f00*/  FMUL R33, R33, R2.reuse ;  /* 0x0000000221217220 */ /* 0x080fe20000400000 */
[-C--:B------:R-:W-:Y:S01]  /*15f10*/  FMUL R34, R34, R2.reuse ;  /* 0x0000000222227220 */ /* 0x080fe20000400000 */
[-C--:B------:R-:W-:Y:S01]  /*15f20*/  FMUL R35, R35, R2.reuse ;  /* 0x0000000223237220 */ /* 0x080fe20000400000 */
[-C--:B------:R-:W-:Y:S01]  /*15f30*/  FMUL R36, R36, R2.reuse ;  /* 0x0000000224247220 */ /* 0x080fe20000400000 */
[-C--:B------:R-:W-:Y:S01]  /*15f40*/  FMUL R37, R37, R2.reuse ;  /* 0x0000000225257220 */ /* 0x080fe20000400000 */
[-C--:B------:R-:W-:Y:S01]  /*15f50*/  FMUL R38, R38, R2.reuse ;  /* 0x0000000226267220 */ /* 0x080fe20000400000 */
[----:B------:R-:W-:Y:S01]  /*15f60*/  FMUL R39, R39, R2 ;  /* 0x0000000227277220 */ /* 0x000fe20000400000 */
[----:B------:R-:W-:Y:S01]  /*15f70*/  BSSY B0, `(.L_x_74) ;  /* 0x0000039000007945 */ /* 0x000fe20003800000 */
[----:B--2---:R-:W-:-:S02]  /*15f80*/  HADD2.F32 R14, -RZ, R10.H0_H0 ;  /* 0x2000000aff0e7230 */ /* 0x004fc40000004100 */
[----:B------:R-:W-:Y:S02]  /*15f90*/  HADD2.F32 R12, -RZ, R8.H0_H0 ;  /* 0x20000008ff0c7230 */ /* 0x000fe40000004100 */
[--C-:B------:R-:W-:Y:S02]  /*15fa0*/  HADD2.F32 R13, -RZ, R9.reuse.H0_H0 ;  /* 0x20000009ff0d7230 */ /* 0x100fe40000004100 */
[-C--:B------:R-:W-:Y:S01]  /*15fb0*/  FFMA R28, R14, R0.reuse, R28 ;  /* 0x000000000e1c7223 */ /* 0x080fe2000000001c */
[----:B------:R-:W-:Y:S02]  /*15fc0*/  HADD2.F32 R14, -RZ, R10.H1_H1 ;  /* 0x3000000aff0e7230 */ /* 0x000fe40000004100 */
[-C--:B------:R-:W-:Y:S01]  /*15fd0*/  FFMA R24, R12, R0.reuse, R24 ;  /* 0x000000000c187223 */ /* 0x080fe20000000018 */
[----:B------:R-:W-:Y:S02]  /*15fe0*/  HADD2.F32 R12, -RZ, R8.H1_H1 ;  /* 0x30000008ff0c7230 */ /* 0x000fe40000004100 */
[----:B------:R-:W-:Y:S01]  /*15ff0*/  FFMA R26, R13, R0, R26 ;  /* 0x000000000d1a7223 */ /* 0x000fe2000000001a */
[----:B------:R-:W-:-:S02]  /*16000*/  HADD2.F32 R13, -RZ, R9.H1_H1 ;  /* 0x30000009ff0d7230 */ /* 0x000fc40000004100 */
[-C--:B------:R-:W-:Y:S01]  /*16010*/  FFMA R29, R14, R0.reuse, R29 ;  /* 0x000000000e1d7223 */ /* 0x080fe2000000001d */
[--C-:B------:R-:W-:Y:S02]  /*16020*/  HADD2.F32 R14, -RZ, R11.reuse.H0_H0 ;  /* 0x2000000bff0e7230 */ /* 0x100fe40000004100 */
[-C--:B------:R-:W-:Y:S01]  /*16030*/  FFMA R12, R12, R0.reuse, R25 ;  /* 0x000000000c0c7223 */ /* 0x080fe20000000019 */
[-C--:B------:R-:W-:Y:S02]  /*16040*/  FFMA R13, R13, R0.reuse, R27 ;  /* 0x000000000d0d7223 */ /* 0x080fe4000000001b */
[----:B------:R-:W-:Y:S01]  /*16050*/  FFMA R30, R14, R0, R30 ;  /* 0x000000000e1e7223 */ /* 0x000fe2000000001e */
[----:B------:R-:W-:Y:S01]  /*16060*/  HADD2.F32 R14, -RZ, R11.H1_H1 ;  /* 0x3000000bff0e7230 */ /* 0x000fe20000004100 */
[----:B------:R-:W-:Y:S02]  /*16070*/  F2FP.F16.F32.PACK_AB R12, R12, R24 ;  /* 0x000000180c0c723e */ /* 0x000fe400000000ff */
[----:B------:R-:W-:-:S02]  /*16080*/  F2FP.F16.F32.PACK_AB R13, R13, R26 ;  /* 0x0000001a0d0d723e */ /* 0x000fc400000000ff */
[----:B------:R-:W-:Y:S01]  /*16090*/  FFMA R15, R14, R0, R15 ;  /* 0x000000000e0f7223 */ /* 0x000fe2000000000f */
[----:B------:R-:W-:-:S04]  /*160a0*/  F2FP.F16.F32.PACK_AB R14, R29, R28 ;  /* 0x0000001c1d0e723e */ /* 0x000fc800000000ff */
[----:B------:R-:W-:-:S05]  /*160b0*/  F2FP.F16.F32.PACK_AB R15, R15, R30 ;  /* 0x0000001e0f0f723e */ /* 0x000fca00000000ff */
[----:B------:R3:W-:Y:S02]  /*160c0*/  STSM.16.MT88.4 [R3+0x31000], R12 ;  /* 0x0310000c03007844 */ /* 0x0007e40000004200 */
[--C-:B---3--:R-:W-:Y:S02]  /*160d0*/  HADD2.F32 R13, -RZ, R4.reuse.H0_H0 ;  /* 0x20000004ff0d7230 */ /* 0x108fe40000004100 */
[----:B------:R-:W-:-:S03]  /*160e0*/  HADD2.F32 R12, -RZ, R4.H1_H1 ;  /* 0x30000004ff0c7230 */ /* 0x000fc60000004100 */
[-C--:B------:R-:W-:Y:S01]  /*160f0*/  FFMA R32, R13, R0.reuse, R32 ;  /* 0x000000000d207223 */ /* 0x080fe20000000020 */
[--C-:B------:R-:W-:Y:S02]  /*16100*/  HADD2.F32 R13, -RZ, R5.reuse.H0_H0 ;  /* 0x20000005ff0d7230 */ /* 0x100fe40000004100 */
[-C--:B------:R-:W-:Y:S01]  /*16110*/  FFMA R33, R12, R0.reuse, R33 ;  /* 0x000000000c217223 */ /* 0x080fe20000000021 */
[----:B------:R-:W-:Y:S02]  /*16120*/  HADD2.F32 R12, -RZ, R5.H1_H1 ;  /* 0x30000005ff0c7230 */ /* 0x000fe40000004100 */
[-C--:B------:R-:W-:Y:S01]  /*16130*/  FFMA R34, R13, R0.reuse, R34 ;  /* 0x000000000d227223 */ /* 0x080fe20000000022 */
[--C-:B------:R-:W-:Y:S02]  /*16140*/  HADD2.F32 R13, -RZ, R6.reuse.H0_H0 ;  /* 0x20000006ff0d7230 */ /* 0x100fe40000004100 */
[----:B------:R-:W-:Y:S01]  /*16150*/  FFMA R35, R12, R0, R35 ;  /* 0x000000000c237223 */ /* 0x000fe20000000023 */
[----:B------:R-:W-:-:S02]  /*16160*/  HADD2.F32 R12, -RZ, R6.H1_H1 ;  /* 0x30000006ff0c7230 */ /* 0x000fc40000004100 */
[-C--:B------:R-:W-:Y:S01]  /*16170*/  FFMA R36, R13, R0.reuse, R36 ;  /* 0x000000000d247223 */ /* 0x080fe20000000024 */
[--C-:B------:R-:W-:Y:S02]  /*16180*/  HADD2.F32 R13, -RZ, R7.reuse.H0_H0 ;  /* 0x20000007ff0d7230 */ /* 0x100fe40000004100 */
[-C--:B------:R-:W-:Y:S01]  /*16190*/  FFMA R14, R12, R0.reuse, R37 ;  /* 0x000000000c0e7223 */ /* 0x080fe20000000025 */
[----:B------:R-:W-:Y:S02]  /*161a0*/  HADD2.F32 R12, -RZ, R7.H1_H1 ;  /* 0x30000007ff0c7230 */ /* 0x000fe40000004100 */
[----:B------:R-:W-:Y:S01]  /*161b0*/  FFMA R38, R13, R0, R38 ;  /* 0x000000000d267223 */ /* 0x000fe20000000026 */
[----:B------:R-:W-:Y:S02]  /*161c0*/  F2FP.F16.F32.PACK_AB R13, R35, R34 ;  /* 0x00000022230d723e */ /* 0x000fe400000000ff */
[----:B------:R-:W-:Y:S01]  /*161d0*/  FFMA R15, R12, R0, R39 ;  /* 0x000000000c0f7223 */ /* 0x000fe20000000027 */
[----:B------:R-:W-:-:S02]  /*161e0*/  F2FP.F16.F32.PACK_AB R12, R33, R32 ;  /* 0x00000020210c723e */ /* 0x000fc400000000ff */
[----:B------:R-:W-:Y:S02]  /*161f0*/  F2FP.F16.F32.PACK_AB R14, R14, R36 ;  /* 0x000000240e0e723e */ /* 0x000fe400000000ff */
[----:B------:R-:W-:-:S05]  /*16200*/  F2FP.F16.F32.PACK_AB R15, R15, R38 ;  /* 0x000000260f0f723e */ /* 0x000fca00000000ff */
        /* <DEDUP_REMOVED lines=9> */
[----:B------:R-:W-:Y:S02]  /*162a0*/  UIADD3 UR5, UR45, 0x40, URZ ;  /* 0x000000402d057890 */ /* 0x000fe4000fffe03f */
[----:B------:R-:W-:Y:S01]  /*162b0*/  UIADD3 UR4, UR48, 0x31000, URZ ;  /* 0x0003100030047890 */ /* 0x000fe2000fffe03f */
[----:B------:R-:W-:-:S08]  /*162c0*/  UMOV UR6, UR46 ;  /* 0x0000002e00067c82 */ /* 0x000fd00008000000 */
[----:B------:R2:W-:Y:S01]  /*162d0*/  UTMASTG.2D [UR4], [UR36] ;  /* 0x00000004240073b5 */ /* 0x0005e20008008000 */
[----:B------:R0:W-:Y:S01]  /*162e0*/  UTMACMDFLUSH ;  /* 0x00000000000079b7 */ /* 0x0001e20000000000 */
[----:B--2---:R-:W-:-:S04]  /*162f0*/  DEPBAR.LE SB0, 0x1 ;  /* 0x000080400000791a */ /* 0x004fc80000000000 */
.L_x_75:
[----:B------:R-:W-:Y:S05]  /*16300*/  BSYNC B0 ;  /* 0x0000000000007941 */ /* 0x000fea0003800000 */
.L_x_74:
[----:B------:R-:W-:Y:S06]  /*16310*/  BAR.SYNC.DEFER_BLOCKING 0x1, 0x80 ;  /* 0x0042000000007b1d */ /* 0x000fec0000010000 */
[----:B------:R-:W-:Y:S05]  /*16320*/  @!P0 BRA `(.L_x_76) ;  /* 0x0000000000048947 */ /* 0x000fea0003800000 */
[----:B------:R-:W-:Y:S01]  /*16330*/  BPT.TRAP 0x1 ;  /* 0x000000040000795c */ /* 0x000fe20000300000 */
.L_x_76:
[----:B------:R-:W-:-:S04]  /*16340*/  UIADD3 UR7, UR48, 0x344c0, URZ ;  /* 0x000344c030077890 */ /* 0x000fc8000fffe03f */
[----:B------:R-:W-:-:S09]  /*16350*/  UPRMT UR7, UR58, 0x654, UR7 ;  /* 0x000006543a077896 */ /* 0x000fd20008000007 */
[----:B------:R-:W-:Y:S01]  /*16360*/  SYNCS.ARRIVE.TRANS64.RED.A1T0 RZ, [UR7], RZ ;  /* 0x000000ffffff79a7 */ /* 0x000fe20008100407 */
[----:B------:R-:W-:Y:S05]  /*16370*/  @!P0 BRA `(.L_x_77) ;  /* 0x0000000000048947 */ /* 0x000fea0003800000 */
[----:B------:R-:W-:Y:S01]  /*16380*/  BPT.TRAP 0x1 ;  /* 0x000000040000795c */ /* 0x000fe20000300000 */
.L_x_77:
[----:B------:R-:W2:Y:S02]  /*16390*/  SYNCS.PHASECHK.TRANS64.TRYWAIT P3, [UR48+0x344b0], R159 ;  /* 0x0344b09fff0075a7 */ /* 0x000ea40008060170 */
[----:B--2---:R-:W-:Y:S05]  /*163a0*/  @!P3 BRA `(.L_x_78) ;  /* 0x000000c40050b947 */ /* 0x004fea0003800000 */
.L_x_366:
[----:B-1----:R-:W2:Y:S04]  /*163b0*/  LDL.LU R12, [R1+0x40] ;  /* 0x00004000010c7983 */ /* 0x002ea80000300800 */
[----:B------:R-:W3:Y:S04]  /*163c0*/  LDL.LU R31, [R1+0x44] ;  /* 0x00004400011f7983 */ /* 0x000ee80000300800 */
[----:B------:R-:W4:Y:S04]  /*163d0*/  LDL.LU R15, [R1+0x48] ;  /* 0x00004800010f7983 */ /* 0x000f280000300800 */
[----:B------:R-:W5:Y:S04]  /*163e0*/  LDL.LU R30, [R1+0x4c] ;  /* 0x00004c00011e7983 */ /* 0x000f680000300800 */
        /* <DEDUP_REMOVED lines=11> */
[----:B------:R-:W5:Y:S01]  /*164a0*/  LDL.LU R24, [R1+0x7c] ;  /* 0x00007c0001187983 */ /* 0x000f620000300800 */
[----:B------:R-:W-:Y:S05]  /*164b0*/  @P1 WARPSYNC.ALL ;  /* 0x0000000000001948 */ /* 0x000fea0003800000 */
[----:B------:R-:W1:Y:S04]  /*164c0*/  @P1 LDSM.16.MT88.4 R8, [R3+0x32000] ;  /* 0x032000000308183b */ /* 0x000e680000004200 */
[----:B------:R-:W5:Y:S01]  /*164d0*/  @P1 LDSM.16.MT88.4 R4, [R3+0x32800] ;  /* 0x032800000304183b */ /* 0x000f620000004200 */
[----:B------:R-:W-:Y:S05]  /*164e0*/  WARPSYNC.ALL ;  /* 0x0000000000007948 */ /* 0x000fea0003800000 */
[----:B------:R-:W-:Y:S01]  /*164f0*/  BSSY B0, `(.L_x_79) ;  /* 0x0000049000007945 */ /* 0x000fe20003800000 */
[----:B--2---:R-:W-:Y:S01]  /*16500*/  FMUL R13, R12, R2 ;  /* 0x000000020c0d7220 */ /* 0x004fe20000400000 */
[----:B-1----:R-:W-:-:S05]  /*16510*/  HADD2.F32 R12, -RZ, R8.H0_H0 ;  /* 0x20000008ff0c7230 */ /* 0x002fca0000004100 */
[----:B------:R-:W-:Y:S01]  /*16520*/  FFMA R14, R12, R0, R13 ;  /* 0x000000000c0e7223 */ /* 0x000fe2000000000d */
[----:B------:R-:W-:Y:S02]  /*16530*/  HADD2.F32 R12, -RZ, R8.H1_H1 ;  /* 0x30000008ff0c7230 */ /* 0x000fe40000004100 */
[----:B---3--:R-:W-:-:S04]  /*16540*/  FMUL R13, R31, R2 ;  /* 0x000000021f0d7220 */ /* 0x008fc80000400000 */
[----:B------:R-:W-:Y:S01]  /*16550*/  FFMA R12, R12, R0, R13 ;  /* 0x000000000c0c7223 */ /* 0x000fe2000000000d */
[----:B------:R-:W-:-:S04]  /*16560*/  HADD2.F32 R13, -RZ, R9.H0_H0 ;  /* 0x20000009ff0d7230 */ /* 0x000fc80000004100 */
[----:B------:R-:W-:Y:S01]  /*16570*/  F2FP.F16.F32.PACK_AB R12, R12, R14 ;  /* 0x0000000e0c0c723e */ /* 0x000fe200000000ff */
[----:B----4-:R-:W-:-:S04]  /*16580*/  FMUL R14, R15, R2 ;  /* 0x000000020f0e7220 */ /* 0x010fc80000400000 */
[----:B------:R-:W-:Y:S01]  /*16590*/  FFMA R15, R13, R0, R14 ;  /* 0x000000000d0f7223 */ /* 0x000fe2000000000e */
[----:B------:R-:W-:Y:S02]  /*165a0*/  HADD2.F32 R13, -RZ, R9.H1_H1 ;  /* 0x30000009ff0d7230 */ /* 0x000fe40000004100 */
[----:B-----5:R-:W-:-:S04]  /*165b0*/  FMUL R14, R30, R2 ;  /* 0x000000021e0e7220 */ /* 0x020fc80000400000 */
[----:B------:R-:W-:Y:S01]  /*165c0*/  FFMA R13, R13, R0, R14 ;  /* 0x000000000d0d7223 */ /* 0x000fe2000000000e */
[----:B------:R-:W-:-:S04]  /*165d0*/  HADD2.F32 R14, -RZ, R10.H0_H0 ;  /* 0x2000000aff0e7230 */ /* 0x000fc80000004100 */
[----:B------:R-:W-:Y:S01]  /*165e0*/  F2FP.F16.F32.PACK_AB R13, R13, R15 ;  /* 0x0000000f0d0d723e */ /* 0x000fe200000000ff */
[----:B------:R-:W-:-:S04]  /*165f0*/  FMUL R15, R18, R2 ;  /* 0x00000002120f7220 */ /* 0x000fc80000400000 */
[----:B------:R-:W-:Y:S01]  /*16600*/  FFMA R18, R14, R0, R15 ;  /* 0x000000000e127223 */ /* 0x000fe2000000000f */
[----:B------:R-:W-:Y:S02]  /*16610*/  HADD2.F32 R14, -RZ, R10.H1_H1 ;  /* 0x3000000aff0e7230 */ /* 0x000fe40000004100 */
[----:B------:R-:W-:-:S04]  /*16620*/  FMUL R15, R17, R2 ;  /* 0x00000002110f7220 */ /* 0x000fc80000400000 */
[----:B------:R-:W-:Y:S01]  /*16630*/  FFMA R17, R14, R0, R15 ;  /* 0x000000000e117223 */ /* 0x000fe2000000000f */
[----:B------:R-:W-:Y:S02]  /*16640*/  HADD2.F32 R14, -RZ, R11.H0_H0 ;  /* 0x2000000bff0e7230 */ /* 0x000fe40000004100 */
[----:B------:R-:W-:-:S04]  /*16650*/  FMUL R15, R16, R2 ;  /* 0x00000002100f7220 */ /* 0x000fc80000400000 */
[----:B------:R-:W-:Y:S01]  /*16660*/  FFMA R16, R14, R0, R15 ;  /* 0x000000000e107223 */ /* 0x000fe2000000000f */
[----:B------:R-:W-:Y:S02]  /*16670*/  HADD2.F32 R14, -RZ, R11.H1_H1 ;  /* 0x3000000bff0e7230 */ /* 0x000fe40000004100 */
[----:B------:R-:W-:-:S04]  /*16680*/  FMUL R15, R29, R2 ;  /* 0x000000021d0f7220 */ /* 0x000fc80000400000 */
[----:B------:R-:W-:Y:S01]  /*16690*/  FFMA R15, R14, R0, R15 ;  /* 0x000000000e0f7223 */ /* 0x000fe2000000000f */
[----:B------:R-:W-:-:S04]  /*166a0*/  F2FP.F16.F32.PACK_AB R14, R17, R18 ;  /* 0x00000012110e723e */ /* 0x000fc800000000ff */
[----:B------:R-:W-:Y:S01]  /*166b0*/  F2FP.F16.F32.PACK_AB R15, R15, R16 ;  /* 0x000000100f0f723e */ /* 0x000fe200000000ff */
[----:B------:R-:W-:-:S04]  /*166c0*/  FMUL R16, R24, R2 ;  /* 0x0000000218107220 */ /* 0x000fc80000400000 */
[----:B------:R1:W-:Y:S02]  /*166d0*/  STSM.16.MT88.4 [R3+0x32000], R12 ;  /* 0x0320000c03007844 */ /* 0x0003e40000004200 */
[--C-:B-1----:R-:W-:Y:S02]  /*166e0*/  HADD2.F32 R13, -RZ, R4.reuse.H0_H0 ;  /* 0x20000004ff0d7230 */ /* 0x102fe40000004100 */
[-C--:B------:R-:W-:Y:S01]  /*166f0*/  FMUL R15, R21, R2.reuse ;  /* 0x00000002150f7220 */ /* 0x080fe20000400000 */
[----:B------:R-:W-:Y:S02]  /*16700*/  HADD2.F32 R12, -RZ, R4.H1_H1 ;  /* 0x30000004ff0c7230 */ /* 0x000fe40000004100 */
[----:B------:R-:W-:Y:S01]  /*16710*/  FMUL R14, R20, R2 ;  /* 0x00000002140e7220 */ /* 0x000fe20000400000 */
[-C--:B------:R-:W-:Y:S01]  /*16720*/  FFMA R21, R13, R0.reuse, R15 ;  /* 0x000000000d157223 */ /* 0x080fe2000000000f */
[--C-:B------:R-:W-:Y:S02]  /*16730*/  HADD2.F32 R13, -RZ, R5.reuse.H0_H0 ;  /* 0x20000005ff0d7230 */ /* 0x100fe40000004100 */
[----:B------:R-:W-:Y:S01]  /*16740*/  FFMA R20, R12, R0, R14 ;  /* 0x000000000c147223 */ /* 0x000fe2000000000e */
[----:B------:R-:W-:-:S02]  /*16750*/  HADD2.F32 R12, -RZ, R5.H1_H1 ;  /* 0x30000005ff0c7230 */ /* 0x000fc40000004100 */
[-C--:B------:R-:W-:Y:S01]  /*16760*/  FMUL R15, R28, R2.reuse ;  /* 0x000000021c0f7220 */ /* 0x080fe20000400000 */
[----:B------:R-:W-:-:S03]  /*16770*/  FMUL R14, R19, R2 ;  /* 0x00000002130e7220 */ /* 0x000fc60000400000 */
[-C--:B------:R-:W-:Y:S01]  /*16780*/  FFMA R19, R13, R0.reuse, R15 ;  /* 0x000000000d137223 */ /* 0x080fe2000000000f */
[----:B------:R-:W-:Y:S01]  /*16790*/  FFMA R18, R12, R0, R14 ;  /* 0x000000000c127223 */ /* 0x000fe2000000000e */
[--C-:B------:R-:W-:Y:S02]  /*167a0*/  HADD2.F32 R12, -RZ, R6.reuse.H0_H0 ;  /* 0x20000006ff0c7230 */ /* 0x100fe40000004100 */
[-C--:B------:R-:W-:Y:S01]  /*167b0*/  FMUL R15, R27, R2.reuse ;  /* 0x000000021b0f7220 */ /* 0x080fe20000400000 */
[----:B------:R-:W-:Y:S02]  /*167c0*/  HADD2.F32 R13, -RZ, R6.H1_H1 ;  /* 0x30000006ff0d7230 */ /* 0x000fe40000004100 */
[----:B------:R-:W-:Y:S01]  /*167d0*/  FMUL R14, R26, R2 ;  /* 0x000000021a0e7220 */ /* 0x000fe20000400000 */
[-C--:B------:R-:W-:Y:S01]  /*167e0*/  FFMA R17, R12, R0.reuse, R15 ;  /* 0x000000000c117223 */ /* 0x080fe2000000000f */
[--C-:B------:R-:W-:Y:S02]  /*167f0*/  HADD2.F32 R12, -RZ, R7.reuse.H1_H1 ;  /* 0x30000007ff0c7230 */ /* 0x100fe40000004100 */
[----:B------:R-:W-:Y:S01]  /*16800*/  FFMA R14, R13, R0, R14 ;  /* 0x000000000d0e7223 */ /* 0x000fe2000000000e */
[----:B------:R-:W-:-:S02]  /*16810*/  HADD2.F32 R13, -RZ, R7.H0_H0 ;  /* 0x20000007ff0d7230 */ /* 0x000fc40000004100 */
[----:B------:R-:W-:Y:S01]  /*16820*/  FMUL R15, R25, R2 ;  /* 0x00000002190f7220 */ /* 0x000fe20000400000 */
[-C--:B------:R-:W-:Y:S01]  /*16830*/  FFMA R16, R12, R0.reuse, R16 ;  /* 0x000000000c107223 */ /* 0x080fe20000000010 */
[----:B------:R-:W-:Y:S02]  /*16840*/  F2FP.F16.F32.PACK_AB R12, R20, R21 ;  /* 0x00000015140c723e */ /* 0x000fe400000000ff */
[----:B------:R-:W-:Y:S01]  /*16850*/  FFMA R15, R13, R0, R15 ;  /* 0x000000000d0f7223 */ /* 0x000fe2000000000f */
[----:B------:R-:W-:Y:S02]  /*16860*/  F2FP.F16.F32.PACK_AB R13, R18, R19 ;  /* 0x00000013120d723e */ /* 0x000fe400000000ff */
        /* <DEDUP_REMOVED lines=17> */
.L_x_80:
[----:B------:R-:W-:Y:S05]  /*16980*/  BSYNC B0 ;  /* 0x0000000000007941 */ /* 0x000fea0003800000 */
.L_x_79:
[----:B------:R-:W-:Y:S06]  /*16990*/  BAR.SYNC.DEFER_BLOCKING 0x1, 0x80 ;  /* 0x0042000000007b1d */ /* 0x000fec0000010000 */
[----:B------:R-:W-:Y:S05]  /*169a0*/  @!P0 BRA `(.L_x_81) ;  /* 0x0000000000048947 */ /* 0x000fea0003800000 */
[----:B------:R-:W-:Y:S01]  /*169b0*/  BPT.TRAP 0x1 ;  /* 0x000000040000795c */ /* 0x000fe20000300000 */
.L_x_81:
[----:B------:R-:W-:-:S04]  /*169c0*/  UIADD3 UR8, UR48, 0x344c8, URZ ;  /* 0x000344c830087890 */ /* 0x000fc8000fffe03f */
[----:B------:R-:W-:-:S09]  /*169d0*/  UPRMT UR8, UR58, 0x654, UR8 ;  /* 0x000006543a087896 */ /* 0x000fd20008000008 */
[----:B------:R-:W-:Y:S01]  /*169e0*/  SYNCS.ARRIVE.TRANS64.RED.A1T0 RZ, [UR8], RZ ;  /* 0x000000ffffff79a7 */ /* 0x000fe20008100408 */
[----:B------:R-:W-:Y:S05]  /*169f0*/  @!P0 BRA `(.L_x_82) ;  /* 0x0000000000048947 */ /* 0x000fea0003800000 */
[----:B------:R-:W-:Y:S01]  /*16a00*/  BPT.TRAP 0x1 ;  /* 0x000000040000795c */ /* 0x000fe20000300000 */
.L_x_82:
[----:B------:R-:W2:Y:S02]  /*16a10*/  SYNCS.PHASECHK.TRANS64.TRYWAIT P3, [UR48+0x344b8], R159 ;  /* 0x0344b89fff0075a7 */ /* 0x000ea40008060170 */
[----:B--2---:R-:W-:Y:S05]  /*16a20*/  @!P3 BRA `(.L_x_83) ;  /* 0x000000bc00c8b947 */ /* 0x004fea0003800000 */
.L_x_367:
[----:B------:R-:W-:Y:S05]  /*16a30*/  @P1 WARPSYNC.ALL ;  /* 0x0000000000001948 */ /* 0x000fea0003800000 */
[----:B------:R-:W2:Y:S01]  /*16a40*/  @P1 LDSM.16.MT88.4 R8, [R3+0x33000] ;  /* 0x033000000308183b */ /* 0x000ea20000004200 */
[-C--:B------:R-:W-:Y:S01]  /*16a50*/  FMUL R41, R41, R2.reuse ;  /* 0x0000000229297220 */ /* 0x080fe20000400000 */
[-C--:B-1----:R-:W-:Y:S01]  /*16a60*/  FMUL R13, R40, R2.reuse ;  /* 0x00000002280d7220 */ /* 0x082fe20000400000 */
[-C--:B------:R-:W-:Y:S01]  /*16a70*/  FMUL R43, R43, R2.reuse ;  /* 0x000000022b2b7220 */ /* 0x080fe20000400000 */
[----:B------:R-:W1:Y:S01]  /*16a80*/  @P1 LDSM.16.MT88.4 R4, [R3+0x33800] ;  /* 0x033800000304183b */ /* 0x000e620000004200 */
[-C--:B------:R-:W-:Y:S01]  /*16a90*/  FMUL R15, R44, R2.reuse ;  /* 0x000000022c0f7220 */ /* 0x080fe20000400000 */
[-C--:B------:R-:W-:Y:S01]  /*16aa0*/  FMUL R17, R46, R2.reuse ;  /* 0x000000022e117220 */ /* 0x080fe20000400000 */
[-C--:B------:R-:W-:Y:S01]  /*16ab0*/  FMUL R47, R47, R2.reuse ;  /* 0x000000022f2f7220 */ /* 0x080fe20000400000 */
[-C--:B------:R-:W-:Y:S01]  /*16ac0*/  FMUL R49, R49, R2.reuse ;  /* 0x0000000231317220 */ /* 0x080fe20000400000 */
[----:B------:R-:W-:Y:S05]  /*16ad0*/  WARPSYNC.ALL ;  /* 0x0000000000007948 */ /* 0x000fea0003800000 */
[-C--:B------:R-:W-:Y:S01]  /*16ae0*/  FMUL R19, R50, R2.reuse ;  /* 0x0000000232137220 */ /* 0x080fe20000400000 */
[-C--:B------:R-:W-:Y:S01]  /*16af0*/  FMUL R51, R51, R2.reuse ;  /* 0x0000000233337220 */ /* 0x080fe20000400000 */
[-C--:B------:R-:W-:Y:S01]  /*16b00*/  FMUL R53, R53, R2.reuse ;  /* 0x0000000235357220 */ /* 0x080fe20000400000 */
[----:B------:R-:W-:Y:S01]  /*16b10*/  FMUL R55, R55, R2 ;  /* 0x0000000237377220 */ /* 0x000fe20000400000 */
[----:B------:R-:W-:Y:S01]  /*16b20*/  BSSY B0, `(.L_x_84) ;  /* 0x000003e000007945 */ /* 0x000fe20003800000 */
[----:B--2---:R-:W-:-:S02]  /*16b30*/  HADD2.F32 R14, -RZ, R8.H1_H1 ;  /* 0x30000008ff0e7230 */ /* 0x004fc40000004100 */
[----:B------:R-:W-:Y:S02]  /*16b40*/  HADD2.F32 R12, -RZ, R8.H0_H0 ;  /* 0x20000008ff0c7230 */ /* 0x000fe40000004100 */
[----:B------:R-:W-:Y:S02]  /*16b50*/  HADD2.F32 R16, -RZ, R10.H1_H1 ;  /* 0x3000000aff107230 */ /* 0x000fe40000004100 */
[-C--:B------:R-:W-:Y:S01]  /*16b60*/  FFMA R41, R14, R0.reuse, R41 ;  /* 0x000000000e297223 */ /* 0x080fe20000000029 */
[----:B------:R-:W-:Y:S02]  /*16b70*/  HADD2.F32 R14, -RZ, R9.H0_H0 ;  /* 0x20000009ff0e7230 */ /* 0x000fe40000004100 */
[----:B------:R-:W-:Y:S01]  /*16b80*/  FFMA R12, R12, R0, R13 ;  /* 0x000000000c0c7223 */ /* 0x000fe2000000000d */
[----:B------:R-:W-:Y:S01]  /*16b90*/  FMUL R13, R42, R2 ;  /* 0x000000022a0d7220 */ /* 0x000fe20000400000 */
[----:B------:R-:W-:Y:S02]  /*16ba0*/  HADD2.F32 R18, -RZ, R11.H1_H1 ;  /* 0x3000000bff127230 */ /* 0x000fe40000004100 */
[----:B-1----:R-:W-:-:S02]  /*16bb0*/  HADD2.F32 R20, -RZ, R5.H1_H1 ;  /* 0x30000005ff147230 */ /* 0x002fc40000004100 */
[-C--:B------:R-:W-:Y:S01]  /*16bc0*/  FFMA R13, R14, R0.reuse, R13 ;  /* 0x000000000e0d7223 */ /* 0x080fe2000000000d */
[----:B------:R-:W-:Y:S02]  /*16bd0*/  HADD2.F32 R14, -RZ, R9.H1_H1 ;  /* 0x30000009ff0e7230 */ /* 0x000fe40000004100 */
[----:B------:R-:W-:Y:S01]  /*16be0*/  FFMA R47, R18, R0, R47 ;  /* 0x00000000122f7223 */ /* 0x000fe2000000002f */
[----:B------:R-:W-:Y:S01]  /*16bf0*/  HADD2.F32 R18, -RZ, R4.H1_H1 ;  /* 0x30000004ff127230 */ /* 0x000fe20000004100 */
[----:B------:R-:W-:Y:S01]  /*16c00*/  F2FP.F16.F32.PACK_AB R12, R41, R12 ;  /* 0x0000000c290c723e */ /* 0x000fe200000000ff */
[----:B------:R-:W-:-:S05]  /*16c10*/  FFMA R14, R14, R0, R43 ;  /* 0x000000000e0e7223 */ /* 0x000fca000000002b */
[----:B------:R-:W-:Y:S01]  /*16c20*/  F2FP.F16.F32.PACK_AB R13, R14, R13 ;  /* 0x0000000d0e0d723e */ /* 0x000fe200000000ff */
[----:B------:R-:W-:-:S05]  /*16c30*/  HADD2.F32 R14, -RZ, R10.H0_H0 ;  /* 0x2000000aff0e7230 */ /* 0x000fca0000004100 */
[----:B------:R-:W-:Y:S01]  /*16c40*/  FFMA R14, R14, R0, R15 ;  /* 0x000000000e0e7223 */ /* 0x000fe2000000000f */
[----:B------:R-:W-:-:S04]  /*16c50*/  FMUL R15, R45, R2 ;  /* 0x000000022d0f7220 */ /* 0x000fc80000400000 */
[----:B------:R-:W-:Y:S01]  /*16c60*/  FFMA R15, R16, R0, R15 ;  /* 0x00000000100f7223 */ /* 0x000fe2000000000f */
[----:B------:R-:W-:-:S04]  /*16c70*/  HADD2.F32 R16, -RZ, R11.H0_H0 ;  /* 0x2000000bff107230 */ /* 0x000fc80000004100 */
[----:B------:R-:W-:Y:S01]  /*16c80*/  F2FP.F16.F32.PACK_AB R14, R15, R14 ;  /* 0x0000000e0f0e723e */ /* 0x000fe200000000ff */
[----:B------:R-:W-:Y:S01]  /*16c90*/  FFMA R16, R16, R0, R17 ;  /* 0x0000000010107223 */ /* 0x000fe20000000011 */
[----:B------:R-:W-:-:S04]  /*16ca0*/  FMUL R17, R48, R2 ;  /* 0x0000000230117220 */ /* 0x000fc80000400000 */
[----:B------:R-:W-:Y:S01]  /*16cb0*/  F2FP.F16.F32.PACK_AB R15, R47, R16 ;  /* 0x000000102f0f723e */ /* 0x000fe200000000ff */
[----:B------:R-:W-:-:S04]  /*16cc0*/  HADD2.F32 R16, -RZ, R4.H0_H0 ;  /* 0x20000004ff107230 */ /* 0x000fc80000004100 */
[----:B------:R1:W-:Y:S01]  /*16cd0*/  STSM.16.MT88.4 [R3+0x33000], R12 ;  /* 0x0330000c03007844 */ /* 0x0003e20000004200 */
[-C--:B------:R-:W-:Y:S01]  /*16ce0*/  FFMA R16, R16, R0.reuse, R17 ;  /* 0x0000000010107223 */ /* 0x080fe20000000011 */
[----:B------:R-:W-:Y:S01]  /*16cf0*/  FFMA R17, R18, R0, R49 ;  /* 0x0000000012117223 */ /* 0x000fe20000000031 */
[----:B------:R-:W-:Y:S02]  /*16d00*/  HADD2.F32 R18, -RZ, R5.H0_H0 ;  /* 0x20000005ff127230 */ /* 0x000fe40000004100 */
[--C-:B-1----:R-:W-:Y:S02]  /*16d10*/  HADD2.F32 R12, -RZ, R6.reuse.H0_H0 ;  /* 0x20000006ff0c7230 */ /* 0x102fe40000004100 */
[----:B------:R-:W-:Y:S01]  /*16d20*/  FMUL R15, R52, R2 ;  /* 0x00000002340f7220 */ /* 0x000fe20000400000 */
[-C--:B------:R-:W-:Y:S01]  /*16d30*/  FFMA R13, R18, R0.reuse, R19 ;  /* 0x00000000120d7223 */ /* 0x080fe20000000013 */
[----:B------:R-:W-:Y:S01]  /*16d40*/  FFMA R14, R20, R0, R51 ;  /* 0x00000000140e7223 */ /* 0x000fe20000000033 */
[----:B------:R-:W-:-:S02]  /*16d50*/  HADD2.F32 R18, -RZ, R6.H1_H1 ;  /* 0x30000006ff127230 */ /* 0x000fc40000004100 */
[----:B------:R-:W-:Y:S01]  /*16d60*/  FFMA R15, R12, R0, R15 ;  /* 0x000000000c0f7223 */ /* 0x000fe2000000000f */
[--C-:B------:R-:W-:Y:S02]  /*16d70*/  HADD2.F32 R12, -RZ, R7.reuse.H0_H0 ;  /* 0x20000007ff0c7230 */ /* 0x100fe40000004100 */
[----:B------:R-:W-:Y:S01]  /*16d80*/  FMUL R19, R54, R2 ;  /* 0x0000000236137220 */ /* 0x000fe20000400000 */
[----:B------:R-:W-:Y:S02]  /*16d90*/  HADD2.F32 R20, -RZ, R7.H1_H1 ;  /* 0x30000007ff147230 */ /* 0x000fe40000004100 */
[-C--:B------:R-:W-:Y:S01]  /*16da0*/  FFMA R18, R18, R0.reuse, R53 ;  /* 0x0000000012127223 */ /* 0x080fe20000000035 */
[----:B------:R-:W-:Y:S01]  /*16db0*/  F2FP.F16.F32.PACK_AB R13, R14, R13 ;  /* 0x0000000d0e0d723e */ /* 0x000fe200000000ff */
[----:B------:R-:W-:Y:S01]  /*16dc0*/  FFMA R19, R12, R0, R19 ;  /* 0x000000000c137223 */ /* 0x000fe20000000013 */
[----:B------:R-:W-:Y:S01]  /*16dd0*/  F2FP.F16.F32.PACK_AB R12, R17, R16 ;  /* 0x00000010110c723e */ /* 0x000fe200000000ff */
[----:B------:R-:W-:Y:S01]  /*16de0*/  FFMA R20, R20, R0, R55 ;  /* 0x0000000014147223 */ /* 0x000fe20000000037 */
[----:B------:R-:W-:-:S04]  /*16df0*/  F2FP.F16.F32.PACK_AB R14, R18, R15 ;  /* 0x0000000f120e723e */ /* 0x000fc800000000ff */
        /* <DEDUP_REMOVED lines=11> */
[----:B------:R-:W-:Y:S02]  /*16eb0*/  UIADD3 UR5, UR45, 0x40, URZ ;  /* 0x000000402d057890 */ /* 0x000fe4000fffe03f */
[----:B------:R-:W-:-:S09]  /*16ec0*/  UIADD3 UR4, UR48, 0x33000, URZ ;  /* 0x0003300030047890 */ /* 0x000fd2000fffe03f */
[----:B------:R2:W-:Y:S01]  /*16ed0*/  UTMASTG.2D [UR4], [UR36] ;  /* 0x00000004240073b5 */ /* 0x0005e20008008000 */
[----:B------:R0:W-:Y:S01]  /*16ee0*/  UTMACMDFLUSH ;  /* 0x00000000000079b7 */ /* 0x0001e20000000000 */
[----:B--2---:R-:W-:-:S04]  /*16ef0*/  DEPBAR.LE SB0, 0x1 ;  /* 0x000080400000791a */ /* 0x004fc80000000000 */
.L_x_85:
[----:B------:R-:W-:Y:S05]  /*16f00*/  BSYNC B0 ;  /* 0x0000000000007941 */ /* 0x000fea0003800000 */
.L_x_84:
[----:B------:R-:W-:Y:S06]  /*16f10*/  BAR.SYNC.DEFER_BLOCKING 0x1, 0x80 ;  /* 0x0042000000007b1d */ /* 0x000fec0000010000 */
[----:B------:R-:W-:Y:S05]  /*16f20*/  @!P0 BRA `(.L_x_86) ;  /* 0x0000000000048947 */ /* 0x000fea0003800000 */
[----:B------:R-:W-:Y:S01]  /*16f30*/  BPT.TRAP 0x1 ;  /* 0x000000040000795c */ /* 0x000fe20000300000 */
.L_x_86:
[----:B------:R-:W-:-:S04]  /*16f40*/  UIADD3 UR9, UR48, 0x344d0, URZ ;  /* 0x000344d030097890 */ /* 0x000fc8000fffe03f */
[----:B------:R-:W-:-:S09]  /*16f50*/  UPRMT UR9, UR58, 0x654, UR9 ;  /* 0x000006543a097896 */ /* 0x000fd20008000009 */
[----:B------:R-:W-:Y:S01]  /*16f60*/  SYNCS.ARRIVE.TRANS64.RED.A1T0 RZ, [UR9], RZ ;  /* 0x000000ffffff79a7 */ /* 0x000fe20008100409 */
[----:B------:R-:W-:Y:S05]  /*16f70*/  @!P0 BRA `(.L_x_87) ;  /* 0x0000000000048947 */ /* 0x000fea0003800000 */
[----:B------:R-:W-:Y:S01]  /*16f80*/  BPT.TRAP 0x1 ;  /* 0x000000040000795c */ /* 0x000fe20000300000 */
.L_x_87:
[----:B------:R-:W-:-:S04]  /*16f90*/  MOV R20, 0x1 ;  /* 0x0000000100147802 */ /* 0x000fc80000000f00 */
[----:B------:R-:W-:-:S04]  /*16fa0*/  SHF.L.U32 R20, R20, 0x1f, RZ ;  /* 0x0000001f14147819 */ /* 0x000fc800000006ff */
[----:B------:R-:W2:Y:S02]  /*16fb0*/  SYNCS.PHASECHK.TRANS64.TRYWAIT P3, [UR48+0x344a0], R20 ;  /* 0x0344a014ff0075a7 */ /* 0x000ea40008060170 */
[----:B--2---:R-:W-:Y:S05]  /*16fc0*/  @!P3 BRA `(.L_x_88) ;  /* 0x000000b80078b947 */ /* 0x004fea0003800000 */
.L_x_368:
        /* <DEDUP_REMOVED lines=21> */
[----:B-1----:R-:W-:-:S02]  /*17120*/  HADD2.F32 R14, -RZ, R8.H1_H1 ;  /* 0x30000008ff0e7230 */ /* 0x002fc40000004100 */
[-C--:B--2---:R-:W-:Y:S01]  /*17130*/  FMUL R13, R13, R2.reuse ;  /* 0x000000020d0d7220 */ /* 0x084fe20000400000 */
[----:B---3--:R-:W-:Y:S01]  /*17140*/  FMUL R15, R12, R2 ;  /* 0x000000020c0f7220 */ /* 0x008fe20000400000 */
[----:B------:R-:W-:-:S03]  /*17150*/  HADD2.F32 R12, -RZ, R8.H0_H0 ;  /* 0x20000008ff0c7230 */ /* 0x000fc60000004100 */
[-C--:B------:R-:W-:Y:S01]  /*17160*/  FFMA R15, R14, R0.reuse, R15 ;  /* 0x000000000e0f7223 */ /* 0x080fe2000000000f */
[--C-:B------:R-:W-:Y:S02]  /*17170*/  HADD2.F32 R14, -RZ, R9.reuse.H0_H0 ;  /* 0x20000009ff0e7230 */ /* 0x100fe40000004100 */
[----:B------:R-:W-:Y:S01]  /*17180*/  FFMA R12, R12, R0, R13 ;  /* 0x000000000c0c7223 */ /* 0x000fe2000000000d */
[-C--:B----4-:R-:W-:Y:S01]  /*17190*/  FMUL R13, R17, R2.reuse ;  /* 0x00000002110d7220 */ /* 0x090fe20000400000 */
[----:B-----5:R-:W-:Y:S01]  /*171a0*/  FMUL R17, R16, R2 ;  /* 0x0000000210117220 */ /* 0x020fe20000400000 */
[----:B------:R-:W-:Y:S02]  /*171b0*/  HADD2.F32 R16, -RZ, R9.H1_H1 ;  /* 0x30000009ff107230 */ /* 0x000fe40000004100 */
[----:B------:R-:W-:Y:S01]  /*171c0*/  FFMA R13, R14, R0, R13 ;  /* 0x000000000e0d7223 */ /* 0x000fe2000000000d */
[----:B------:R-:W-:Y:S01]  /*171d0*/  F2FP.F16.F32.PACK_AB R12, R15, R12 ;  /* 0x0000000c0f0c723e */ /* 0x000fe200000000ff */
[----:B------:R-:W-:Y:S01]  /*171e0*/  FMUL R15, R32, R2 ;  /* 0x00000002200f7220 */ /* 0x000fe20000400000 */
[----:B------:R-:W-:Y:S01]  /*171f0*/  FFMA R14, R16, R0, R17 ;  /* 0x00000000100e7223 */ /* 0x000fe20000000011 */
[----:B------:R-:W-:-:S02]  /*17200*/  HADD2.F32 R16, -RZ, R10.H1_H1 ;  /* 0x3000000aff107230 */ /* 0x000fc40000004100 */
[----:B------:R-:W-:Y:S02]  /*17210*/  FMUL R17, R31, R2 ;  /* 0x000000021f117220 */ /* 0x000fe40000400000 */
[----:B------:R-:W-:Y:S01]  /*17220*/  F2FP.F16.F32.PACK_AB R13, R14, R13 ;  /* 0x0000000d0e0d723e */ /* 0x000fe200000000ff */
[----:B------:R-:W-:-:S05]  /*17230*/  HADD2.F32 R14, -RZ, R10.H0_H0 ;  /* 0x2000000aff0e7230 */ /* 0x000fca0000004100 */
[-C--:B------:R-:W-:Y:S01]  /*17240*/  FFMA R14, R14, R0.reuse, R15 ;  /* 0x000000000e0e7223 */ /* 0x080fe2000000000f */
[----:B------:R-:W-:Y:S01]  /*17250*/  FFMA R15, R16, R0, R17 ;  /* 0x00000000100f7223 */ /* 0x000fe20000000011 */
[-C--:B------:R-:W-:Y:S01]  /*17260*/  FMUL R17, R19, R2.reuse ;  /* 0x0000000213117220 */ /* 0x080fe20000400000 */
[-C--:B------:R-:W-:Y:S01]  /*17270*/  FMUL R19, R18, R2.reuse ;  /* 0x0000000212137220 */ /* 0x080fe20000400000 */
[--C-:B------:R-:W-:Y:S02]  /*17280*/  HADD2.F32 R16, -RZ, R11.reuse.H0_H0 ;  /* 0x2000000bff107230 */ /* 0x100fe40000004100 */
[----:B------:R-:W-:Y:S02]  /*17290*/  HADD2.F32 R18, -RZ, R11.H1_H1 ;  /* 0x3000000bff127230 */ /* 0x000fe40000004100 */
[----:B------:R-:W-:Y:S01]  /*172a0*/  FMUL R21, R21, R2 ;  /* 0x0000000215157220 */ /* 0x000fe20000400000 */
[----:B------:R-:W-:Y:S01]  /*172b0*/  F2FP.F16.F32.PACK_AB R14, R15, R14 ;  /* 0x0000000e0f0e723e */ /* 0x000fe200000000ff */
[-C--:B------:R-:W-:Y:S01]  /*172c0*/  FFMA R16, R16, R0.reuse, R17 ;  /* 0x0000000010107223 */ /* 0x080fe20000000011 */
[----:B------:R-:W-:Y:S01]  /*172d0*/  FFMA R17, R18, R0, R19 ;  /* 0x0000000012117223 */ /* 0x000fe20000000013 */
[----:B------:R-:W-:Y:S01]  /*172e0*/  FMUL R19, R24, R2 ;  /* 0x0000000218137220 */ /* 0x000fe20000400000 */
[----:B------:R-:W-:-:S02]  /*172f0*/  HADD2.F32 R18, -RZ, R4.H0_H0 ;  /* 0x20000004ff127230 */ /* 0x000fc40000004100 */
[----:B------:R-:W-:Y:S02]  /*17300*/  HADD2.F32 R24, -RZ, R4.H1_H1 ;  /* 0x30000004ff187230 */ /* 0x000fe40000004100 */
[----:B------:R-:W-:Y:S01]  /*17310*/  FMUL R25, R25, R2 ;  /* 0x0000000219197220 */ /* 0x000fe20000400000 */
[----:B------:R-:W-:Y:S01]  /*17320*/  F2FP.F16.F32.PACK_AB R15, R17, R16 ;  /* 0x00000010110f723e */ /* 0x000fe200000000ff */
[-C--:B------:R-:W-:Y:S01]  /*17330*/  FFMA R18, R18, R0.reuse, R19 ;  /* 0x0000000012127223 */ /* 0x080fe20000000013 */
[----:B------:R-:W-:Y:S01]  /*17340*/  FFMA R19, R24, R0, R21 ;  /* 0x0000000018137223 */ /* 0x000fe20000000015 */
[-C--:B------:R-:W-:Y:S01]  /*17350*/  FMUL R21, R26, R2.reuse ;  /* 0x000000021a157220 */ /* 0x080fe20000400000 */
[--C-:B------:R-:W-:Y:S02]  /*17360*/  HADD2.F32 R24, -RZ, R5.reuse.H0_H0 ;  /* 0x20000005ff187230 */ /* 0x100fe40000004100 */
[----:B------:R-:W-:Y:S01]  /*17370*/  FMUL R27, R27, R2 ;  /* 0x000000021b1b7220 */ /* 0x000fe20000400000 */
[----:B------:R-:W-:Y:S01]  /*17380*/  HADD2.F32 R26, -RZ, R5.H1_H1 ;  /* 0x30000005ff1a7230 */ /* 0x000fe20000004100 */
[----:B------:R-:W-:Y:S01]  /*17390*/  F2FP.F16.F32.PACK_AB R16, R19, R18 ;  /* 0x000000121310723e */ /* 0x000fe200000000ff */
[----:B------:R1:W-:Y:S01]  /*173a0*/  STSM.16.MT88.4 [R3+0x30000], R12 ;  /* 0x0300000c03007844 */ /* 0x0003e20000004200 */
[----:B------:R-:W-:-:S02]  /*173b0*/  FFMA R21, R24, R0, R21 ;  /* 0x0000000018157223 */ /* 0x000fc40000000015 */
[----:B------:R-:W-:Y:S01]  /*173c0*/  FFMA R24, R26, R0, R25 ;  /* 0x000000001a187223 */ /* 0x000fe20000000019 */
[-C--:B------:R-:W-:Y:S01]  /*173d0*/  FMUL R25, R28, R2.reuse ;  /* 0x000000021c197220 */ /* 0x080fe20000400000 */
[--C-:B------:R-:W-:Y:S02]  /*173e0*/  HADD2.F32 R26, -RZ, R6.reuse.H0_H0 ;  /* 0x20000006ff1a7230 */ /* 0x100fe40000004100 */
[----:B------:R-:W-:Y:S01]  /*173f0*/  FMUL R29, R29, R2 ;  /* 0x000000021d1d7220 */ /* 0x000fe20000400000 */
[----:B------:R-:W-:Y:S01]  /*17400*/  HADD2.F32 R28, -RZ, R6.H1_H1 ;  /* 0x30000006ff1c7230 */ /* 0x000fe20000004100 */
[----:B------:R-:W-:Y:S01]  /*17410*/  F2FP.F16.F32.PACK_AB R17, R24, R21 ;  /* 0x000000151811723e */ /* 0x000fe200000000ff */
[----:B------:R-:W-:-:S03]  /*17420*/  FFMA R25, R26, R0, R25 ;  /* 0x000000001a197223 */ /* 0x000fc60000000019 */
[----:B------:R-:W-:Y:S01]  /*17430*/  FFMA R26, R28, R0, R27 ;  /* 0x000000001c1a7223 */ /* 0x000fe2000000001b */
[----:B------:R-:W-:Y:S01]  /*17440*/  FMUL R27, R30, R2 ;  /* 0x000000021e1b7220 */ /* 0x000fe20000400000 */
[--C-:B------:R-:W-:Y:S02]  /*17450*/  HADD2.F32 R28, -RZ, R7.reuse.H0_H0 ;  /* 0x20000007ff1c7230 */ /* 0x100fe40000004100 */
[----:B------:R-:W-:Y:S01]  /*17460*/  HADD2.F32 R30, -RZ, R7.H1_H1 ;  /* 0x30000007ff1e7230 */ /* 0x000fe20000004100 */
[----:B------:R-:W-:Y:S02]  /*17470*/  F2FP.F16.F32.PACK_AB R18, R26, R25 ;  /* 0x000000191a12723e */ /* 0x000fe400000000ff */
[-C--:B------:R-:W-:Y:S02]  /*17480*/  FFMA R27, R28, R0.reuse, R27 ;  /* 0x000000001c1b7223 */ /* 0x080fe4000000001b */
[----:B------:R-:W-:-:S05]  /*17490*/  FFMA R28, R30, R0, R29 ;  /* 0x000000001e1c7223 */ /* 0x000fca000000001d */
        /* <DEDUP_REMOVED lines=16> */
.L_x_90:
[----:B------:R-:W-:Y:S05]  /*175a0*/  BSYNC B0 ;  /* 0x0000000000007941 */ /* 0x000fea0003800000 */
.L_x_89:
[----:B------:R-:W-:Y:S06]  /*175b0*/  BAR.SYNC.DEFER_BLOCKING 0x1, 0x80 ;  /* 0x0042000000007b1d */ /* 0x000fec0000010000 */
[----:B------:R-:W-:Y:S05]  /*175c0*/  @!P0 BRA `(.L_x_91) ;  /* 0x0000000000048947 */ /* 0x000fea0003800000 */
[----:B------:R-:W-:Y:S01]  /*175d0*/  BPT.TRAP 0x1 ;  /* 0x000000040000795c */ /* 0x000fe20000300000 */
.L_x_91:
[----:B------:R-:W-:-:S04]  /*175e0*/  UIADD3 UR10, UR48, 0x344d8, URZ ;  /* 0x000344d8300a7890 */ /* 0x000fc8000fffe03f */
[----:B------:R-:W-:-:S09]  /*175f0*/  UPRMT UR10, UR58, 0x654, UR10 ;  /* 0x000006543a0a7896 */ /* 0x000fd2000800000a */
[----:B------:R-:W-:Y:S01]  /*17600*/  SYNCS.ARRIVE.TRANS64.RED.A1T0 RZ, [UR10], RZ ;  /* 0x000000ffffff79a7 */ /* 0x000fe2000810040a */
[----:B------:R-:W-:Y:S05]  /*17610*/  @!P0 BRA `(.L_x_92) ;  /* 0x0000000000048947 */ /* 0x000fea0003800000 */
[----:B------:R-:W-:Y:S01]  /*17620*/  BPT.TRAP 0x1 ;  /* 0x000000040000795c */ /* 0x000fe20000300000 */
.L_x_92:
[----:B------:R-:W2:Y:S02]  /*17630*/  SYNCS.PHASECHK.TRANS64.TRYWAIT P3, [UR48+0x344a8], R20 ;  /* 0x0344a814ff0075a7 */ /* 0x000ea40008060170 */
[----:B--2---:R-:W-:Y:S05]  /*17640*/  @!P3 BRA `(.L_x_93) ;  /* 0x000000b000f0b947 */ /* 0x004fea0003800000 */
.L_x_369:
[----:B------:R-:W-:Y:S05]  /*17650*/  @P1 WARPSYNC.ALL ;  /* 0x0000000000001948 */ /* 0x000fea0003800000 */
[----:B------:R-:W2:Y:S01]  /*17660*/  @P1 LDSM.16.MT88.4 R8, [R3+0x31000] ;  /* 0x031000000308183b */ /* 0x000ea20000004200 */
[-C--:B-1----:R-:W-:Y:S01]  /*17670*/  FMUL R13, R56, R2.reuse ;  /* 0x00000002380d7220 */ /* 0x082fe20000400000 */
[-C--:B------:R-:W-:Y:S01]  /*17680*/  FMUL R57, R57, R2.reuse ;  /* 0x0000000239397220 */ /* 0x080fe20000400000 */
[-C--:B------:R-:W-:Y:S01]  /*17690*/  FMUL R15, R58, R2.reuse ;  /* 0x000000023a0f7220 */ /* 0x080fe20000400000 */
[----:B------:R-:W1:Y:S01]  /*176a0*/  @P1 LDSM.16.MT88.4 R4, [R3+0x31800] ;  /* 0x031800000304183b */ /* 0x000e620000004200 */
[-C--:B------:R-:W-:Y:S01]  /*176b0*/  FMUL R59, R59, R2.reuse ;  /* 0x000000023b3b7220 */ /* 0x080fe20000400000 */
        /* <DEDUP_REMOVED lines=12> */
[----:B------:R-:W-:Y:S05]  /*17780*/  WARPSYNC.ALL ;  /* 0x0000000000007948 */ /* 0x000fea0003800000 */
[----:B------:R-:W-:Y:S01]  /*17790*/  BSSY B0, `(.L_x_94) ;  /* 0x0000039000007945 */ /* 0x000fe20003800000 */
[----:B--2---:R-:W-:-:S02]  /*177a0*/  HADD2.F32 R12, -RZ, R8.H0_H0 ;  /* 0x20000008ff0c7230 */ /* 0x004fc40000004100 */
[----:B------:R-:W-:Y:S02]  /*177b0*/  HADD2.F32 R14, -RZ, R8.H1_H1 ;  /* 0x30000008ff0e7230 */ /* 0x000fe40000004100 */
[--C-:B------:R-:W-:Y:S02]  /*177c0*/  HADD2.F32 R16, -RZ, R9.reuse.H0_H0 ;  /* 0x20000009ff107230 */ /* 0x100fe40000004100 */
[-C--:B------:R-:W-:Y:S01]  /*177d0*/  FFMA R12, R12, R0.reuse, R13 ;  /* 0x000000000c0c7223 */ /* 0x080fe2000000000d */
[----:B------:R-:W-:Y:S02]  /*177e0*/  HADD2.F32 R18, -RZ, R9.H1_H1 ;  /* 0x30000009ff127230 */ /* 0x000fe40000004100 */
[-C--:B------:R-:W-:Y:S01]  /*177f0*/  FFMA R13, R14, R0.reuse, R57 ;  /* 0x000000000e0d7223 */ /* 0x080fe20000000039 */
[----:B------:R-:W-:Y:S02]  /*17800*/  HADD2.F32 R24, -RZ, R11.H0_H0 ;  /* 0x2000000bff187230 */ /* 0x000fe40000004100 */
[----:B------:R-:W-:Y:S01]  /*17810*/  FFMA R14, R16, R0, R15 ;  /* 0x00000000100e7223 */ /* 0x000fe2000000000f */
[----:B------:R-:W-:-:S02]  /*17820*/  HADD2.F32 R16, -RZ, R10.H0_H0 ;  /* 0x2000000aff107230 */ /* 0x000fc40000004100 */
[-C--:B------:R-:W-:Y:S01]  /*17830*/  FFMA R15, R18, R0.reuse, R59 ;  /* 0x00000000120f7223 */ /* 0x080fe2000000003b */
[----:B------:R-:W-:Y:S02]  /*17840*/  HADD2.F32 R18, -RZ, R10.H1_H1 ;  /* 0x3000000aff127230 */ /* 0x000fe40000004100 */
[-C--:B------:R-:W-:Y:S01]  /*17850*/  FFMA R19, R24, R0.reuse, R19 ;  /* 0x0000000018137223 */ /* 0x080fe20000000013 */
[----:B------:R-:W-:Y:S02]  /*17860*/  HADD2.F32 R26, -RZ, R11.H1_H1 ;  /* 0x3000000bff1a7230 */ /* 0x000fe40000004100 */
[-C--:B------:R-:W-:Y:S01]  /*17870*/  FFMA R17, R16, R0.reuse, R17 ;  /* 0x0000000010117223 */ /* 0x080fe20000000011 */
[----:B-1----:R-:W-:Y:S02]  /*17880*/  HADD2.F32 R24, -RZ, R4.H0_H0 ;  /* 0x20000004ff187230 */ /* 0x002fe40000004100 */
[----:B------:R-:W-:Y:S01]  /*17890*/  FFMA R16, R18, R0, R61 ;  /* 0x0000000012107223 */ /* 0x000fe2000000003d */
[----:B------:R-:W-:-:S02]  /*178a0*/  HADD2.F32 R28, -RZ, R5.H0_H0 ;  /* 0x20000005ff1c7230 */ /* 0x000fc40000004100 */
[-C--:B------:R-:W-:Y:S01]  /*178b0*/  FFMA R18, R26, R0.reuse, R63 ;  /* 0x000000001a127223 */ /* 0x080fe2000000003f */
[----:B------:R-:W-:Y:S02]  /*178c0*/  HADD2.F32 R26, -RZ, R4.H1_H1 ;  /* 0x30000004ff1a7230 */ /* 0x000fe40000004100 */
        /* <DEDUP_REMOVED lines=10> */
[----:B------:R-:W-:Y:S01]  /*17970*/  FFMA R29, R32, R0, R29 ;  /* 0x00000000201d7223 */ /* 0x000fe2000000001d */
[----:B------:R-:W-:Y:S01]  /*17980*/  F2FP.F16.F32.PACK_AB R12, R13, R12 ;  /* 0x0000000c0d0c723e */ /* 0x000fe200000000ff */
[----:B------:R-:W-:Y:S01]  /*17990*/  FFMA R28, R30, R0, R69 ;  /* 0x000000001e1c7223 */ /* 0x000fe20000000045 */
[----:B------:R-:W-:Y:S01]  /*179a0*/  F2FP.F16.F32.PACK_AB R13, R15, R14 ;  /* 0x0000000e0f0d723e */ /* 0x000fe200000000ff */
[----:B------:R-:W-:Y:S01]  /*179b0*/  FFMA R30, R34, R0, R71 ;  /* 0x00000000221e7223 */ /* 0x000fe20000000047 */
[----:B------:R-:W-:-:S02]  /*179c0*/  F2FP.F16.F32.PACK_AB R14, R16, R17 ;  /* 0x00000011100e723e */ /* 0x000fc400000000ff */
[----:B------:R-:W-:Y:S02]  /*179d0*/  F2FP.F16.F32.PACK_AB R15, R18, R19 ;  /* 0x00000013120f723e */ /* 0x000fe400000000ff */
[----:B------:R-:W-:Y:S02]  /*179e0*/  F2FP.F16.F32.PACK_AB R16, R24, R21 ;  /* 0x000000151810723e */ /* 0x000fe400000000ff */
[----:B------:R-:W-:Y:S01]  /*179f0*/  F2FP.F16.F32.PACK_AB R17, R26, R25 ;  /* 0x000000191a11723e */ /* 0x000fe200000000ff */
[----:B------:R1:W-:Y:S01]  /*17a00*/  STSM.16.MT88.4 [R3+0x31000], R12 ;  /* 0x0310000c03007844 */ /* 0x0003e20000004200 */
        /* <DEDUP_REMOVED lines=17> */
.L_x_95:
[----:B------:R-:W-:Y:S05]  /*17b20*/  BSYNC B0 ;  /* 0x0000000000007941 */ /* 0x000fea0003800000 */
.L_x_94:
[----:B------:R-:W-:Y:S06]  /*17b30*/  BAR.SYNC.DEFER_BLOCKING 0x1, 0x80 ;  /* 0x0042000000007b1d */ /* 0x000fec0000010000 */
[----:B------:R-:W-:Y:S05]  /*17b40*/  @!P0 BRA `(.L_x_96) ;  /* 0x0000000000048947 */ /* 0x000fea0003800000 */
[----:B------:R-:W-:Y:S01]  /*17b50*/  BPT.TRAP 0x1 ;  /* 0x000000040000795c */ /* 0x000fe20000300000 */
.L_x_96:
[----:B------:R-:W-:Y:S01]  /*17b60*/  SYNCS.ARRIVE.TRANS64.RED.A1T0 RZ, [UR7], RZ ;  /* 0x000000ffffff79a7 */ /* 0x000fe20008100407 */
[----:B------:R-:W-:Y:S05]  /*17b70*/  @!P0 BRA `(.L_x_97) ;  /* 0x0000000000048947 */ /* 0x000fea0003800000 */
[----:B------:R-:W-:Y:S01]  /*17b80*/  BPT.TRAP 0x1 ;  /* 0x000000040000795c */ /* 0x000fe20000300000 */
.L_x_97:
[----:B------:R-:W2:Y:S02]  /*17b90*/  SYNCS.PHASECHK.TRANS64.TRYWAIT P3, [UR48+0x344b0], R20 ;  /* 0x0344b014ff0075a7 */ /* 0x000ea40008060170 */
[----:B--2---:R-:W-:Y:S05]  /*17ba0*/  @!P3 BRA `(.L_x_98) ;  /* 0x000000ac00b0b947 */ /* 0x004fea0003800000 */
.L_x_370:
        /* <DEDUP_REMOVED lines=21> */
[----:B-1----:R-:W-:-:S02]  /*17d00*/  HADD2.F32 R16, -RZ, R9.H0_H0 ;  /* 0x20000009ff107230 */ /* 0x002fc40000004100 */
[----:B------:R-:W-:Y:S02]  /*17d10*/  HADD2.F32 R18, -RZ, R9.H1_H1 ;  /* 0x30000009ff127230 */ /* 0x000fe40000004100 */
[-C--:B--2---:R-:W-:Y:S01]  /*17d20*/  FMUL R13, R13, R2.reuse ;  /* 0x000000020d0d7220 */ /* 0x084fe20000400000 */
[-C--:B---3--:R-:W-:Y:S01]  /*17d30*/  FMUL R15, R14, R2.reuse ;  /* 0x000000020e0f7220 */ /* 0x088fe20000400000 */
[--C-:B------:R-:W-:Y:S02]  /*17d40*/  HADD2.F32 R14, -RZ, R8.reuse.H1_H1 ;  /* 0x30000008ff0e7230 */ /* 0x100fe40000004100 */
[----:B----4-:R-:W-:Y:S01]  /*17d50*/  FMUL R17, R12, R2 ;  /* 0x000000020c117220 */ /* 0x010fe20000400000 */
[----:B------:R-:W-:Y:S02]  /*17d60*/  HADD2.F32 R12, -RZ, R8.H0_H0 ;  /* 0x20000008ff0c7230 */ /* 0x000fe40000004100 */
[----:B------:R-:W-:Y:S01]  /*17d70*/  FFMA R15, R14, R0, R15 ;  /* 0x000000000e0f7223 */ /* 0x000fe2000000000f */
[----:B-----5:R-:W-:-:S02]  /*17d80*/  FMUL R19, R19, R2 ;  /* 0x0000000213137220 */ /* 0x020fc40000400000 */
[-C--:B------:R-:W-:Y:S01]  /*17d90*/  FFMA R12, R12, R0.reuse, R13 ;  /* 0x000000000c0c7223 */ /* 0x080fe2000000000d */
[-C--:B------:R-:W-:Y:S01]  /*17da0*/  FFMA R13, R16, R0.reuse, R17 ;  /* 0x00000000100d7223 */ /* 0x080fe20000000011 */
[----:B------:R-:W-:Y:S01]  /*17db0*/  FFMA R14, R18, R0, R19 ;  /* 0x00000000120e7223 */ /* 0x000fe20000000013 */
[--C-:B------:R-:W-:Y:S02]  /*17dc0*/  HADD2.F32 R16, -RZ, R10.reuse.H0_H0 ;  /* 0x2000000aff107230 */ /* 0x100fe40000004100 */
[-C--:B------:R-:W-:Y:S01]  /*17dd0*/  FMUL R17, R26, R2.reuse ;  /* 0x000000021a117220 */ /* 0x080fe20000400000 */
[----:B------:R-:W-:Y:S02]  /*17de0*/  HADD2.F32 R18, -RZ, R10.H1_H1 ;  /* 0x3000000aff127230 */ /* 0x000fe40000004100 */
[----:B------:R-:W-:Y:S01]  /*17df0*/  FMUL R19, R24, R2 ;  /* 0x0000000218137220 */ /* 0x000fe20000400000 */
[--C-:B------:R-:W-:Y:S02]  /*17e00*/  HADD2.F32 R24, -RZ, R11.reuse.H0_H0 ;  /* 0x2000000bff187230 */ /* 0x100fe40000004100 */
[----:B------:R-:W-:Y:S01]  /*17e10*/  FFMA R17, R16, R0, R17 ;  /* 0x0000000010117223 */ /* 0x000fe20000000011 */
[----:B------:R-:W-:-:S02]  /*17e20*/  HADD2.F32 R26, -RZ, R11.H1_H1 ;  /* 0x3000000bff1a7230 */ /* 0x000fc40000004100 */
[----:B------:R-:W-:Y:S01]  /*17e30*/  FMUL R21, R21, R2 ;  /* 0x0000000215157220 */ /* 0x000fe20000400000 */
[----:B------:R-:W-:Y:S01]  /*17e40*/  FFMA R16, R18, R0, R19 ;  /* 0x0000000012107223 */ /* 0x000fe20000000013 */
[----:B------:R-:W-:Y:S01]  /*17e50*/  F2FP.F16.F32.PACK_AB R13, R14, R13 ;  /* 0x0000000d0e0d723e */ /* 0x000fe200000000ff */
[----:B------:R-:W-:Y:S01]  /*17e60*/  FMUL R25, R25, R2 ;  /* 0x0000000219197220 */ /* 0x000fe20000400000 */
[----:B------:R-:W-:Y:S01]  /*17e70*/  FFMA R21, R24, R0, R21 ;  /* 0x0000000018157223 */ /* 0x000fe20000000015 */
[--C-:B------:R-:W-:Y:S01]  /*17e80*/  HADD2.F32 R24, -RZ, R4.reuse.H0_H0 ;  /* 0x20000004ff187230 */ /* 0x100fe20000004100 */
[----:B------:R-:W-:Y:S01]  /*17e90*/  F2FP.F16.F32.PACK_AB R12, R15, R12 ;  /* 0x0000000c0f0c723e */ /* 0x000fe200000000ff */
[----:B------:R-:W-:Y:S01]  /*17ea0*/  FFMA R18, R26, R0, R25 ;  /* 0x000000001a127223 */ /* 0x000fe20000000019 */
[-C--:B------:R-:W-:Y:S01]  /*17eb0*/  FMUL R19, R30, R2.reuse ;  /* 0x000000021e137220 */ /* 0x080fe20000400000 */
[----:B------:R-:W-:Y:S01]  /*17ec0*/  HADD2.F32 R26, -RZ, R4.H1_H1 ;  /* 0x30000004ff1a7230 */ /* 0x000fe20000004100 */
[----:B------:R-:W-:Y:S01]  /*17ed0*/  F2FP.F16.F32.PACK_AB R14, R16, R17 ;  /* 0x00000011100e723e */ /* 0x000fe200000000ff */
[----:B------:R-:W-:Y:S01]  /*17ee0*/  FMUL R25, R28, R2 ;  /* 0x000000021c197220 */ /* 0x000fe20000400000 */
[----:B------:R-:W-:-:S02]  /*17ef0*/  HADD2.F32 R28, -RZ, R5.H0_H0 ;  /* 0x20000005ff1c7230 */ /* 0x000fc40000004100 */
[----:B------:R-:W-:Y:S01]  /*17f00*/  FFMA R19, R24, R0, R19 ;  /* 0x0000000018137223 */ /* 0x000fe20000000013 */
[----:B------:R-:W-:Y:S02]  /*17f10*/  HADD2.F32 R30, -RZ, R5.H1_H1 ;  /* 0x30000005ff1e7230 */ /* 0x000fe40000004100 */
[----:B------:R-:W-:Y:S01]  /*17f20*/  FMUL R27, R27, R2 ;  /* 0x000000021b1b7220 */ /* 0x000fe20000400000 */
[----:B------:R-:W-:Y:S01]  /*17f30*/  FFMA R24, R26, R0, R25 ;  /* 0x000000001a187223 */ /* 0x000fe20000000019 */
[----:B------:R-:W-:Y:S01]  /*17f40*/  F2FP.F16.F32.PACK_AB R15, R18, R21 ;  /* 0x00000015120f723e */ /* 0x000fe200000000ff */
[----:B------:R-:W-:Y:S01]  /*17f50*/  FMUL R29, R29, R2 ;  /* 0x000000021d1d7220 */ /* 0x000fe20000400000 */
[-C--:B------:R-:W-:Y:S01]  /*17f60*/  FFMA R27, R28, R0.reuse, R27 ;  /* 0x000000001c1b7223 */ /* 0x080fe2000000001b */
[--C-:B------:R-:W-:Y:S01]  /*17f70*/  HADD2.F32 R28, -RZ, R6.reuse.H0_H0 ;  /* 0x20000006ff1c7230 */ /* 0x100fe20000004100 */
[----:B------:R-:W-:Y:S01]  /*17f80*/  F2FP.F16.F32.PACK_AB R16, R24, R19 ;  /* 0x000000131810723e */ /* 0x000fe200000000ff */
[----:B------:R-:W-:Y:S01]  /*17f90*/  FFMA R26, R30, R0, R29 ;  /* 0x000000001e1a7223 */ /* 0x000fe2000000001d */
[-C--:B------:R-:W-:Y:S01]  /*17fa0*/  FMUL R25, R34, R2.reuse ;  /* 0x0000000222197220 */ /* 0x080fe20000400000 */
[----:B------:R-:W-:Y:S01]  /*17fb0*/  HADD2.F32 R30, -RZ, R6.H1_H1 ;  /* 0x30000006ff1e7230 */ /* 0x000fe20000004100 */
[----:B------:R1:W-:Y:S01]  /*17fc0*/  STSM.16.MT88.4 [R3+0x32000], R12 ;  /* 0x0320000c03007844 */ /* 0x0003e20000004200 */
        /* <DEDUP_REMOVED lines=8> */
[-C--:B------:R-:W-:Y:S02]  /*18050*/  FFMA R31, R32, R0.reuse, R31 ;  /* 0x00000000201f7223 */ /* 0x080fe4000000001f */
[----:B------:R-:W-:Y:S01]  /*18060*/  F2FP.F16.F32.PACK_AB R18, R28, R25 ;  /* 0x000000191c12723e */ /* 0x000fe200000000ff */
        /* <DEDUP_REMOVED lines=17> */
.L_x_100:
[----:B------:R-:W-:Y:S05]  /*18180*/  BSYNC B0 ;  /* 0x0000000000007941 */ /* 0x000fea0003800000 */
.L_x_99:
[----:B------:R-:W-:Y:S06]  /*18190*/  BAR.SYNC.DEFER_BLOCKING 0x1, 0x80 ;  /* 0x0042000000007b1d */ /* 0x000fec0000010000 */
[----:B------:R-:W-:Y:S05]  /*181a0*/  @!P0 BRA `(.L_x_101) ;  /* 0x0000000000048947 */ /* 0x000fea0003800000 */
[----:B------:R-:W-:Y:S01]  /*181b0*/  BPT.TRAP 0x1 ;  /* 0x000000040000795c */ /* 0x000fe20000300000 */
.L_x_101:
[----:B------:R-:W-:Y:S01]  /*181c0*/  SYNCS.ARRIVE.TRANS64.RED.A1T0 RZ, [UR8], RZ ;  /* 0x000000ffffff79a7 */ /* 0x000fe20008100408 */
[----:B------:R-:W-:Y:S05]  /*181d0*/  @!P0 BRA `(.L_x_102) ;  /* 0x0000000000048947 */ /* 0x000fea0003800000 */
[----:B------:R-:W-:Y:S01]  /*181e0*/  BPT.TRAP 0x1 ;  /* 0x000000040000795c */ /* 0x000fe20000300000 */
.L_x_102:
[----:B------:R-:W2:Y:S02]  /*181f0*/  SYNCS.PHASECHK.TRANS64.TRYWAIT P3, [UR48+0x344b8], R20 ;  /* 0x0344b814ff0075a7 */ /* 0x000ea40008060170 */
[----:B--2---:R-:W-:Y:S05]  /*18200*/  @!P3 BRA `(.L_x_103) ;  /* 0x000000a80030b947 */ /* 0x004fea0003800000 */
.L_x_371:
        /* <DEDUP_REMOVED lines=29> */
[----:B------:R-:W-:Y:S01]  /*183e0*/  FFMA R14, R18, R0, R75 ;  /* 0x00000000120e7223 */ /* 0x000fe2000000004b */
[----:B------:R-:W-:Y:S01]  /*183f0*/  FMUL R15, R76, R2 ;  /* 0x000000024c0f7220 */ /* 0x000fe20000400000 */
        /* <DEDUP_REMOVED lines=20> */
[----:B------:R-:W-:Y:S01]  /*18540*/  F2FP.F16.F32.PACK_AB R13, R14, R13 ;  /* 0x0000000d0e0d723e */ /* 0x000fe200000000ff */
[-C--:B------:R-:W-:Y:S01]  /*18550*/  FFMA R28, R30, R0.reuse, R85 ;  /* 0x000000001e1c7223 */ /* 0x080fe20000000055 */
        /* <DEDUP_REMOVED lines=24> */
.L_x_105:
[----:B------:R-:W-:Y:S05]  /*186e0*/  BSYNC B0 ;  /* 0x0000000000007941 */ /* 0x000fea0003800000 */
.L_x_104:
[----:B------:R-:W-:Y:S06]  /*186f0*/  BAR.SYNC.DEFER_BLOCKING 0x1, 0x80 ;  /* 0x0042000000007b1d */ /* 0x000fec0000010000 */
[----:B------:R-:W-:Y:S05]  /*18700*/  @!P0 BRA `(.L_x_106) ;  /* 0x0000000000048947 */ /* 0x000fea0003800000 */
[----:B------:R-:W-:Y:S01]  /*18710*/  BPT.TRAP 0x1 ;  /* 0x000000040000795c */ /* 0x000fe20000300000 */
.L_x_106:
[----:B------:R-:W-:Y:S01]  /*18720*/  SYNCS.ARRIVE.TRANS64.RED.A1T0 RZ, [UR9], RZ ;  /* 0x000000ffffff79a7 */ /* 0x000fe20008100409 */
[----:B------:R-:W-:Y:S05]  /*18730*/  @!P0 BRA `(.L_x_107) ;  /* 0x0000000000048947 */ /* 0x000fea0003800000 */
[----:B------:R-:W-:Y:S01]  /*18740*/  BPT.TRAP 0x1 ;  /* 0x000000040000795c */ /* 0x000fe20000300000 */
.L_x_107:
[----:B------:R-:W2:Y:S02]  /*18750*/  SYNCS.PHASECHK.TRANS64.TRYWAIT P3, [UR48+0x344a0], R159 ;  /* 0x0344a09fff0075a7 */ /* 0x000ea40008060170 */
[----:B--2---:R-:W-:Y:S05]  /*18760*/  @!P3 BRA `(.L_x_108) ;  /* 0x000000a000f0b947 */ /* 0x004fea0003800000 */
.L_x_372:
        /* <DEDUP_REMOVED lines=93> */
.L_x_110:
[----:B------:R-:W-:Y:S05]  /*18d40*/  BSYNC B0 ;  /* 0x0000000000007941 */ /* 0x000fea0003800000 */
.L_x_109:
[----:B------:R-:W-:Y:S06]  /*18d50*/  BAR.SYNC.DEFER_BLOCKING 0x1, 0x80 ;  /* 0x0042000000007b1d */ /* 0x000fec0000010000 */
[----:B------:R-:W-:Y:S05]  /*18d60*/  @!P0 BRA `(.L_x_111) ;  /* 0x0000000000048947 */ /* 0x000fea0003800000 */
[----:B------:R-:W-:Y:S01]  /*18d70*/  BPT.TRAP 0x1 ;  /* 0x000000040000795c */ /* 0x000fe20000300000 */
.L_x_111:
[----:B------:R-:W-:Y:S01]  /*18d80*/  SYNCS.ARRIVE.TRANS64.RED.A1T0 RZ, [UR10], RZ ;  /* 0x000000ffffff79a7 */ /* 0x000fe2000810040a */
[----:B------:R-:W-:Y:S05]  /*18d90*/  @!P0 BRA `(.L_x_112) ;  /* 0x0000000000048947 */ /* 0x000fea0003800000 */
[----:B------:R-:W-:Y:S01]  /*18da0*/  BPT.TRAP 0x1 ;  /* 0x000000040000795c */ /* 0x000fe20000300000 */
.L_x_112:
[----:B------:R-:W2:Y:S02]  /*18db0*/  SYNCS.PHASECHK.TRANS64.TRYWAIT P3, [UR48+0x344a8], R159 ;  /* 0x0344a89fff0075a7 */ /* 0x000ea40008060170 */
[----:B--2---:R-:W-:Y:S05]  /*18dc0*/  @!P3 BRA `(.L_x_113) ;  /* 0x0000009c0070b947 */ /* 0x004fea0003800000 */
.L_x_373:
        /* <DEDUP_REMOVED lines=58> */
[----:B------:R-:W-:Y:S02]  /*19170*/  F2FP.F16.F32.PACK_AB R26, R28, R27 ;  /* 0x0000001b1c1a723e */ /* 0x000fe400000000ff */
[----:B------:R-:W-:Y:S01]  /*19180*/  F2FP.F16.F32.PACK_AB R24, R24, R21 ;  /* 0x000000151818723e */ /* 0x000fe200000000ff */
[----:B------:R1:W-:Y:S01]  /*19190*/  STSM.16.MT88.4 [R3+0x31000], R12 ;  /* 0x0310000c03007844 */ /* 0x0003e20000004200 */
        /* <DEDUP_REMOVED lines=16> */
.L_x_115:
[----:B------:R-:W-:Y:S05]  /*192a0*/  BSYNC B0 ;  /* 0x0000000000007941 */ /* 0x000fea0003800000 */
.L_x_114:
[----:B------:R-:W-:Y:S06]  /*192b0*/  BAR.SYNC.DEFER_BLOCKING 0x1, 0x80 ;  /* 0x0042000000007b1d */ /* 0x000fec0000010000 */
[----:B------:R-:W-:Y:S05]  /*192c0*/  @!P0 BRA `(.L_x_116) ;  /* 0x0000000000048947 */ /* 0x000fea0003800000 */
[----:B------:R-:W-:Y:S01]  /*192d0*/  BPT.TRAP 0x1 ;  /* 0x000000040000795c */ /* 0x000fe20000300000 */
.L_x_116:
[----:B------:R-:W-:Y:S01]  /*192e0*/  SYNCS.ARRIVE.TRANS64.RED.A1T0 RZ, [UR7], RZ ;  /* 0x000000ffffff79a7 */ /* 0x000fe20008100407 */
[----:B------:R-:W-:Y:S05]  /*192f0*/  @!P0 BRA `(.L_x_117) ;  /* 0x0000000000048947 */ /* 0x000fea0003800000 */
[----:B------:R-:W-:Y:S01]  /*19300*/  BPT.TRAP 0x1 ;  /* 0x000000040000795c */ /* 0x000fe20000300000 */
.L_x_117:
[----:B------:R-:W2:Y:S02]  /*19310*/  SYNCS.PHASECHK.TRANS64.TRYWAIT P3, [UR48+0x344b0], R159 ;  /* 0x0344b09fff0075a7 */ /* 0x000ea40008060170 */
[----:B--2---:R-:W-:Y:S05]  /*19320*/  @!P3 BRA `(.L_x_118) ;  /* 0x000000980030b947 */ /* 0x004fea0003800000 */
.L_x_374:
        /* <DEDUP_REMOVED lines=26> */
[-C--:B----4-:R-:W-:Y:S01]  /*194d0*/  FMUL R17, R12, R2.reuse ;  /* 0x000000020c117220 */ /* 0x090fe20000400000 */
[----:B------:R-:W-:Y:S02]  /*194e0*/  HADD2.F32 R12, -RZ, R8.H0_H0 ;  /* 0x20000008ff0c7230 */ /* 0x000fe40000004100 */
[----:B-----5:R-:W-:Y:S01]  /*194f0*/  FMUL R19, R19, R2 ;  /* 0x0000000213137220 */ /* 0x020fe20000400000 */
[----:B------:R-:W-:-:S02]  /*19500*/  FFMA R17, R16, R0, R17 ;  /* 0x0000000010117223 */ /* 0x000fc40000000011 */
        /* <DEDUP_REMOVED lines=63> */
.L_x_120:
[----:B------:R-:W-:Y:S05]  /*19900*/  BSYNC B0 ;  /* 0x0000000000007941 */ /* 0x000fea0003800000 */
.L_x_119:
[----:B------:R-:W-:Y:S06]  /*19910*/  BAR.SYNC.DEFER_BLOCKING 0x1, 0x80 ;  /* 0x0042000000007b1d */ /* 0x000fec0000010000 */
[----:B------:R-:W-:Y:S05]  /*19920*/  @!P0 BRA `(.L_x_121) ;  /* 0x0000000000048947 */ /* 0x000fea0003800000 */
[----:B------:R-:W-:Y:S01]  /*19930*/  BPT.TRAP 0x1 ;  /* 0x000000040000795c */ /* 0x000fe20000300000 */
.L_x_121:
[----:B------:R-:W-:Y:S01]  /*19940*/  SYNCS.ARRIVE.TRANS64.RED.A1T0 RZ, [UR8], RZ ;  /* 0x000000ffffff79a7 */ /* 0x000fe20008100408 */
[----:B------:R-:W-:Y:S05]  /*19950*/  @!P0 BRA `(.L_x_122) ;  /* 0x0000000000048947 */ /* 0x000fea0003800000 */
[----:B------:R-:W-:Y:S01]  /*19960*/  BPT.TRAP 0x1 ;  /* 0x000000040000795c */ /* 0x000fe20000300000 */
.L_x_122:
[----:B------:R-:W2:Y:S02]  /*19970*/  SYNCS.PHASECHK.TRANS64.TRYWAIT P3, [UR48+0x344b8], R159 ;  /* 0x0344b89fff0075a7 */ /* 0x000ea40008060170 */
[----:B--2---:R-:W-:Y:S05]  /*19980*/  @!P3 BRA `(.L_x_123) ;  /* 0x0000009000b0b947 */ /* 0x004fea0003800000 */
.L_x_375:
        /* <DEDUP_REMOVED lines=77> */
.L_x_125:
[----:B------:R-:W-:Y:S05]  /*19e60*/  BSYNC B0 ;  /* 0x0000000000007941 */ /* 0x000fea0003800000 */
.L_x_124:
[----:B------:R-:W-:Y:S06]  /*19e70*/  BAR.SYNC.DEFER_BLOCKING 0x1, 0x80 ;  /* 0x0042000000007b1d */ /* 0x000fec0000010000 */
[----:B------:R-:W-:Y:S05]  /*19e80*/  @!P0 BRA `(.L_x_126) ;  /* 0x0000000000048947 */ /* 0x000fea0003800000 */
[----:B------:R-:W-:Y:S01]  /*19e90*/  BPT.TRAP 0x1 ;  /* 0x000000040000795c */ /* 0x000fe20000300000 */
.L_x_126:
[----:B------:R-:W-:Y:S01]  /*19ea0*/  SYNCS.ARRIVE.TRANS64.RED.A1T0 RZ, [UR9], RZ ;  /* 0x000000ffffff79a7 */ /* 0x000fe20008100409 */
[----:B------:R-:W-:Y:S05]  /*19eb0*/  @!P0 BRA `(.L_x_127) ;  /* 0x0000000000048947 */ /* 0x000fea0003800000 */
[----:B------:R-:W-:Y:S01]  /*19ec0*/  BPT.TRAP 0x1 ;  /* 0x000000040000795c */ /* 0x000fe20000300000 */
.L_x_127:
[----:B------:R-:W2:Y:S02]  /*19ed0*/  SYNCS.PHASECHK.TRANS64.TRYWAIT P3, [UR48+0x344a0], R20 ;  /* 0x0344a014ff0075a7 */ /* 0x000ea40008060170 */
[----:B--2---:R-:W-:Y:S05]  /*19ee0*/  @!P3 BRA `(.L_x_128) ;  /* 0x0000008c0070b947 */ /* 0x004fea0003800000 */
.L_x_376:
        /* <DEDUP_REMOVED lines=93> */
.L_x_130:
[----:B------:R-:W-:Y:S05]  /*1a4c0*/  BSYNC B0 ;  /* 0x0000000000007941 */ /* 0x000fea0003800000 */
.L_x_129:
[----:B------:R-:W-:Y:S06]  /*1a4d0*/  BAR.SYNC.DEFER_BLOCKING 0x1, 0x80 ;  /* 0x0042000000007b1d */ /* 0x000fec0000010000 */
[----:B------:R-:W-:Y:S05]  /*1a4e0*/  @!P0 BRA `(.L_x_131) ;  /* 0x0000000000048947 */ /* 0x000fea0003800000 */
[----:B------:R-:W-:Y:S01]  /*1a4f0*/  BPT.TRAP 0x1 ;  /* 0x000000040000795c */ /* 0x000fe20000300000 */
.L_x_131:
[----:B------:R-:W-:Y:S01]  /*1a500*/  SYNCS.ARRIVE.TRANS64.RED.A1T0 RZ, [UR10], RZ ;  /* 0x000000ffffff79a7 */ /* 0x000fe2000810040a */
[----:B------:R-:W-:Y:S05]  /*1a510*/  @!P0 BRA `(.L_x_132) ;  /* 0x0000000000048947 */ /* 0x000fea0003800000 */
[----:B------:R-:W-:Y:S01]  /*1a520*/  BPT.TRAP 0x1 ;  /* 0x000000040000795c */ /* 0x000fe20000300000 */
.L_x_132:
[----:B------:R-:W2:Y:S02]  /*1a530*/  SYNCS.PHASECHK.TRANS64.TRYWAIT P3, [UR48+0x344a8], R20 ;  /* 0x0344a814ff0075a7 */ /* 0x000ea40008060170 */
[----:B--2---:R-:W-:Y:S05]  /*1a540*/  @!P3 BRA `(.L_x_133) ;  /* 0x0000008400f0b947 */ /* 0x004fea0003800000 */
.L_x_377:
        /* <DEDUP_REMOVED lines=77> */
.L_x_135:
[----:B------:R-:W-:Y:S05]  /*1aa20*/  BSYNC B0 ;  /* 0x0000000000007941 */ /* 0x000fea0003800000 */
.L_x_134:
[----:B------:R-:W-:Y:S06]  /*1aa30*/  BAR.SYNC.DEFER_BLOCKING 0x1, 0x80 ;  /* 0x0042000000007b1d */ /* 0x000fec0000010000 */
[----:B------:R-:W-:Y:S05]  /*1aa40*/  @!P0 BRA `(.L_x_136) ;  /* 0x0000000000048947 */ /* 0x000fea0003800000 */
[----:B------:R-:W-:Y:S01]  /*1aa50*/  BPT.TRAP 0x1 ;  /* 0x000000040000795c */ /* 0x000fe20000300000 */
.L_x_136:
[----:B------:R-:W-:Y:S01]  /*1aa60*/  SYNCS.ARRIVE.TRANS64.RED.A1T0 RZ, [UR7], RZ ;  /* 0x000000ffffff79a7 */ /* 0x000fe20008100407 */
[----:B------:R-:W-:Y:S05]  /*1aa70*/  @!P0 BRA `(.L_x_137) ;  /* 0x0000000000048947 */ /* 0x000fea0003800000 */
[----:B------:R-:W-:Y:S01]  /*1aa80*/  BPT.TRAP 0x1 ;  /* 0x000000040000795c */ /* 0x000fe20000300000 */
.L_x_137:
[----:B------:R-:W2:Y:S02]  /*1aa90*/  SYNCS.PHASECHK.TRANS64.TRYWAIT P3, [UR48+0x344b0], R20 ;  /* 0x0344b014ff0075a7 */ /* 0x000ea40008060170 */
[----:B--2---:R-:W-:Y:S05]  /*1aaa0*/  @!P3 BRA `(.L_x_138) ;  /* 0x0000008000b0b947 */ /* 0x004fea0003800000 */
.L_x_378:
        /* <DEDUP_REMOVED lines=17> */
[----:B------:R-:W-:Y:S04]  /*1abc0*/  @P1 LDSM.16.MT88.4 R8, [R3+0x32000] ;  /* 0x032000000308183b */ /* 0x000fe80000004200 */
[----:B------:R-:W1:Y:S01]  /*1abd0*/  @P1 LDSM.16.MT88.4 R4, [R3+0x32800] ;  /* 0x032800000304183b */ /* 0x000e620000004200 */
[----:B------:R-:W-:Y:S05]  /*1abe0*/  WARPSYNC.ALL ;  /* 0x0000000000007948 */ /* 0x000fea0003800000 */
[----:B------:R-:W-:Y:S01]  /*1abf0*/  BSSY B0, `(.L_x_139) ;  /* 0x0000049000007945 */ /* 0x000fe20003800000 */
[----:B-1----:R-:W-:-:S02]  /*1ac00*/  HADD2.F32 R32, -RZ, R7.H0_H0 ;  /* 0x20000007ff207230 */ /* 0x002fc40000004100 */
[----:B------:R-:W-:Y:S02]  /*1ac10*/  HADD2.F32 R34, -RZ, R7.H1_H1 ;  /* 0x30000007ff227230 */ /* 0x000fe40000004100 */
[-C--:B--2---:R-:W-:Y:S01]  /*1ac20*/  FMUL R13, R13, R2.reuse ;  /* 0x000000020d0d7220 */ /* 0x084fe20000400000 */
[-C--:B---3--:R-:W-:Y:S01]  /*1ac30*/  FMUL R15, R15, R2.reuse ;  /* 0x000000020f0f7220 */ /* 0x088fe20000400000 */
[-C--:B----4-:R-:W-:Y:S01]  /*1ac40*/  FMUL R17, R17, R2.reuse ;  /* 0x0000000211117220 */ /* 0x090fe20000400000 */
[-C--:B-----5:R-:W-:Y:S01]  /*1ac50*/  FMUL R19, R19, R2.reuse ;  /* 0x0000000213137220 */ /* 0x0a0fe20000400000 */
[-C--:B------:R-:W-:Y:S01]  /*1ac60*/  FMUL R21, R21, R2.reuse ;  /* 0x0000000215157220 */ /* 0x080fe20000400000 */
[-C--:B------:R-:W-:Y:S01]  /*1ac70*/  FMUL R25, R25, R2.reuse ;  /* 0x0000000219197220 */ /* 0x080fe20000400000 */
[-C--:B------:R-:W-:Y:S01]  /*1ac80*/  FMUL R27, R27, R2.reuse ;  /* 0x000000021b1b7220 */ /* 0x080fe20000400000 */
[-C--:B------:R-:W-:Y:S01]  /*1ac90*/  FMUL R29, R29, R2.reuse ;  /* 0x000000021d1d7220 */ /* 0x080fe20000400000 */
[----:B------:R-:W-:Y:S01]  /*1aca0*/  FMUL R31, R30, R2 ;  /* 0x000000021e1f7220 */ /* 0x000fe20000400000 */
[----:B------:R-:W-:-:S02]  /*1acb0*/  HADD2.F32 R30, -RZ, R5.H0_H0 ;  /* 0x20000005ff1e7230 */ /* 0x000fc40000004100 */
[-C--:B------:R-:W-:Y:S01]  /*1acc0*/  FMUL R33, R28, R2.reuse ;  /* 0x000000021c217220 */ /* 0x080fe20000400000 */
[--C-:B------:R-:W-:Y:S02]  /*1acd0*/  HADD2.F32 R28, -RZ, R4.reuse.H1_H1 ;  /* 0x30000004ff1c7230 */ /* 0x100fe40000004100 */
[-C--:B------:R-:W-:Y:S01]  /*1ace0*/  FMUL R35, R26, R2.reuse ;  /* 0x000000021a237220 */ /* 0x080fe20000400000 */
[----:B------:R-:W-:Y:S02]  /*1acf0*/  HADD2.F32 R26, -RZ, R4.H0_H0 ;  /* 0x20000004ff1a7230 */ /* 0x000fe40000004100 */
[----:B------:R-:W-:Y:S01]  /*1ad00*/  FMUL R37, R12, R2 ;  /* 0x000000020c257220 */ /* 0x000fe20000400000 */
[----:B------:R-:W-:Y:S02]  /*1ad10*/  HADD2.F32 R12, -RZ, R8.H0_H0 ;  /* 0x20000008ff0c7230 */ /* 0x000fe40000004100 */
[-C--:B------:R-:W-:Y:S01]  /*1ad20*/  FFMA R31, R26, R0.reuse, R31 ;  /* 0x000000001a1f7223 */ /* 0x080fe2000000001f */
[----:B------:R-:W-:Y:S01]  /*1ad30*/  FFMA R35, R30, R0, R35 ;  /* 0x000000001e237223 */ /* 0x000fe20000000023 */
[----:B------:R-:W-:Y:S01]  /*1ad40*/  FMUL R39, R24, R2 ;  /* 0x0000000218277220 */ /* 0x000fe20000400000 */
[----:B------:R-:W-:-:S02]  /*1ad50*/  HADD2.F32 R24, -RZ, R10.H1_H1 ;  /* 0x3000000aff187230 */ /* 0x000fc40000004100 */
[----:B------:R-:W-:Y:S01]  /*1ad60*/  FFMA R13, R12, R0, R13 ;  /* 0x000000000c0d7223 */ /* 0x000fe2000000000d */
[----:B------:R-:W-:Y:S02]  /*1ad70*/  HADD2.F32 R12, -RZ, R8.H1_H1 ;  /* 0x30000008ff0c7230 */ /* 0x000fe40000004100 */
[-C--:B------:R-:W-:Y:S01]  /*1ad80*/  FMUL R41, R18, R2.reuse ;  /* 0x0000000212297220 */ /* 0x080fe20000400000 */
[----:B------:R-:W-:Y:S02]  /*1ad90*/  HADD2.F32 R18, -RZ, R10.H0_H0 ;  /* 0x2000000aff127230 */ /* 0x000fe40000004100 */
[----:B------:R-:W-:Y:S02]  /*1ada0*/  HADD2.F32 R26, -RZ, R5.H1_H1 ;  /* 0x30000005ff1a7230 */ /* 0x000fe40000004100 */
[----:B------:R-:W-:Y:S01]  /*1adb0*/  FMUL R43, R16, R2 ;  /* 0x00000002102b7220 */ /* 0x000fe20000400000 */
[----:B------:R-:W-:Y:S02]  /*1adc0*/  HADD2.F32 R16, -RZ, R9.H1_H1 ;  /* 0x30000009ff107230 */ /* 0x000fe40000004100 */
[----:B------:R-:W-:Y:S01]  /*1add0*/  FFMA R21, R18, R0, R21 ;  /* 0x0000000012157223 */ /* 0x000fe20000000015 */
[----:B------:R-:W-:-:S02]  /*1ade0*/  HADD2.F32 R18, -RZ, R11.H0_H0 ;  /* 0x2000000bff127230 */ /* 0x000fc40000004100 */
[----:B------:R-:W-:Y:S01]  /*1adf0*/  FMUL R45, R14, R2 ;  /* 0x000000020e2d7220 */ /* 0x000fe20000400000 */
[----:B------:R-:W-:Y:S02]  /*1ae00*/  HADD2.F32 R14, -RZ, R9.H0_H0 ;  /* 0x20000009ff0e7230 */ /* 0x000fe40000004100 */
[-C--:B------:R-:W-:Y:S01]  /*1ae10*/  FFMA R12, R12, R0.reuse, R15 ;  /* 0x000000000c0c7223 */ /* 0x080fe2000000000f */
[----:B------:R-:W-:Y:S02]  /*1ae20*/  HADD2.F32 R30, -RZ, R6.H1_H1 ;  /* 0x30000006ff1e7230 */ /* 0x000fe40000004100 */
[-C--:B------:R-:W-:Y:S01]  /*1ae30*/  FFMA R27, R18, R0.reuse, R27 ;  /* 0x00000000121b7223 */ /* 0x080fe2000000001b */
[-C--:B------:R-:W-:Y:S01]  /*1ae40*/  FFMA R26, R26, R0.reuse, R37 ;  /* 0x000000001a1a7223 */ /* 0x080fe20000000025 */
[-C--:B------:R-:W-:Y:S01]  /*1ae50*/  FFMA R17, R14, R0.reuse, R17 ;  /* 0x000000000e117223 */ /* 0x080fe20000000011 */
[-C--:B------:R-:W-:Y:S01]  /*1ae60*/  FFMA R14, R16, R0.reuse, R19 ;  /* 0x00000000100e7223 */ /* 0x080fe20000000013 */
[----:B------:R-:W-:Y:S01]  /*1ae70*/  FFMA R16, R24, R0, R25 ;  /* 0x0000000018107223 */ /* 0x000fe20000000019 */
[----:B------:R-:W-:-:S02]  /*1ae80*/  HADD2.F32 R24, -RZ, R11.H1_H1 ;  /* 0x3000000bff187230 */ /* 0x000fc40000004100 */
[-C--:B------:R-:W-:Y:S01]  /*1ae90*/  FFMA R43, R32, R0.reuse, R43 ;  /* 0x00000000202b7223 */ /* 0x080fe2000000002b */
[----:B------:R-:W-:Y:S02]  /*1aea0*/  F2FP.F16.F32.PACK_AB R12, R12, R13 ;  /* 0x0000000d0c0c723e */ /* 0x000fe400000000ff */
[----:B------:R-:W-:Y:S01]  /*1aeb0*/  F2FP.F16.F32.PACK_AB R13, R14, R17 ;  /* 0x000000110e0d723e */ /* 0x000fe200000000ff */
[-C--:B------:R-:W-:Y:S01]  /*1aec0*/  FFMA R18, R24, R0.reuse, R29 ;  /* 0x0000000018127223 */ /* 0x080fe2000000001d */
[-C--:B------:R-:W-:Y:S01]  /*1aed0*/  FFMA R24, R28, R0.reuse, R33 ;  /* 0x000000001c187223 */ /* 0x080fe20000000021 */
[----:B------:R-:W-:Y:S01]  /*1aee0*/  HADD2.F32 R28, -RZ, R6.H0_H0 ;  /* 0x20000006ff1c7230 */ /* 0x000fe20000004100 */
[----:B------:R-:W-:Y:S02]  /*1aef0*/  F2FP.F16.F32.PACK_AB R14, R16, R21 ;  /* 0x00000015100e723e */ /* 0x000fe400000000ff */
[----:B------:R-:W-:Y:S02]  /*1af00*/  F2FP.F16.F32.PACK_AB R15, R18, R27 ;  /* 0x0000001b120f723e */ /* 0x000fe400000000ff */
[-C--:B------:R-:W-:Y:S01]  /*1af10*/  FFMA R39, R28, R0.reuse, R39 ;  /* 0x000000001c277223 */ /* 0x080fe20000000027 */
[-C--:B------:R-:W-:Y:S01]  /*1af20*/  FFMA R28, R30, R0.reuse, R41 ;  /* 0x000000001e1c7223 */ /* 0x080fe20000000029 */
[----:B------:R-:W-:Y:S01]  /*1af30*/  FFMA R30, R34, R0, R45 ;  /* 0x00000000221e7223 */ /* 0x000fe2000000002d */
[----:B------:R-:W-:Y:S01]  /*1af40*/  F2FP.F16.F32.PACK_AB R25, R26, R35 ;  /* 0x000000231a19723e */ /* 0x000fe200000000ff */
[----:B------:R1:W-:Y:S01]  /*1af50*/  STSM.16.MT88.4 [R3+0x32000], R12 ;  /* 0x0320000c03007844 */ /* 0x0003e20000004200 */
        /* <DEDUP_REMOVED lines=18> */
.L_x_140:
[----:B------:R-:W-:Y:S05]  /*1b080*/  BSYNC B0 ;  /* 0x0000000000007941 */ /* 0x000fea0003800000 */
.L_x_139:
[----:B------:R-:W-:Y:S06]  /*1b090*/  BAR.SYNC.DEFER_BLOCKING 0x1, 0x80 ;  /* 0x0042000000007b1d */ /* 0x000fec0000010000 */
[----:B------:R-:W-:Y:S05]  /*1b0a0*/  @!P0 BRA `(.L_x_141) ;  /* 0x0000000000048947 */ /* 0x000fea0003800000 */
[----:B------:R-:W-:Y:S01]  /*1b0b0*/  BPT.TRAP 0x1 ;  /* 0x000000040000795c */ /* 0x000fe20000300000 */
.L_x_141:
[----:B------:R-:W-:Y:S01]  /*1b0c0*/  SYNCS.ARRIVE.TRANS64.RED.A1T0 RZ, [UR8], RZ ;  /* 0x000000ffffff79a7 */ /* 0x000fe20008100408 */
[----:B------:R-:W-:Y:S05]  /*1b0d0*/  @!P0 BRA `(.L_x_142) ;  /* 0x0000000000048947 */ /* 0x000fea0003800000 */
[----:B------:R-:W-:Y:S01]  /*1b0e0*/  BPT.TRAP 0x1 ;  /* 0x000000040000795c */ /* 0x000fe20000300000 */
.L_x_142:
[----:B------:R-:W2:Y:S02]  /*1b0f0*/  SYNCS.PHASECHK.TRANS64.TRYWAIT P3, [UR48+0x344b8], R20 ;  /* 0x0344b814ff0075a7 */ /* 0x000ea40008060170 */
[----:B--2---:R-:W-:Y:S05]  /*1b100*/  @!P3 BRA `(.L_x_143) ;  /* 0x0000007c0030b947 */ /* 0x004fea0003800000 */
.L_x_379:
        /* <DEDUP_REMOVED lines=39> */
[--C-:B------:R-:W-:Y:S02]  /*1b380*/  HADD2.F32 R27, -RZ, R4.reuse.H0_H0 ;  /* 0x20000004ff1b7230 */ /* 0x100fe40000004100 */
[-C--:B------:R-:W-:Y:S01]  /*1b390*/  FFMA R31, R31, R0.reuse, R146 ;  /* 0x000000001f1f7223 */ /* 0x080fe20000000092 */
[----:B------:R-:W-:Y:S02]  /*1b3a0*/  HADD2.F32 R29, -RZ, R4.H1_H1 ;  /* 0x30000004ff1d7230 */ /* 0x000fe40000004100 */
[-C--:B------:R-:W-:Y:S01]  /*1b3b0*/  FFMA R37, R37, R0.reuse, R150 ;  /* 0x0000000025257223 */ /* 0x080fe20000000096 */
[----:B------:R-:W-:Y:S02]  /*1b3c0*/  HADD2.F32 R5, -RZ, R5.H1_H1 ;  /* 0x30000005ff057230 */ /* 0x000fe40000004100 */
        /* <DEDUP_REMOVED lines=33> */
.L_x_145:
[----:B------:R-:W-:Y:S05]  /*1b5e0*/  BSYNC B0 ;  /* 0x0000000000007941 */ /* 0x000fea0003800000 */
.L_x_144:
[----:B------:R-:W-:Y:S06]  /*1b5f0*/  BAR.SYNC.DEFER_BLOCKING 0x1, 0x80 ;  /* 0x0042000000007b1d */ /* 0x000fec0000010000 */
[----:B------:R-:W-:Y:S05]  /*1b600*/  @!P0 BRA `(.L_x_146) ;  /* 0x0000000000048947 */ /* 0x000fea0003800000 */
[----:B------:R-:W-:Y:S01]  /*1b610*/  BPT.TRAP 0x1 ;  /* 0x000000040000795c */ /* 0x000fe20000300000 */
.L_x_146:
[----:B------:R-:W-:Y:S01]  /*1b620*/  UISETP.NE.AND UP0, UPT, UR54, 0x3, UPT ;  /* 0x000000033600788c */ /* 0x000fe2000bf05270 */
[----:B------:R-:W-:Y:S05]  /*1b630*/  SYNCS.ARRIVE.TRANS64.RED.A1T0 RZ, [UR9], RZ ;  /* 0x000000ffffff79a7 */ /* 0x000fea0008100409 */
[----:B------:R-:W-:-:S13]  /*1b640*/  PLOP3.LUT P1, PT, PT, PT, UP0, 0x80, 0x0 ;  /* 0x000000000000781c */ /* 0x000fda0003f2f008 */
[----:B------:R-:W-:Y:S05]  /*1b650*/  @!P1 BRA `(.L_x_147) ;  /* 0x0000000000049947 */ /* 0x000fea0003800000 */
[----:B------:R-:W-:Y:S01]  /*1b660*/  BPT.TRAP 0x1 ;  /* 0x000000040000795c */ /* 0x000fe20000300000 */
.L_x_147:
[----:B------:R-:W2:Y:S01]  /*1b670*/  LDL R2, [R1+0x200] ;  /* 0x0002000001027983 */ /* 0x000ea20000100800 */
[----:B------:R-:W-:Y:S02]  /*1b680*/  SHF.L.U32 R0, R152, 0x1f, RZ ;  /* 0x0000001f98007819 */ /* 0x000fe400000006ff */
[C---:B--2---:R-:W-:Y:S02]  /*1b690*/  R2UR UR4, R2.reuse ;  /* 0x00000000020472ca */ /* 0x044fe400000e0000 */
[----:B------:R-:W-:-:S11]  /*1b6a0*/  LEA R19, R2, UR48, 0x4 ;  /* 0x0000003002137c11 */ /* 0x000fd6000f8e20ff */
[----:B------:R-:W-:-:S09]  /*1b6b0*/  ULEA UR4, UR4, UR48, 0x3 ;  /* 0x0000003004047291 */ /* 0x000fd2000f8e183f */
[----:B------:R-:W2:Y:S02]  /*1b6c0*/  SYNCS.PHASECHK.TRANS64.TRYWAIT P2, [UR4+0x34400], R0 ;  /* 0x03440000ff0075a7 */ /* 0x000ea40008040144 */
[----:B--2---:R-:W-:Y:S05]  /*1b6d0*/  @!P2 BRA `(.L_x_148) ;  /* 0x0000007400d4a947 */ /* 0x004fea0003800000 */
.L_x_380:
[----:B------:R-:W2:Y:S01]  /*1b6e0*/  LDS.128 R16, [R19+0x34510] ;  /* 0x0345100013107984 */ /* 0x000ea20000000c00 */
        /* <DEDUP_REMOVED lines=8> */
.L_x_149:
[----:B-1----:R-:W4:Y:S01]  /*1b770*/  LDL.LU R0, [R1+0x200] ;  /* 0x0002000001007983 */ /* 0x002f220000300800 */
[----:B------:R-:W-:Y:S01]  /*1b780*/  UIADD3 UR4, UR4, 0x34440, URZ ;  /* 0x0003444004047890 */ /* 0x000fe2000fffe03f */
[----:B--2---:R-:W-:Y:S02]  /*1b790*/  ISETP.NE.AND P3, PT, R19, RZ, PT ;  /* 0x000000ff1300720c */ /* 0x004fe40003f65270 */
[----:B------:R-:W-:Y:S01]  /*1b7a0*/  MOV R19, RZ ;  /* 0x000000ff00137202 */ /* 0x000fe20000000f00 */
[----:B------:R-:W-:-:S09]  /*1b7b0*/  UPRMT UR4, UR58, 0x654, UR4 ;  /* 0x000006543a047896 */ /* 0x000fd20008000004 */
[----:B---3--:R-:W-:Y:S01]  /*1b7c0*/  SYNCS.ARRIVE.TRANS64.RED.A1T0 RZ, [UR4], RZ ;  /* 0x000000ffffff79a7 */ /* 0x008fe20008100404 */
[----:B----4-:R-:W-:-:S05]  /*1b7d0*/  VIADD R0, R0, 0x1 ;  /* 0x0000000100007836 */ /* 0x010fca0000000000 */
[----:B------:R-:W-:-:S04]  /*1b7e0*/  ISETP.NE.AND P2, PT, R0, 0x8, PT ;  /* 0x000000080000780c */ /* 0x000fc80003f45270 */
[----:B------:R-:W-:Y:S02]  /*1b7f0*/  SEL R4, R0, RZ, P2 ;  /* 0x000000ff00047207 */ /* 0x000fe40001000000 */
[----:B------:R-:W-:-:S03]  /*1b800*/  SEL R3, RZ, 0x1, P2 ;  /* 0x00000001ff037807 */ /* 0x000fc60001000000 */
[----:B------:R1:W-:Y:S01]  /*1b810*/  STL [R1+0x200], R4 ;  /* 0x0002000401007387 */ /* 0x0003e20000100800 */
[----:B------:R-:W-:Y:S01]  /*1b820*/  LOP3.LUT R152, R152, R3, RZ, 0x3c, !PT ;  /* 0x0000000398987212 */ /* 0x000fe200078e3cff */
[----:B------:R-:W-:Y:S06]  /*1b830*/  @!P3 BRA `(.L_x_150) ;  /* 0x0000000000b8b947 */ /* 0x000fec0003800000 */
[----:B------:R-:W2:Y:S02]  /*1b840*/  LDC.64 R2, c[0x0][0x290] ;  /* 0x0000a400ff027b82 */ /* 0x000ea40000000a00 */
[----:B--2---:R-:W-:-:S06]  /*1b850*/  IMAD.WIDE R2, R18, 0xc, R2 ;  /* 0x0000000c12027825 */ /* 0x004fcc00078e0202 */
[----:B------:R-:W2:Y:S02]  /*1b860*/  LDG.E R2, desc[UR38][R2.64+0x8] ;  /* 0x0000082602027981 */ /* 0x000ea4000c1e1900 */
[----:B--2---:R-:W-:-:S13]  /*1b870*/  R2UR UR4, R2 ;  /* 0x00000000020472ca */ /* 0x004fda00000e0000 */
[----:B------:R-:W-:-:S04]  /*1b880*/  UIADD3 UR4, UR4, 0x7f, URZ ;  /* 0x0000007f04047890 */ /* 0x000fc8000fffe03f */
[----:B------:R-:W-:-:S04]  /*1b890*/  USHF.R.S32.HI UR5, URZ, 0x1f, UR4 ;  /* 0x0000001f3f057899 */ /* 0x000fc80008011404 */
[----:B------:R-:W-:-:S04]  /*1b8a0*/  ULEA.HI UR5, UR5, UR4, URZ, 0x7 ;  /* 0x0000000405057291 */ /* 0x000fc8000f8f383f */
[----:B------:R-:W-:-:S04]  /*1b8b0*/  USHF.R.S32.HI UR5, URZ, 0x7, UR5 ;  /* 0x000000073f057899 */ /* 0x000fc80008011405 */
[----:B------:R-:W-:-:S04]  /*1b8c0*/  UIADD3 UR40, UR40, UR5, URZ ;  /* 0x0000000528287290 */ /* 0x000fc8000fffe03f */
[----:B------:R-:W-:Y:S02]  /*1b8d0*/  USHF.R.U32.HI UR4, URZ, 0x1, UR40 ;  /* 0x000000013f047899 */ /* 0x000fe40008011628 */
[----:B------:R-:W-:Y:S02]  /*1b8e0*/  UISETP.GT.U32.AND UP0, UPT, UR40, 0x1, UPT ;  /* 0x000000012800788c */ /* 0x000fe4000bf04070 */
[----:B------:R-:W-:Y:S02]  /*1b8f0*/  ULOP3.LUT UR4, UR4, 0x1, URZ, 0xc0, !UPT ;  /* 0x0000000104047892 */ /* 0x000fe4000f8ec03f */
[----:B------:R-:W-:Y:S02]  /*1b900*/  UISETP.LT.U32.AND UP0, UPT, UR5, 0x2, UP0 ;  /* 0x000000020500788c */ /* 0x000fe40008701070 */
[----:B------:R-:W-:-:S04]  /*1b910*/  UISETP.NE.U32.AND UP1, UPT, UR4, 0x1, UPT ;  /* 0x000000010400788c */ /* 0x000fc8000bf25070 */
[----:B------:R-:W-:Y:S02]  /*1b920*/  UISETP.GT.U32.AND UP1, UPT, UR5, 0x1, !UP1 ;  /* 0x000000010500788c */ /* 0x000fe4000cf24070 */
[----:B------:R-:W-:Y:S02]  /*1b930*/  USEL UR5, URZ, 0x1, !UP0 ;  /* 0x000000013f057887 */ /* 0x000fe4000c000000 */
[----:B------:R-:W-:-:S04]  /*1b940*/  USEL UR4, URZ, 0x1, !UP1 ;  /* 0x000000013f047887 */ /* 0x000fc8000c800000 */
[----:B------:R-:W-:Y:S01]  /*1b950*/  ULOP3.LUT UR41, UR4, UR41, UR5, 0x96, !UPT ;  /* 0x0000002904297292 */ /* 0x000fe2000f8e9605 */
[----:B------:R-:W-:Y:S11]  /*1b960*/  @!P1 BRA `(.L_x_151) ;  /* 0x0000000000049947 */ /* 0x000ff60003800000 */
[----:B------:R-:W-:Y:S01]  /*1b970*/  BPT.TRAP 0x1 ;  /* 0x000000040000795c */ /* 0x000fe20000300000 */
.L_x_151:
[----:B------:R-:W-:Y:S02]  /*1b980*/  R2UR UR4, R4 ;  /* 0x00000000040472ca */ /* 0x000fe400000e0000 */
[----:B------:R-:W-:Y:S02]  /*1b990*/  SHF.L.U32 R2, R152, 0x1f, RZ ;  /* 0x0000001f98027819 */ /* 0x000fe400000006ff */
[----:B------:R-:W-:-:S09]  /*1b9a0*/  LEA R0, R4, UR48, 0x4 ;  /* 0x0000003004007c11 */ /* 0x000fd2000f8e20ff */
[----:B------:R-:W-:-:S09]  /*1b9b0*/  ULEA UR4, UR4, UR48, 0x3 ;  /* 0x0000003004047291 */ /* 0x000fd2000f8e183f */
[----:B------:R-:W2:Y:S02]  /*1b9c0*/  SYNCS.PHASECHK.TRANS64.TRYWAIT P2, [UR4+0x34400], R2 ;  /* 0x03440002ff0075a7 */ /* 0x000ea40008040144 */
[----:B--2---:R-:W-:Y:S05]  /*1b9d0*/  @!P2 BRA `(.L_x_152) ;  /* 0x00000074002ca947 */ /* 0x004fea0003800000 */
.L_x_381:
[----:B------:R3:W4:Y:S01]  /*1b9e0*/  LDS.128 R16, [R0+0x34510] ;  /* 0x0345100000107984 */ /* 0x0007220000000c00 */
[----:B------:R-:W-:Y:S01]  /*1b9f0*/  @!PT LDS RZ, [RZ] ;  /* 0x00000000fffff984 */ /* 0x000fe20000000800 */
[----:B------:R-:W-:Y:S01]  /*1ba00*/  @!PT LDS RZ, [RZ] ;  /* 0x00000000fffff984 */ /* 0x000fe20000000800 */
[----:B------:R-:W-:Y:S01]  /*1ba10*/  @!PT LDS RZ, [RZ] ;  /* 0x00000000fffff984 */ /* 0x000fe20000000800 */
[----:B------:R-:W-:Y:S01]  /*1ba20*/  @!PT LDS RZ, [RZ] ;  /* 0x00000000fffff984 */ /* 0x000fe20000000800 */
[----:B------:R5:W-:Y:S06]  /*1ba30*/  MEMBAR.ALL.CTA ;  /* 0x0000000000007992 */ /* 0x000bec0000008000 */
[----:B-----5:R-:W1:Y:S01]  /*1ba40*/  FENCE.VIEW.ASYNC.S ;  /* 0x00000000000073c6 */ /* 0x020e620000000000 */
[----:B---3--:R-:W-:Y:S05]  /*1ba50*/  @!P1 BRA `(.L_x_153) ;  /* 0x0000000000049947 */ /* 0x008fea0003800000 */
[----:B------:R-:W-:Y:S01]  /*1ba60*/  BPT.TRAP 0x1 ;  /* 0x000000040000795c */ /* 0x000fe20000300000 */
.L_x_153:
[----:B------:R-:W3:Y:S01]  /*1ba70*/  LDL.LU R0, [R1+0x200] ;  /* 0x0002000001007983 */ /* 0x000ee20000300800 */
[----:B------:R-:W-:Y:S02]  /*1ba80*/  UIADD3 UR4, UR4, 0x34440, URZ ;  /* 0x0003444004047890 */ /* 0x000fe4000fffe03f */
[----:B------:R-:W-:Y:S02]  /*1ba90*/  ULOP3.LUT UR40, UR40, 0x1, URZ, 0xc0, !UPT ;  /* 0x0000000128287892 */ /* 0x000fe4000f8ec03f */
[----:B------:R-:W-:-:S09]  /*1baa0*/  UPRMT UR4, UR58, 0x654, UR4 ;  /* 0x000006543a047896 */ /* 0x000fd20008000004 */
[----:B-1----:R-:W-:Y:S01]  /*1bab0*/  SYNCS.ARRIVE.TRANS64.RED.A1T0 RZ, [UR4], RZ ;  /* 0x000000ffffff79a7 */ /* 0x002fe20008100404 */
[----:B---3--:R-:W-:-:S05]  /*1bac0*/  VIADD R0, R0, 0x1 ;  /* 0x0000000100007836 */ /* 0x008fca0000000000 */
[----:B------:R-:W-:-:S04]  /*1bad0*/  ISETP.NE.AND P1, PT, R0, 0x8, PT ;  /* 0x000000080000780c */ /* 0x000fc80003f25270 */
[----:B------:R-:W-:Y:S02]  /*1bae0*/  SEL R0, R0, RZ, P1 ;  /* 0x000000ff00007207 */ /* 0x000fe40000800000 */
[----:B--2---:R-:W-:-:S03]  /*1baf0*/  SEL R3, RZ, 0x1, P1 ;  /* 0x00000001ff037807 */ /* 0x004fc60000800000 */
[----:B------:R2:W-:Y:S01]  /*1bb00*/  STL [R1+0x200], R0 ;  /* 0x0002000001007387 */ /* 0x0005e20000100800 */
[----:B------:R-:W-:-:S07]  /*1bb10*/  LOP3.LUT R152, R152, R3, RZ, 0x3c, !PT ;  /* 0x0000000398987212 */ /* 0x000fce00078e3cff */
.L_x_150:
[----:B----4-:R-:W-:Y:S02]  /*1bb20*/  ISETP.NE.AND P1, PT, R19, RZ, PT ;  /* 0x000000ff1300720c */ /* 0x010fe40003f25270 */
[CC--:B------:R-:W-:Y:S02]  /*1bb30*/  ISETP.NE.AND P2, PT, R155.reuse, R18.reuse, PT ;  /* 0x000000129b00720c */ /* 0x0c0fe40003f45270 */
[----:B------:R-:W-:-:S13]  /*1bb40*/  ISETP.EQ.OR P3, PT, R155, R18, !P1 ;  /* 0x000000129b00720c */ /* 0x000fda0004f62670 */
[----:B------:R-:W-:Y:S05]  /*1bb50*/  @P3 BRA `(.L_x_154) ;  /* 0x0000000000fc3947 */ /* 0x000fea0003800000 */
[----:B------:R-:W-:-:S13]  /*1bb60*/  ISETP.NE.AND P3, PT, RZ, UR52, PT ;  /* 0x00000034ff007c0c */ /* 0x000fda000bf65270 */
[----:B------:R-:W-:Y:S05]  /*1bb70*/  @P3 BRA `(.L_x_154) ;  /* 0x0000000000f43947 */ /* 0x000fea0003800000 */
[----:B--2---:R-:W2:Y:S01]  /*1bb80*/  S2R R0, SR_LANEID ;  /* 0x0000000000007919 */ /* 0x004ea20000000000 */
[----:B------:R-:W-:Y:S01]  /*1bb90*/  ELECT P3, URZ, PT ;  /* 0x00000000003f782f */ /* 0x000fe20003860000 */
[----:B------:R-:W-:Y:S01]  /*1bba0*/  BSSY B0, `(.L_x_155) ;  /* 0x000002f000007945 */ /* 0x000fe20003800000 */
[----:B--2---:R-:W-:-:S11]  /*1bbb0*/  SHF.L.U32 R15, R0, 0x2, RZ ;  /* 0x00000002000f7819 */ /* 0x004fd600000006ff */
[----:B------:R-:W-:Y:S05]  /*1bbc0*/  @!P3 BRA `(.L_x_156) ;  /* 0x0000000000b0b947 */ /* 0x000fea0003800000 */
[----:B------:R-:W-:Y:S01]  /*1bbd0*/  IMAD.SHL.U32 R0, R18, 0x8, RZ ;  /* 0x0000000812007824 */ /* 0x000fe200078e00ff */
[----:B------:R-:W-:Y:S01]  /*1bbe0*/  SHF.R.S32.HI R3, RZ, 0x1f, R18 ;  /* 0x0000001fff037819 */ /* 0x000fe20000011412 */
[----:B------:R-:W-:-:S03]  /*1bbf0*/  ULDC.64 UR4, c[0x0][0x820] ;  /* 0x0002080000047ab9 */ /* 0x000fc60000000a00 */
[----:B------:R-:W-:Y:S02]  /*1bc00*/  SHF.L.U64.HI R8, R18, 0x3, R3 ;  /* 0x0000000312087819 */ /* 0x000fe40000010203 */
[----:B-1----:R-:W-:Y:S01]  /*1bc10*/  IADD3 R4, P3, R0, UR4, RZ ;  /* 0x0000000400047c10 */ /* 0x002fe2000ff7e0ff */
[----:B------:R-:W1:Y:S03]  /*1bc20*/  LDC.64 R2, c[0x0][0x290] ;  /* 0x0000a400ff027b82 */ /* 0x000e660000000a00 */
[----:B------:R-:W-:Y:S01]  /*1bc30*/  IADD3.X R5, R8, UR5, RZ, P3, !PT ;  /* 0x0000000508057c10 */ /* 0x000fe20009ffe4ff */
[----:B------:R-:W-:-:S05]  /*1bc40*/  ULDC.64 UR4, c[0x0][0x818] ;  /* 0x0002060000047ab9 */ /* 0x000fca0000000a00 */
[----:B------:R-:W2:Y:S01]  /*1bc50*/  LDG.E.64 R4, desc[UR38][R4.64] ;  /* 0x0000002604047981 */ /* 0x000ea2000c1e1b00 */
[----:B-1----:R-:W-:Y:S01]  /*1bc60*/  IMAD.WIDE R6, R18, 0xc, R2 ;  /* 0x0000000c12067825 */ /* 0x002fe200078e0202 */
[----:B------:R-:W-:Y:S02]  /*1bc70*/  IADD3 R2, P3, R0, UR4, RZ ;  /* 0x0000000400027c10 */ /* 0x000fe4000ff7e0ff */
[----:B------:R-:W1:Y:S02]  /*1bc80*/  LDS R0, [UR49+0x1c] ;  /* 0x00001c31ff007984 */ /* 0x000e640008000800 */
[----:B------:R-:W-:Y:S02]  /*1bc90*/  IADD3.X R3, R8, UR5, RZ, P3, !PT ;  /* 0x0000000508037c10 */ /* 0x000fe40009ffe4ff */
[----:B------:R-:W3:Y:S04]  /*1bca0*/  LDG.E R12, desc[UR38][R6.64] ;  /* 0x00000026060c7981 */ /* 0x000ee8000c1e1900 */
[----:B------:R4:W5:Y:S04]  /*1bcb0*/  LDG.E R13, desc[UR38][R6.64+0x4] ;  /* 0x00000426060d7981 */ /* 0x000968000c1e1900 */
[----:B------:R-:W5:Y:S01]  /*1bcc0*/  LDG.E.64 R2, desc[UR38][R2.64] ;  /* 0x0000002602027981 */ /* 0x000f62000c1e1b00 */
[----:B------:R-:W-:-:S03]  /*1bcd0*/  MOV R8, UR49 ;  /* 0x0000003100087c02 */ /* 0x000fc60008000f00 */
[----:B------:R-:W-:Y:S01]  /*1bce0*/  STS [UR49+0x30], RZ ;  /* 0x000030ffff007988 */ /* 0x000fe20008000831 */
[----:B------:R-:W-:Y:S02]  /*1bcf0*/  SHF.R.U64 R8, R8, 0x4, RZ ;  /* 0x0000000408087819 */ /* 0x000fe400000012ff */
[----:B----4-:R-:W-:-:S03]  /*1bd00*/  CS2R R6, SRZ ;  /* 0x0000000000067805 */ /* 0x010fc6000001ff00 */
[----:B------:R-:W-:Y:S04]  /*1bd10*/  STS [UR49+0x10], R8 ;  /* 0x00001008ff007988 */ /* 0x000fe80008000831 */
[----:B------:R-:W-:Y:S01]  /*1bd20*/  STS [UR49+0x14], R8 ;  /* 0x00001408ff007988 */ /* 0x000fe20008000831 */
[C---:B--2---:R-:W-:Y:S01]  /*1bd30*/  SHF.L.U64.HI R11, R4.reuse, 0x1, R5 ;  /* 0x00000001040b7819 */ /* 0x044fe20000010205 */
[----:B------:R-:W-:-:S03]  /*1bd40*/  IMAD.SHL.U32 R10, R4, 0x2, RZ ;  /* 0x00000002040a7824 */ /* 0x000fc600078e00ff */
[----:B------:R-:W-:Y:S02]  /*1bd50*/  LOP3.LUT R11, R11, 0x1fffffff, RZ, 0xc0, !PT ;  /* 0x1fffffff0b0b7812 */ /* 0x000fe400078ec0ff */
[----:B------:R-:W-:Y:S02]  /*1bd60*/  LOP3.LUT R10, R10, 0xfffffffe, RZ, 0xc0, !PT ;  /* 0xfffffffe0a0a7812 */ /* 0x000fe400078ec0ff */
[--C-:B------:R-:W-:Y:S02]  /*1bd70*/  SHF.R.U32.HI R5, RZ, 0x4, R11.reuse ;  /* 0x00000004ff057819 */ /* 0x100fe4000001160b */
[----:B------:R-:W-:Y:S02]  /*1bd80*/  SHF.R.U64 R10, R10, 0x4, R11 ;  /* 0x000000040a0a7819 */ /* 0x000fe4000000120b */
[----:B-1----:R-:W-:-:S03]  /*1bd90*/  LOP3.LUT R0, R0, 0xf, R5, 0xb8, !PT ;  /* 0x0000000f00007812 */ /* 0x002fc600078eb805 */
[----:B------:R-:W-:Y:S04]  /*1bda0*/  STS [UR49+0xc], R10 ;  /* 0x00000c0aff007988 */ /* 0x000fe80008000831 */
[----:B------:R-:W-:Y:S01]  /*1bdb0*/  STS [UR49+0x1c], R0 ;  /* 0x00001c00ff007988 */ /* 0x000fe20008000831 */
[----:B---3--:R-:W-:-:S03]  /*1bdc0*/  IADD3 R4, R12, -0x1, RZ ;  /* 0xffffffff0c047810 */ /* 0x008fc60007ffe0ff */
[----:B------:R-:W1:Y:S04]  /*1bdd0*/  LDS R5, [UR49+0x1c] ;  /* 0x00001c31ff057984 */ /* 0x000e680008000800 */
[----:B-----5:R-:W-:Y:S01]  /*1bde0*/  STS.64 [UR49], R2 ;  /* 0x00000002ff007988 */ /* 0x020fe20008000a31 */
[----:B-1----:R-:W-:-:S05]  /*1bdf0*/  LOP3.LUT R5, R5, 0xf0, RZ, 0xb8, !PT ;  /* 0x000000f005057812 */ /* 0x002fca00078eb8ff */
[----:B------:R1:W-:Y:S04]  /*1be00*/  STS [UR49+0x1c], R5 ;  /* 0x00001c05ff007988 */ /* 0x0003e80008000831 */
[----:B------:R-:W2:Y:S01]  /*1be10*/  LDS R9, [UR49+0x1c] ;  /* 0x00001c31ff097984 */ /* 0x000ea20008000800 */
[----:B-1----:R-:W-:-:S05]  /*1be20*/  VIADD R5, R13, 0xffffffff ;  /* 0xffffffff0d057836 */ /* 0x002fca0000000000 */
[----:B------:R-:W-:Y:S01]  /*1be30*/  STS.128 [UR49+0x20], R4 ;  /* 0x00002004ff007988 */ /* 0x000fe20008000c31 */
[----:B--2---:R-:W-:-:S05]  /*1be40*/  LOP3.LUT R9, R9, 0xf00, RZ, 0xb8, !PT ;  /* 0x00000f0009097812 */ /* 0x004fca00078eb8ff */
[----:B------:R-:W-:Y:S04]  /*1be50*/  STS.64 [UR49+0x18], R8 ;  /* 0x00001808ff007988 */ /* 0x000fe80008000a31 */
[----:B------:R-:W1:Y:S02]  /*1be60*/  LDS R14, [UR49+0x1c] ;  /* 0x00001c31ff0e7984 */ /* 0x000e640008000800 */
[----:B-1----:R-:W-:-:S05]  /*1be70*/  LOP3.LUT R0, R14, 0xf000, RZ, 0xb8, !PT ;  /* 0x0000f0000e007812 */ /* 0x002fca00078eb8ff */
[----:B------:R2:W-:Y:S02]  /*1be80*/  STS [UR49+0x1c], R0 ;  /* 0x00001c00ff007988 */ /* 0x0005e40008000831 */
.L_x_156:
[----:B------:R-:W-:Y:S05]  /*1be90*/  BSYNC B0 ;  /* 0x0000000000007941 */ /* 0x000fea0003800000 */
.L_x_155:
[----:B------:R-:W-:Y:S01]  /*1bea0*/  NOP ;  /* 0x0000000000007918 */ /* 0x000fe20000000000 */
[----:B------:R3:W4:Y:S01]  /*1beb0*/  LDS R5, [R15+UR49] ;  /* 0x000000310f057984 */ /* 0x0007220008000800 */
[----:B------:R-:W-:Y:S02]  /*1bec0*/  ELECT P3, URZ, PT ;  /* 0x00000000003f782f */ /* 0x000fe40003860000 */
[----:B------:R-:W-:Y:S01]  /*1bed0*/  IADD3 R2, P4, R15, UR36, RZ ;  /* 0x000000240f027c10 */ /* 0x000fe2000ff9e0ff */
[----:B------:R-:W-:Y:S03]  /*1bee0*/  BSSY B0, `(.L_x_157) ;  /* 0x0000005000007945 */ /* 0x000fe60003800000 */
[----:B------:R-:W-:-:S07]  /*1bef0*/  IADD3.X R3, RZ, UR37, RZ, P4, !PT ;  /* 0x00000025ff037c10 */ /* 0x000fce000a7fe4ff */
[----:B---3--:R-:W-:Y:S05]  /*1bf00*/  @!P3 BRA `(.L_x_158) ;  /* 0x000000000008b947 */ /* 0x008fea0003800000 */
[----:B------:R0:W-:Y:S01]  /*1bf10*/  UTMACMDFLUSH ;  /* 0x00000000000079b7 */ /* 0x0001e20000000000 */
[----:B------:R-:W-:-:S04]  /*1bf20*/  DEPBAR.LE SB0, 0x0 ;  /* 0x000080000000791a */ /* 0x000fc80000000000 */
.L_x_158:
[----:B------:R-:W-:Y:S05]  /*1bf30*/  BSYNC B0 ;  /* 0x0000000000007941 */ /* 0x000fea0003800000 */
.L_x_157:
[----:B----4-:R3:W5:Y:S02]  /*1bf40*/  ATOMG.E.EXCH.STRONG.GPU PT, RZ, [R2], R5 ;  /* 0x0000000502ff73a8 */ /* 0x01076400041ee100 */
.L_x_154:
[----:B------:R-:W-:-:S04]  /*1bf50*/  DEPBAR.LE SB0, 0x0 ;  /* 0x000080000000791a */ /* 0x000fc80000000000 */
[----:B------:R-:W-:Y:S05]  /*1bf60*/  @!P0 BRA `(.L_x_159) ;  /* 0x0000000000048947 */ /* 0x000fea0003800000 */
[----:B------:R-:W-:Y:S01]  /*1bf70*/  BPT.TRAP 0x1 ;  /* 0x000000040000795c */ /* 0x000fe20000300000 */
.L_x_159:
[----:B--2---:R-:W-:Y:S01]  /*1bf80*/  IMAD.U32 R0, RZ, RZ, UR55 ;  /* 0x00000037ff007e24 */ /* 0x004fe2000f8e00ff */
[----:B-----5:R-:W-:Y:S01]  /*1bf90*/  SYNCS.ARRIVE.TRANS64.RED.A1T0 RZ, [UR10], RZ ;  /* 0x000000ffffff79a7 */ /* 0x020fe2000810040a */
[----:B------:R-:W-:Y:S02]  /*1bfa0*/  SEL R7, RZ, 0x1, !P2 ;  /* 0x00000001ff077807 */ /* 0x000fe40005000000 */
[----:B------:R-:W-:Y:S01]  /*1bfb0*/  LOP3.LUT R153, R153, 0x1, RZ, 0x3c, !PT ;  /* 0x0000000199997812 */ /* 0x000fe200078e3cff */
[----:B------:R2:W-:Y:S01]  /*1bfc0*/  SYNCS.ARRIVE.TRANS64.A1T0 RZ, [R0+UR50], RZ ;  /* 0x000000ff00ff79a7 */ /* 0x0005e20008100032 */
[----:B------:R-:W-:Y:S05]  /*1bfd0*/  @P1 BRA `(.L_x_160) ;  /* 0xfffffe7c00641947 */ /* 0x000fea000383ffff */
[----:B------:R-:W-:Y:S05]  /*1bfe0*/  EXIT ;  /* 0x000000000000794d */ /* 0x000fea0003800000 */
.L_x_27:
[----:B------:R-:W-:-:S08]  /*1bff0*/  NOP ;  /* 0x0000000000007918 */ /* 0x000fd00000000000 */
[----:B----45:R-:W1:-:S00]  /*1c000*/  USETMAXREG.DEALLOC.CTAPOOL 0x28 ;  /* 0x00000028000079c8 */ /* 0x030e4000080e0500 */
[----:B------:R-:W-:-:S06]  /*1c010*/  UISETP.NE.AND UP1, UPT, UR52, 0x3, UPT ;  /* 0x000000033400788c */ /* 0x000fcc000bf25270 */
[----:B------:R-:W-:-:S13]  /*1c020*/  PLOP3.LUT P1, PT, PT, PT, UP1, 0x80, 0x0 ;  /* 0x000000000000781c */ /* 0x000fda0003f2f018 */
[----:B-1----:R-:W-:Y:S05]  /*1c030*/  @!P1 BRA `(.L_x_161) ;  /* 0x0000004000989947 */ /* 0x002fea0003800000 */
[----:B------:R-:W-:-:S13]  /*1c040*/  ISETP.NE.AND P0, PT, RZ, UR52, PT ;  /* 0x00000034ff007c0c */ /* 0x000fda000bf05270 */
[----:B------:R-:W-:Y:S05]  /*1c050*/  @!P0 BRA `(.L_x_162) ;  /* 0x0000002400a88947 */ /* 0x000fea0003800000 */
[----:B------:R-:W-:-:S06]  /*1c060*/  UISETP.NE.AND UP0, UPT, UR52, 0x2, UPT ;  /* 0x000000023400788c */ /* 0x000fcc000bf05270 */
[----:B------:R-:W-:-:S13]  /*1c070*/  PLOP3.LUT P0, PT, PT, PT, UP0, 0x80, 0x0 ;  /* 0x000000000000781c */ /* 0x000fda0003f0f008 */
[----:B--2---:R-:W-:Y:S05]  /*1c080*/  @P0 EXIT ;  /* 0x000000000000094d */ /* 0x004fea0003800000 */
[----:B------:R-:W1:Y:S01]  /*1c090*/  S2UR UR4, SR_CTAID.Y ;  /* 0x00000000000479c3 */ /* 0x000e620000002600 */
[----:B------:R-:W-:Y:S01]  /*1c0a0*/  ELECT P0, URZ, PT ;  /* 0x00000000003f782f */ /* 0x000fe20003800000 */
[----:B------:R-:W-:Y:S01]  /*1c0b0*/  BSSY B0, `(.L_x_163) ;  /* 0x000001f000007945 */ /* 0x000fe20003800000 */
[----:B-1----:R-:W-:-:S11]  /*1c0c0*/  UIMAD UR4, UR4, UR60, UR53 ;  /* 0x0000003c040472a4 */ /* 0x002fd6000f8e0235 */
[----:B------:R-:W-:Y:S05]  /*1c0d0*/  @!P0 BRA `(.L_x_164) ;  /* 0x0000000000708947 */ /* 0x000fea0003800000 */
[----:B------:R1:W-:Y:S01]  /*1c0e0*/  STL [R1+0x204], R13 ;  /* 0x0002040d01007387 */ /* 0x0003e20000100800 */
[----:B------:R-:W2:Y:S01]  /*1c0f0*/  LDC.64 R14, c[0x0][0x618] ;  /* 0x00018600ff0e7b82 */ /* 0x000ea20000000a00 */
[----:B------:R-:W-:Y:S02]  /*1c100*/  UMOV UR5, 0x400 ;  /* 0x0000040000057882 */ /* 0x000fe40000000000 */
[----:B------:R-:W-:-:S05]  /*1c110*/  ULEA UR5, UR43, UR5, 0x18 ;  /* 0x000000052b057291 */ /* 0x000fca000f8ec03f */
[----:B------:R-:W3:Y:S08]  /*1c120*/  LDC.64 R4, c[0x0][0x600] ;  /* 0x00018000ff047b82 */ /* 0x000ef00000000a00 */
[----:B-1----:R-:W2:Y:S08]  /*1c130*/  LDC.64 R12, c[0x0][0x610] ;  /* 0x00018400ff0c7b82 */ /* 0x002eb00000000a00 */
[----:B------:R-:W3:Y:S08]  /*1c140*/  LDC.64 R6, c[0x0][0x608] ;  /* 0x00018200ff067b82 */ /* 0x000ef00000000a00 */
[----:B------:R-:W1:Y:S01]  /*1c150*/  LDC.64 R32, c[0x0][0x620] ;  /* 0x00018800ff207b82 */ /* 0x000e620000000a00 */
[----:B--2---:R2:W-:Y:S07]  /*1c160*/  STS.128 [UR5+0x34710], R12 ;  /* 0x0347100cff007988 */ /* 0x0045ee0008000c05 */
[----:B------:R-:W1:Y:S01]  /*1c170*/  LDC.64 R34, c[0x0][0x628] ;  /* 0x00018a00ff227b82 */ /* 0x000e620000000a00 */
[----:B---3--:R3:W-:Y:S07]  /*1c180*/  STS.128 [UR5+0x34700], R4 ;  /* 0x03470004ff007988 */ /* 0x0087ee0008000c05 */
[----:B------:R-:W4:Y:S01]  /*1c190*/  LDC.64 R28, c[0x0][0x630] ;  /* 0x00018c00ff1c7b82 */ /* 0x000f220000000a00 */
[----:B--2---:R2:W5:Y:S07]  /*1c1a0*/  LDL.LU R13, [R1+0x204] ;  /* 0x00020400010d7983 */ /* 0x00456e0000300800 */
[----:B------:R-:W4:Y:S08]  /*1c1b0*/  LDC.64 R30, c[0x0][0x638] ;  /* 0x00018e00ff1e7b82 */ /* 0x000f300000000a00 */
[----:B------:R-:W2:Y:S08]  /*1c1c0*/  LDC.64 R24, c[0x0][0x640] ;  /* 0x00019000ff187b82 */ /* 0x000eb00000000a00 */
[----:B------:R-:W2:Y:S08]  /*1c1d0*/  LDC.64 R26, c[0x0][0x648] ;  /* 0x00019200ff1a7b82 */ /* 0x000eb00000000a00 */
[----:B------:R-:W2:Y:S08]  /*1c1e0*/  LDC.64 R20, c[0x0][0x650] ;  /* 0x00019400ff147b82 */ /* 0x000eb00000000a00 */
[----:B------:R-:W2:Y:S08]  /*1c1f0*/  LDC.64 R22, c[0x0][0x658] ;  /* 0x00019600ff167b82 */ /* 0x000eb00000000a00 */
[----:B------:R-:W2:Y:S08]  /*1c200*/  LDC.64 R8, c[0x0][0x660] ;  /* 0x00019800ff087b82 */ /* 0x000eb00000000a00 */
[----:B------:R-:W2:Y:S08]  /*1c210*/  LDC.64 R10, c[0x0][0x668] ;  /* 0x00019a00ff0a7b82 */ /* 0x000eb00000000a00 */
[----:B---3--:R-:W3:Y:S08]  /*1c220*/  LDC.64 R4, c[0x0][0x670] ;  /* 0x00019c00ff047b82 */ /* 0x008ef00000000a00 */
[----:B------:R-:W3:Y:S01]  /*1c230*/  LDC.64 R6, c[0x0][0x678] ;  /* 0x00019e00ff067b82 */ /* 0x000ee20000000a00 */
[----:B-1----:R1:W-:Y:S04]  /*1c240*/  STS.128 [UR5+0x34720], R32 ;  /* 0x03472020ff007988 */ /* 0x0023e80008000c05 */
[----:B----4-:R1:W-:Y:S04]  /*1c250*/  STS.128 [UR5+0x34730], R28 ;  /* 0x0347301cff007988 */ /* 0x0103e80008000c05 */
[----:B--2---:R1:W-:Y:S04]  /*1c260*/  STS.128 [UR5+0x34740], R24 ;  /* 0x03474018ff007988 */ /* 0x0043e80008000c05 */
[----:B------:R1:W-:Y:S04]  /*1c270*/  STS.128 [UR5+0x34750], R20 ;  /* 0x03475014ff007988 */ /* 0x0003e80008000c05 */
[----:B------:R1:W-:Y:S04]  /*1c280*/  STS.128 [UR5+0x34760], R8 ;  /* 0x03476008ff007988 */ /* 0x0003e80008000c05 */
[----:B---3--:R1:W-:Y:S02]  /*1c290*/  STS.128 [UR5+0x34770], R4 ;  /* 0x03477004ff007988 */ /* 0x0083e40008000c05 */
.L_x_164:
[----:B------:R-:W-:Y:S05]  /*1c2a0*/  BSYNC B0 ;  /* 0x0000000000007941 */ /* 0x000fea0003800000 */
.L_x_163:
[----:B------:R-:W-:Y:S01]  /*1c2b0*/  ELECT P0, URZ, PT ;  /* 0x00000000003f782f */ /* 0x000fe20003800000 */
[----:B------:R-:W-:Y:S01]  /*1c2c0*/  NOP ;  /* 0x0000000000007918 */ /* 0x000fe20000000000 */
[----:B------:R-:W-:Y:S01]  /*1c2d0*/  ULDC UR5, c[0x0][0x884] ;  /* 0x0002210000057ab9 */ /* 0x000fe20000000800 */
[----:B------:R-:W-:Y:S01]  /*1c2e0*/  ULDC.64 UR8, c[0x0][0x800] ;  /* 0x0002000000087ab9 */ /* 0x000fe20000000a00 */
[----:B------:R-:W-:Y:S01]  /*1c2f0*/  ULEA UR4, UR5, UR4, 0x1 ;  /* 0x0000000405047291 */ /* 0x000fe2000f8e083f */
[----:B------:R-:W-:Y:S03]  /*1c300*/  BSSY B0, `(.L_x_165) ;  /* 0x0000033000007945 */ /* 0x000fe60003800000 */
[----:B------:R-:W-:-:S05]  /*1c310*/  UIMAD.WIDE UR8, UR4, 0x80, UR8 ;  /* 0x00000080040878a5 */ /* 0x000fca000f8e0208 */
[----:B------:R-:W-:Y:S07]  /*1c320*/  @!P0 BRA `(.L_x_166) ;  /* 0x0000000000c08947 */ /* 0x000fee0003800000 */
[----:B------:R-:W-:Y:S01]  /*1c330*/  ULDC.64 UR4, c[0x0][0x808] ;  /* 0x0002020000047ab9 */ /* 0x000fe20000000a00 */
[----:B------:R-:W-:Y:S01]  /*1c340*/  ULDC.64 UR6, c[0x0][0x810] ;  /* 0x0002040000067ab9 */ /* 0x000fe20000000a00 */
[----:B------:R-:W-:Y:S02]  /*1c350*/  ISETP.NE.U32.AND P0, PT, RZ, UR4, PT ;  /* 0x00000004ff007c0c */ /* 0x000fe4000bf05070 */
[----:B------:R-:W-:Y:S02]  /*1c360*/  ISETP.NE.U32.AND P1, PT, RZ, UR6, PT ;  /* 0x00000006ff007c0c */ /* 0x000fe4000bf25070 */
[----:B------:R-:W-:Y:S02]  /*1c370*/  ISETP.NE.AND.EX P0, PT, RZ, UR5, PT, P0 ;  /* 0x00000005ff007c0c */ /* 0x000fe4000bf05300 */
[----:B------:R-:W-:-:S11]  /*1c380*/  ISETP.NE.AND.EX P1, PT, RZ, UR7, PT, P1 ;  /* 0x00000007ff007c0c */ /* 0x000fd6000bf25310 */
[----:B------:R-:W-:Y:S05]  /*1c390*/  @!P0 BRA `(.L_x_167) ;  /* 0x0000000000188947 */ /* 0x000fea0003800000 */
[----:B------:R-:W2:Y:S02]  /*1c3a0*/  LDC.64 R2, c[0x0][0x808] ;  /* 0x00020200ff027b82 */ /* 0x000ea40000000a00 */
[----:B--2---:R-:W-:-:S06]  /*1c3b0*/  IMAD.WIDE R2, R18, 0x8, R2 ;  /* 0x0000000812027825 */ /* 0x004fcc00078e0202 */
[----:B------:R-:W2:Y:S01]  /*1c3c0*/  LDG.E.64 R2, desc[UR38][R2.64] ;  /* 0x0000002602027981 */ /* 0x000ea2000c1e1b00 */
[----:B------:R-:W-:Y:S02]  /*1c3d0*/  UMOV UR4, 0x400 ;  /* 0x0000040000047882 */ /* 0x000fe40000000000 */
[----:B------:R-:W-:-:S09]  /*1c3e0*/  ULEA UR4, UR43, UR4, 0x18 ;  /* 0x000000042b047291 */ /* 0x000fd2000f8ec03f */
[----:B--2---:R2:W-:Y:S03]  /*1c3f0*/  STS.64 [UR4+0x34700], R2 ;  /* 0x03470002ff007988 */ /* 0x0045e60008000a04 */
.L_x_167:
[----:B------:R-:W-:Y:S05]  /*1c400*/  @!P1 BRA `(.L_x_166) ;  /* 0x0000000000889947 */ /* 0x000fea0003800000 */
[----:B--2---:R-:W2:Y:S02]  /*1c410*/  LDC.64 R2, c[0x0][0x810] ;  /* 0x00020400ff027b82 */ /* 0x004ea40000000a00 */
[----:B--2---:R-:W-:-:S06]  /*1c420*/  IMAD.WIDE R2, R18, 0x8, R2 ;  /* 0x0000000812027825 */ /* 0x004fcc00078e0202 */
[----:B------:R-:W2:Y:S01]  /*1c430*/  LDG.E.64 R2, desc[UR38][R2.64] ;  /* 0x0000002602027981 */ /* 0x000ea2000c1e1b00 */
[----:B------:R-:W-:Y:S01]  /*1c440*/  UMOV UR4, 0x400 ;  /* 0x0000040000047882 */ /* 0x000fe20000000000 */
[----:B-1---5:R-:W-:Y:S01]  /*1c450*/  IADD3 R4, R13, -0x1, RZ ;  /* 0xffffffff0d047810 */ /* 0x022fe20007ffe0ff */
[----:B------:R-:W-:-:S04]  /*1c460*/  ULEA UR4, UR43, UR4, 0x18 ;  /* 0x000000042b047291 */ /* 0x000fc8000f8ec03f */
[----:B------:R-:W-:-:S05]  /*1c470*/  UIADD3 UR5, UR4, 0x34700, URZ ;  /* 0x0003470004057890 */ /* 0x000fca000fffe03f */
[----:B------:R-:W1:Y:S01]  /*1c480*/  LDS R0, [UR4+0x3471c] ;  /* 0x03471c04ff007984 */ /* 0x000e620008000800 */
[----:B------:R-:W-:-:S03]  /*1c490*/  MOV R8, UR5 ;  /* 0x0000000500087c02 */ /* 0x000fc60008000f00 */
[----:B------:R-:W-:Y:S01]  /*1c4a0*/  STS [UR4+0x34730], RZ ;  /* 0x034730ffff007988 */ /* 0x000fe20008000804 */
[----:B------:R-:W-:-:S05]  /*1c4b0*/  SHF.R.U64 R8, R8, 0x4, RZ ;  /* 0x0000000408087819 */ /* 0x000fca00000012ff */
        /* <DEDUP_REMOVED lines=8> */
[----:B-1----:R-:W-:Y:S01]  /*1c540*/  LOP3.LUT R0, R0, 0xf, R5, 0xb8, !PT ;  /* 0x0000000f00007812 */ /* 0x002fe200078eb805 */
[----:B------:R-:W-:Y:S02]  /*1c550*/  VIADD R5, R19, 0xffffffff ;  /* 0xffffffff13057836 */ /* 0x000fe40000000000 */
[----:B------:R-:W-:Y:S04]  /*1c560*/  STS [UR4+0x3470c], R2 ;  /* 0x03470c02ff007988 */ /* 0x000fe80008000804 */
[----:B------:R-:W-:Y:S04]  /*1c570*/  STS [UR4+0x3471c], R0 ;  /* 0x03471c00ff007988 */ /* 0x000fe80008000804 */
[----:B------:R-:W1:Y:S02]  /*1c580*/  LDS R6, [UR4+0x3471c] ;  /* 0x03471c04ff067984 */ /* 0x000e640008000800 */
[----:B-1----:R-:W-:-:S05]  /*1c590*/  LOP3.LUT R6, R6, 0xf0, RZ, 0xb8, !PT ;  /* 0x000000f006067812 */ /* 0x002fca00078eb8ff */
[----:B------:R1:W-:Y:S04]  /*1c5a0*/  STS [UR4+0x3471c], R6 ;  /* 0x03471c06ff007988 */ /* 0x0003e80008000804 */
[----:B------:R-:W2:Y:S01]  /*1c5b0*/  LDS R9, [UR4+0x3471c] ;  /* 0x03471c04ff097984 */ /* 0x000ea20008000800 */
[----:B-1----:R-:W-:-:S05]  /*1c5c0*/  CS2R R6, SRZ ;  /* 0x0000000000067805 */ /* 0x002fca000001ff00 */
[----:B------:R-:W-:Y:S01]  /*1c5d0*/  STS.128 [UR4+0x34720], R4 ;  /* 0x03472004ff007988 */ /* 0x000fe20008000c04 */
[----:B--2---:R-:W-:-:S05]  /*1c5e0*/  LOP3.LUT R9, R9, 0xf00, RZ, 0xb8, !PT ;  /* 0x00000f0009097812 */ /* 0x004fca00078eb8ff */
[----:B------:R-:W-:Y:S04]  /*1c5f0*/  STS.64 [UR4+0x34718], R8 ;  /* 0x03471808ff007988 */ /* 0x000fe80008000a04 */
[----:B------:R-:W1:Y:S02]  /*1c600*/  LDS R3, [UR4+0x3471c] ;  /* 0x03471c04ff037984 */ /* 0x000e640008000800 */
[----:B-1----:R-:W-:-:S05]  /*1c610*/  LOP3.LUT R0, R3, 0xf000, RZ, 0xb8, !PT ;  /* 0x0000f00003007812 */ /* 0x002fca00078eb8ff */
[----:B------:R3:W-:Y:S02]  /*1c620*/  STS [UR4+0x3471c], R0 ;  /* 0x03471c00ff007988 */ /* 0x0007e40008000804 */
.L_x_166:
[----:B------:R-:W-:Y:S05]  /*1c630*/  BSYNC B0 ;  /* 0x0000000000007941 */ /* 0x000fea0003800000 */
.L_x_165:
[----:B---3--:R-:W3:Y:S01]  /*1c640*/  S2R R0, SR_LANEID ;  /* 0x0000000000007919 */ /* 0x008ee20000000000 */
[----:B------:R-:W-:Y:S01]  /*1c650*/  ELECT P0, URZ, PT ;  /* 0x00000000003f782f */ /* 0x000fe20003800000 */
[----:B------:R-:W-:Y:S01]  /*1c660*/  NOP ;  /* 0x0000000000007918 */ /* 0x000fe20000000000 */
[----:B------:R-:W-:Y:S11]  /*1c670*/  BSSY B0, `(.L_x_168) ;  /* 0x0000004000007945 */ /* 0x000ff60003800000 */
[----:B------:R-:W-:Y:S05]  /*1c680*/  @!P0 BRA `(.L_x_169) ;  /* 0x0000000000088947 */ /* 0x000fea0003800000 */
[----:B------:R0:W-:Y:S01]  /*1c690*/  UTMACMDFLUSH ;  /* 0x00000000000079b7 */ /* 0x0001e20000000000 */
[----:B------:R-:W-:-:S04]  /*1c6a0*/  DEPBAR.LE SB0, 0x0 ;  /* 0x000080000000791a */ /* 0x000fc80000000000 */
.L_x_169:
[----:B------:R-:W-:Y:S05]  /*1c6b0*/  BSYNC B0 ;  /* 0x0000000000007941 */ /* 0x000fea0003800000 */
.L_x_168:
[----:B------:R-:W-:Y:S01]  /*1c6c0*/  UMOV UR5, 0x400 ;  /* 0x0000040000057882 */ /* 0x000fe20000000000 */
[----:B-1-3--:R-:W-:Y:S01]  /*1c6d0*/  SHF.L.U32 R4, R0, 0x2, RZ ;  /* 0x0000000200047819 */ /* 0x00afe200000006ff */
[----:B------:R-:W-:-:S03]  /*1c6e0*/  ULEA UR5, UR43, UR5, 0x18 ;  /* 0x000000052b057291 */ /* 0x000fc6000f8ec03f */
[----:B--2---:R-:W-:Y:S01]  /*1c6f0*/  IADD3 R2, P0, R4, UR8, RZ ;  /* 0x0000000804027c10 */ /* 0x004fe2000ff1e0ff */
[----:B------:R-:W-:Y:S01]  /*1c700*/  UIADD3 UR4, UR5, 0x34700, URZ ;  /* 0x0003470005047890 */ /* 0x000fe2000fffe03f */
[----:B------:R-:W-:-:S03]  /*1c710*/  MOV R0, RZ ;  /* 0x000000ff00007202 */ /* 0x000fc60000000f00 */
[----:B------:R-:W-:-:S05]  /*1c720*/  IMAD.X R3, RZ, RZ, UR9, P0 ;  /* 0x00000009ff037e24 */ /* 0x000fca00080e06ff */
[----:B------:R-:W1:Y:S01]  /*1c730*/  LDS R5, [R4+UR4] ;  /* 0x0000000404057984 */ /* 0x000e620008000800 */
[----:B------:R-:W-:-:S03]  /*1c740*/  SHF.L.U32 R0, R0, 0x1f, RZ ;  /* 0x0000001f00007819 */ /* 0x000fc600000006ff */
[----:B-1----:R1:W2:Y:S02]  /*1c750*/  ATOMG.E.EXCH.STRONG.GPU PT, RZ, [R2], R5 ;  /* 0x0000000502ff73a8 */ /* 0x0022a400041ee100 */
[----:B--2---:R-:W2:Y:S01]  /*1c760*/  SYNCS.PHASECHK.TRANS64.TRYWAIT P0, [UR5+0x344e8], R0 ;  /* 0x0344e800ff0075a7 */ /* 0x004ea20008000145 */
[----:B------:R-:W-:Y:S02]  /*1c770*/  ULOP3.LUT UR36, UR59, 0x1, URZ, 0xfc, !UPT ;  /* 0x000000013b247892 */ /* 0x000fe4000f8efc3f */
[----:B------:R-:W-:Y:S01]  /*1c780*/  ULOP3.LUT UR37, UR61, 0x2, URZ, 0xfc, !UPT ;  /* 0x000000023d257892 */ /* 0x000fe2000f8efc3f */
[----:B-12---:R-:W-:Y:S11]  /*1c790*/  @!P0 BRA `(.L_x_170) ;  /* 0x0000006400d48947 */ /* 0x006ff60003800000 */
.L_x_382:
[----:B------:R-:W-:Y:S01]  /*1c7a0*/  IMAD.MOV.U32 R2, RZ, RZ, 0x1 ;  /* 0x00000001ff027424 */ /* 0x000fe200078e00ff */
[----:B-1----:R-:W-:Y:S01]  /*1c7b0*/  MOV R0, RZ ;  /* 0x000000ff00007202 */ /* 0x002fe20000000f00 */
[----:B------:R-:W-:Y:S01]  /*1c7c0*/  ULDC UR40, c[0x0][0x598] ;  /* 0x0001660000287ab9 */ /* 0x000fe20000000800 */
[----:B------:R-:W-:Y:S01]  /*1c7d0*/  ULDC UR41, c[0x0][0x580] ;  /* 0x0001600000297ab9 */ /* 0x000fe20000000800 */
[----:B------:R-:W-:Y:S01]  /*1c7e0*/  ULDC.64 UR10, c[0x0][0x590] ;  /* 0x00016400000a7ab9 */ /* 0x000fe20000000a00 */
[----:B------:R-:W-:-:S05]  /*1c7f0*/  ULDC.64 UR12, c[0x0][0x588] ;  /* 0x00016200000c7ab9 */ /* 0x000fca0000000a00 */
.L_x_279:
[----:B------:R-:W-:-:S06]  /*1c800*/  UISETP.NE.AND UP0, UPT, UR36, 0x3, UPT ;  /* 0x000000032400788c */ /* 0x000fcc000bf05270 */
[----:B------:R-:W-:-:S13]  /*1c810*/  PLOP3.LUT P1, PT, PT, PT, UP0, 0x80, 0x0 ;  /* 0x000000000000781c */ /* 0x000fda0003f2f008 */
[----:B-1---5:R-:W-:Y:S05]  /*1c820*/  @!P1 BRA `(.L_x_171) ;  /* 0x0000000000049947 */ /* 0x022fea0003800000 */
[----:B------:R-:W-:Y:S01]  /*1c830*/  BPT.TRAP 0x1 ;  /* 0x000000040000795c */ /* 0x000fe20000300000 */
.L_x_171:
[----:B------:R-:W2:Y:S01]  /*1c840*/  LDL R4, [R1+0x200] ;  /* 0x0002000001047983 */ /* 0x000ea20000100800 */
[----:B------:R-:W-:Y:S02]  /*1c850*/  SHF.L.U32 R3, R0, 0x1f, RZ ;  /* 0x0000001f00037819 */ /* 0x000fe400000006ff */
[C---:B--2---:R-:W-:Y:S02]  /*1c860*/  R2UR UR6, R4.reuse ;  /* 0x00000000040672ca */ /* 0x044fe400000e0000 */
[----:B------:R-:W-:-:S11]  /*1c870*/  LEA R4, R4, UR5, 0x4 ;  /* 0x0000000504047c11 */ /* 0x000fd6000f8e20ff */
[----:B------:R-:W-:-:S09]  /*1c880*/  ULEA UR6, UR6, UR5, 0x3 ;  /* 0x0000000506067291 */ /* 0x000fd2000f8e183f */
[----:B------:R-:W1:Y:S02]  /*1c890*/  SYNCS.PHASECHK.TRANS64.TRYWAIT P0, [UR6+0x34400], R3 ;  /* 0x03440003ff0075a7 */ /* 0x000e640008000146 */
[----:B-1----:R-:W-:Y:S05]  /*1c8a0*/  @!P0 BRA `(.L_x_172) ;  /* 0x0000006400a88947 */ /* 0x002fea0003800000 */
.L_x_383:
[----:B-1----:R-:W1:Y:S01]  /*1c8b0*/  LDS.128 R4, [R4+0x34510] ;  /* 0x0345100004047984 */ /* 0x002e620000000c00 */
[----:B------:R-:W-:Y:S01]  /*1c8c0*/  @!PT LDS RZ, [RZ] ;  /* 0x00000000fffff984 */ /* 0x000fe20000000800 */
[----:B------:R-:W-:Y:S01]  /*1c8d0*/  @!PT LDS RZ, [RZ] ;  /* 0x00000000fffff984 */ /* 0x000fe20000000800 */
[----:B------:R-:W-:Y:S01]  /*1c8e0*/  @!PT LDS RZ, [RZ] ;  /* 0x00000000fffff984 */ /* 0x000fe20000000800 */
[----:B------:R-:W-:Y:S01]  /*1c8f0*/  @!PT LDS RZ, [RZ] ;  /* 0x00000000fffff984 */ /* 0x000fe20000000800 */
[----:B------:R2:W-:Y:S06]  /*1c900*/  MEMBAR.ALL.CTA ;  /* 0x0000000000007992 */ /* 0x0005ec0000008000 */
[----:B--2---:R-:W2:Y:S01]  /*1c910*/  FENCE.VIEW.ASYNC.S ;  /* 0x00000000000073c6 */ /* 0x004ea20000000000 */
[----:B------:R-:W-:Y:S05]  /*1c920*/  @!P1 BRA `(.L_x_173) ;  /* 0x0000000000049947 */ /* 0x000fea0003800000 */
[----:B------:R-:W-:Y:S01]  /*1c930*/  BPT.TRAP 0x1 ;  /* 0x000000040000795c */ /* 0x000fe20000300000 */
.L_x_173:
[----:B------:R-:W-:Y:S01]  /*1c940*/  UIADD3 UR6, UR6, 0x34440, URZ ;  /* 0x0003444006067890 */ /* 0x000fe2000fffe03f */
[----:B------:R-:W-:Y:S02]  /*1c950*/  R2UR UR18, R16 ;  /* 0x00000000101272ca */ /* 0x000fe400000e0000 */
[----:B------:R-:W-:Y:S01]  /*1c960*/  R2UR UR19, R17 ;  /* 0x00000000111372ca */ /* 0x000fe200000e0000 */
[----:B------:R-:W-:Y:S01]  /*1c970*/  UPRMT UR6, UR43, 0x654, UR6 ;  /* 0x000006542b067896 */ /* 0x000fe20008000006 */
[----:B------:R-:W-:Y:S02]  /*1c980*/  LOP3.LUT P1, RZ, R2, 0xff, RZ, 0xc0, !PT ;  /* 0x000000ff02ff7812 */ /* 0x000fe4000782c0ff */
[----:B------:R-:W-:-:S04]  /*1c990*/  ISETP.NE.U32.AND P0, PT, RZ, UR10, PT ;  /* 0x0000000aff007c0c */ /* 0x000fc8000bf05070 */
[----:B------:R-:W-:Y:S02]  /*1c9a0*/  ISETP.NE.AND.EX P0, PT, RZ, UR11, PT, P0 ;  /* 0x0000000bff007c0c */ /* 0x000fe4000bf05300 */
[----:B--2---:R-:W-:Y:S01]  /*1c9b0*/  SYNCS.ARRIVE.TRANS64.RED.A1T0 RZ, [UR6], RZ ;  /* 0x000000ffffff79a7 */ /* 0x004fe20008100406 */
[----:B------:R-:W-:Y:S02]  /*1c9c0*/  USHF.L.U32 UR18, UR18, 0x7, URZ ;  /* 0x0000000712127899 */ /* 0x000fe4000800063f */
[----:B------:R-:W-:Y:S02]  /*1c9d0*/  USHF.L.U32 UR19, UR19, 0x8, URZ ;  /* 0x0000000813137899 */ /* 0x000fe4000800063f */
[----:B------:R-:W-:Y:S10]  /*1c9e0*/  @!P1 BRA `(.L_x_174) ;  /* 0x00000000000c9947 */ /* 0x000ff40003800000 */
[----:B------:R-:W-:-:S04]  /*1c9f0*/  DEPBAR {5,4,3,2,1,0} ;  /* 0x0000003f0000791a */ /* 0x000fc80000000000 */
[----:B------:R2:W-:Y:S02]  /*1ca00*/  UTMACCTL.IV [UR8] ;  /* 0x00000000080079b9 */ /* 0x0005e40008000000 */
[----:B--2---:R-:W-:Y:S01]  /*1ca10*/  NOP ;  /* 0x0000000000007918 */ /* 0x004fe20000000000 */
.L_x_174:
[----:B------:R-:W-:Y:S05]  /*1ca20*/  @!P0 BRA `(.L_x_175) ;  /* 0x0000000000188947 */ /* 0x000fea0003800000 */
[----:B------:R-:W2:Y:S02]  /*1ca30*/  LDC.64 R2, c[0x0][0x590] ;  /* 0x00016400ff027b82 */ /* 0x000ea40000000a00 */
[----:B--2---:R-:W-:-:S06]  /*1ca40*/  IMAD.WIDE R2, R18, 0x8, R2 ;  /* 0x0000000812027825 */ /* 0x004fcc00078e0202 */
[----:B------:R-:W2:Y:S04]  /*1ca50*/  LDG.E.64 R2, desc[UR38][R2.64] ;  /* 0x0000002602027981 */ /* 0x000ea8000c1e1b00 */
[----:B--2---:R-:W2:Y:S02]  /*1ca60*/  LD.E R8, desc[UR38][R2.64] ;  /* 0x0000002602087980 */ /* 0x004ea4000c101900 */
[----:B--2---:R-:W-:Y:S01]  /*1ca70*/  FSETP.NEU.AND P0, PT, R8, RZ, PT ;  /* 0x000000ff0800720b */ /* 0x004fe20003f0d000 */
[----:B------:R-:W-:-:S12]  /*1ca80*/  BRA `(.L_x_176) ;  /* 0x0000000000247947 */ /* 0x000fd80003800000 */
.L_x_175:
[----:B------:R-:W-:Y:S02]  /*1ca90*/  ISETP.NE.U32.AND P1, PT, RZ, UR12, PT ;  /* 0x0000000cff007c0c */ /* 0x000fe4000bf25070 */
[----:B------:R-:W-:Y:S02]  /*1caa0*/  FSETP.NEU.AND P0, PT, RZ, UR41, PT ;  /* 0x00000029ff007c0b */ /* 0x000fe4000bf0d000 */
[----:B------:R-:W-:-:S13]  /*1cab0*/  ISETP.NE.AND.EX P1, PT, RZ, UR13, PT, P1 ;  /* 0x0000000dff007c0c */ /* 0x000fda000bf25310 */
[----:B------:R-:W-:Y:S05]  /*1cac0*/  @!P1 BRA `(.L_x_176) ;  /* 0x0000000000149947 */ /* 0x000fea0003800000 */
[----:B------:R-:W2:Y:S01]  /*1cad0*/  LDC.64 R2, c[0x0][0x588] ;  /* 0x00016200ff027b82 */ /* 0x000ea20000000a00 */
[----:B------:R-:W-:-:S04]  /*1cae0*/  IMAD R9, R18, UR40, RZ ;  /* 0x0000002812097c24 */ /* 0x000fc8000f8e02ff */
[----:B--2---:R-:W-:-:S06]  /*1caf0*/  IMAD.WIDE R2, R9, 0x4, R2 ;  /* 0x0000000409027825 */ /* 0x004fcc00078e0202 */
[----:B------:R-:W2:Y:S02]  /*1cb00*/  LDG.E R2, desc[UR38][R2.64] ;  /* 0x0000002602027981 */ /* 0x000ea4000c1e1900 */
[----:B--2---:R-:W-:-:S13]  /*1cb10*/  FSETP.NEU.AND P0, PT, R2, RZ, PT ;  /* 0x000000ff0200720b */ /* 0x004fda0003f0d000 */
.L_x_176:
[----:B------:R-:W-:Y:S01]  /*1cb20*/  UISETP.NE.AND UP0, UPT, UR37, 0x3, UPT ;  /* 0x000000032500788c */ /* 0x000fe2000bf05270 */
[----:B------:R-:W-:-:S05]  /*1cb30*/  ELECT P1, URZ, PT ;  /* 0x00000000003f782f */ /* 0x000fca0003820000 */
[----:B------:R-:W-:Y:S02]  /*1cb40*/  PLOP3.LUT P2, PT, PT, PT, UP0, 0x80, 0x0 ;  /* 0x000000000000781c */ /* 0x000fe40003f4f008 */
[----:B------:R-:W-:-:S11]  /*1cb50*/  PLOP3.LUT P0, PT, P0, P1, PT, 0x2a, 0x0 ;  /* 0x000000000000781c */ /* 0x000fd60000702572 */
[----:B------:R-:W-:Y:S05]  /*1cb60*/  @!P2 BRA `(.L_x_177) ;  /* 0x000000000004a947 */ /* 0x000fea0003800000 */
[----:B------:R-:W-:Y:S01]  /*1cb70*/  BPT.TRAP 0x1 ;  /* 0x000000040000795c */ /* 0x000fe20000300000 */
.L_x_177:
[----:B------:R-:W-:-:S05]  /*1cb80*/  IMAD.MOV.U32 R8, RZ, RZ, 0x1 ;  /* 0x00000001ff087424 */ /* 0x000fca00078e00ff */
[----:B------:R-:W-:-:S04]  /*1cb90*/  SHF.L.U32 R8, R8, 0x1f, RZ ;  /* 0x0000001f08087819 */ /* 0x000fc800000006ff */
[----:B------:R-:W2:Y:S02]  /*1cba0*/  SYNCS.PHASECHK.TRANS64.TRYWAIT P1, [UR5+0x344c0], R8 ;  /* 0x0344c008ff0075a7 */ /* 0x000ea40008020145 */
[----:B--2---:R-:W-:Y:S05]  /*1cbb0*/  @!P1 BRA `(.L_x_178) ;  /* 0x0000006000fc9947 */ /* 0x004fea0003800000 */
.L_x_384:
[----:B------:R-:W-:Y:S04]  /*1cbc0*/  BSSY B0, `(.L_x_179) ;  /* 0x000000b000007945 */ /* 0x000fe80003800000 */
[----:B------:R-:W-:Y:S05]  /*1cbd0*/  @P0 BRA `(.L_x_180) ;  /* 0x0000000000240947 */ /* 0x000fea0003800000 */
[----:B------:R-:W-:Y:S02]  /*1cbe0*/  UIADD3 UR16, UR5, 0x30000, URZ ;  /* 0x0003000005107890 */ /* 0x000fe4000fffe03f */
[----:B------:R-:W-:Y:S01]  /*1cbf0*/  UIADD3 UR17, UR5, 0x344a0, URZ ;  /* 0x000344a005117890 */ /* 0x000fe2000fffe03f */
[----:B------:R-:W-:Y:S01]  /*1cc00*/  UMOV UR6, 0x0 ;  /* 0x0000000000067882 */ /* 0x000fe20000000000 */
[----:B------:R-:W-:-:S07]  /*1cc10*/  UMOV UR7, 0x10000000 ;  /* 0x1000000000077882 */ /* 0x000fce0000000000 */
[----:B------:R3:W-:Y:S02]  /*1cc20*/  UTMALDG.2D [UR16], [UR8], desc[UR6] ;  /* 0x00000610080075b4 */ /* 0x0007e40008009000 */
[----:B---3--:R-:W-:Y:S05]  /*1cc30*/  @!P2 BRA `(.L_x_181) ;  /* 0x000000000004a947 */ /* 0x008fea0003800000 */
[----:B------:R-:W-:Y:S01]  /*1cc40*/  BPT.TRAP 0x1 ;  /* 0x000000040000795c */ /* 0x000fe20000300000 */
.L_x_181:
[----:B------:R-:W3:Y:S02]  /*1cc50*/  LDC R2, c[0x0][0x828] ;  /* 0x00020a00ff027b82 */ /* 0x000ee40000000800 */
[----:B---3--:R3:W-:Y:S02]  /*1cc60*/  SYNCS.ARRIVE.TRANS64.RED.A0TR RZ, [UR5+0x344a0], R2 ;  /* 0x0344a002ffff79a7 */ /* 0x0087e40008300405 */
.L_x_180:
[----:B------:R-:W-:Y:S05]  /*1cc70*/  BSYNC B0 ;  /* 0x0000000000007941 */ /* 0x000fea0003800000 */
.L_x_179:
[----:B------:R-:W-:Y:S05]  /*1cc80*/  @!P2 BRA `(.L_x_182) ;  /* 0x000000000004a947 */ /* 0x000fea0003800000 */
[----:B------:R-:W-:Y:S01]  /*1cc90*/  BPT.TRAP 0x1 ;  /* 0x000000040000795c */ /* 0x000fe20000300000 */
.L_x_182:
[----:B------:R-:W-:-:S04]  /*1cca0*/  UIADD3 UR21, UR5, 0x344a0, URZ ;  /* 0x000344a005157890 */ /* 0x000fc8000fffe03f */
[----:B------:R-:W-:-:S09]  /*1ccb0*/  UPRMT UR6, UR43, 0x654, UR21 ;  /* 0x000006542b067896 */ /* 0x000fd20008000015 */
[----:B------:R-:W-:Y:S01]  /*1ccc0*/  SYNCS.ARRIVE.TRANS64.RED.A1T0 RZ, [UR6], RZ ;  /* 0x000000ffffff79a7 */ /* 0x000fe20008100406 */
[----:B------:R-:W-:Y:S05]  /*1ccd0*/  @!P2 BRA `(.L_x_183) ;  /* 0x000000000004a947 */ /* 0x000fea0003800000 */
[----:B------:R-:W-:Y:S01]  /*1cce0*/  BPT.TRAP 0x1 ;  /* 0x000000040000795c */ /* 0x000fe20000300000 */
.L_x_183:
[----:B------:R-:W4:Y:S02]  /*1ccf0*/  SYNCS.PHASECHK.TRANS64.TRYWAIT P1, [UR5+0x344c8], R8 ;  /* 0x0344c808ff0075a7 */ /* 0x000f240008020145 */
[----:B----4-:R-:W-:Y:S05]  /*1cd00*/  @!P1 BRA `(.L_x_184) ;  /* 0x0000006000c09947 */ /* 0x010fea0003800000 */
.L_x_385:
[----:B------:R-:W-:Y:S04]  /*1cd10*/  BSSY B0, `(.L_x_185) ;  /* 0x000000d000007945 */ /* 0x000fe80003800000 */
[----:B------:R-:W-:Y:S05]  /*1cd20*/  @P0 BRA `(.L_x_186) ;  /* 0x00000000002c0947 */ /* 0x000fea0003800000 */
[----:B------:R-:W-:Y:S02]  /*1cd30*/  UIADD3 UR26, UR18, 0x40, URZ ;  /* 0x00000040121a7890 */ /* 0x000fe4000fffe03f */
[----:B------:R-:W-:Y:S02]  /*1cd40*/  UIADD3 UR24, UR5, 0x31000, URZ ;  /* 0x0003100005187890 */ /* 0x000fe4000fffe03f */
[----:B------:R-:W-:Y:S01]  /*1cd50*/  UIADD3 UR25, UR5, 0x344a8, URZ ;  /* 0x000344a805197890 */ /* 0x000fe2000fffe03f */
[----:B------:R-:W-:Y:S01]  /*1cd60*/  UMOV UR14, 0x0 ;  /* 0x00000000000e7882 */ /* 0x000fe20000000000 */
[----:B------:R-:W-:Y:S01]  /*1cd70*/  UMOV UR15, 0x10000000 ;  /* 0x10000000000f7882 */ /* 0x000fe20000000000 */
[----:B------:R-:W-:-:S06]  /*1cd80*/  UMOV UR27, UR19 ;  /* 0x00000013001b7c82 */ /* 0x000fcc0008000000 */
[----:B------:R4:W-:Y:S02]  /*1cd90*/  UTMALDG.2D [UR24], [UR8], desc[UR14] ;  /* 0x00000e18080075b4 */ /* 0x0009e40008009000 */
[----:B----4-:R-:W-:Y:S05]  /*1cda0*/  @!P2 BRA `(.L_x_187) ;  /* 0x000000000004a947 */ /* 0x010fea0003800000 */
[----:B------:R-:W-:Y:S01]  /*1cdb0*/  BPT.TRAP 0x1 ;  /* 0x000000040000795c */ /* 0x000fe20000300000 */
.L_x_187:
[----:B---3--:R-:W3:Y:S02]  /*1cdc0*/  LDC R2, c[0x0][0x828] ;  /* 0x00020a00ff027b82 */ /* 0x008ee40000000800 */
[----:B---3--:R4:W-:Y:S02]  /*1cdd0*/  SYNCS.ARRIVE.TRANS64.RED.A0TR RZ, [UR5+0x344a8], R2 ;  /* 0x0344a802ffff79a7 */ /* 0x0089e40008300405 */
.L_x_186:
[----:B------:R-:W-:Y:S05]  /*1cde0*/  BSYNC B0 ;  /* 0x0000000000007941 */ /* 0x000fea0003800000 */
.L_x_185:
[----:B------:R-:W-:Y:S05]  /*1cdf0*/  @!P2 BRA `(.L_x_188) ;  /* 0x000000000004a947 */ /* 0x000fea0003800000 */
[----:B------:R-:W-:Y:S01]  /*1ce00*/  BPT.TRAP 0x1 ;  /* 0x000000040000795c */ /* 0x000fe20000300000 */
.L_x_188:
[----:B------:R-:W-:Y:S02]  /*1ce10*/  UIADD3 UR25, UR5, 0x344a8, URZ ;  /* 0x000344a805197890 */ /* 0x000fe4000fffe03f */
[----:B------:R-:W-:Y:S02]  /*1ce20*/  UIADD3 UR31, UR19, 0x20, URZ ;  /* 0x00000020131f7890 */ /* 0x000fe4000fffe03f */
[----:B------:R-:W-:-:S09]  /*1ce30*/  UPRMT UR7, UR43, 0x654, UR25 ;  /* 0x000006542b077896 */ /* 0x000fd20008000019 */
[----:B------:R-:W-:Y:S01]  /*1ce40*/  SYNCS.ARRIVE.TRANS64.RED.A1T0 RZ, [UR7], RZ ;  /* 0x000000ffffff79a7 */ /* 0x000fe20008100407 */
[----:B------:R-:W-:Y:S05]  /*1ce50*/  @!P2 BRA `(.L_x_189) ;  /* 0x000000000004a947 */ /* 0x000fea0003800000 */
[----:B------:R-:W-:Y:S01]  /*1ce60*/  BPT.TRAP 0x1 ;  /* 0x000000040000795c */ /* 0x000fe20000300000 */
.L_x_189:
[----:B------:R-:W1:Y:S02]  /*1ce70*/  SYNCS.PHASECHK.TRANS64.TRYWAIT P1, [UR5+0x344d0], R8 ;  /* 0x0344d008ff0075a7 */ /* 0x000e640008020145 */
[----:B-1----:R-:W-:Y:S05]  /*1ce80*/  @!P1 BRA `(.L_x_190) ;  /* 0x0000006000789947 */ /* 0x002fea0003800000 */
.L_x_386:
[----:B------:R-:W-:Y:S04]  /*1ce90*/  BSSY B0, `(.L_x_191) ;  /* 0x000000c000007945 */ /* 0x000fe80003800000 */
[----:B------:R-:W-:Y:S05]  /*1cea0*/  @P0 BRA `(.L_x_192) ;  /* 0x0000000000280947 */ /* 0x000fea0003800000 */
[----:B------:R-:W-:Y:S02]  /*1ceb0*/  UIADD3 UR28, UR5, 0x32000, URZ ;  /* 0x00032000051c7890 */ /* 0x000fe4000fffe03f */
[----:B------:R-:W-:Y:S01]  /*1cec0*/  UIADD3 UR29, UR5, 0x344b0, URZ ;  /* 0x000344b0051d7890 */ /* 0x000fe2000fffe03f */
[----:B------:R-:W-:Y:S01]  /*1ced0*/  UMOV UR14, 0x0 ;  /* 0x00000000000e7882 */ /* 0x000fe20000000000 */
[----:B------:R-:W-:Y:S01]  /*1cee0*/  UMOV UR15, 0x10000000 ;  /* 0x10000000000f7882 */ /* 0x000fe20000000000 */
[----:B------:R-:W-:-:S06]  /*1cef0*/  UMOV UR30, UR18 ;  /* 0x00000012001e7c82 */ /* 0x000fcc0008000000 */
[----:B------:R1:W-:Y:S02]  /*1cf00*/  UTMALDG.2D [UR28], [UR8], desc[UR14] ;  /* 0x00000e1c080075b4 */ /* 0x0003e40008009000 */
[----:B-1----:R-:W-:Y:S05]  /*1cf10*/  @!P2 BRA `(.L_x_193) ;  /* 0x000000000004a947 */ /* 0x002fea0003800000 */
[----:B------:R-:W-:Y:S01]  /*1cf20*/  BPT.TRAP 0x1 ;  /* 0x000000040000795c */ /* 0x000fe20000300000 */
.L_x_193:
[----:B---34-:R-:W1:Y:S02]  /*1cf30*/  LDC R2, c[0x0][0x828] ;  /* 0x00020a00ff027b82 */ /* 0x018e640000000800 */
[----:B-1----:R1:W-:Y:S02]  /*1cf40*/  SYNCS.ARRIVE.TRANS64.RED.A0TR RZ, [UR5+0x344b0], R2 ;  /* 0x0344b002ffff79a7 */ /* 0x0023e40008300405 */
.L_x_192:
[----:B------:R-:W-:Y:S05]  /*1cf50*/  BSYNC B0 ;  /* 0x0000000000007941 */ /* 0x000fea0003800000 */
.L_x_191:
[----:B------:R-:W-:Y:S05]  /*1cf60*/  @!P2 BRA `(.L_x_194) ;  /* 0x000000000004a947 */ /* 0x000fea0003800000 */
[----:B------:R-:W-:Y:S01]  /*1cf70*/  BPT.TRAP 0x1 ;  /* 0x000000040000795c */ /* 0x000fe20000300000 */
.L_x_194:
[----:B------:R-:W-:-:S04]  /*1cf80*/  UIADD3 UR29, UR5, 0x344b0, URZ ;  /* 0x000344b0051d7890 */ /* 0x000fc8000fffe03f */
[----:B------:R-:W-:-:S09]  /*1cf90*/  UPRMT UR14, UR43, 0x654, UR29 ;  /* 0x000006542b0e7896 */ /* 0x000fd2000800001d */
[----:B------:R-:W-:Y:S01]  /*1cfa0*/  SYNCS.ARRIVE.TRANS64.RED.A1T0 RZ, [UR14], RZ ;  /* 0x000000ffffff79a7 */ /* 0x000fe2000810040e */
[----:B------:R-:W-:Y:S05]  /*1cfb0*/  @!P2 BRA `(.L_x_195) ;  /* 0x000000000004a947 */ /* 0x000fea0003800000 */
[----:B------:R-:W-:Y:S01]  /*1cfc0*/  BPT.TRAP 0x1 ;  /* 0x000000040000795c */ /* 0x000fe20000300000 */
.L_x_195:
[----:B------:R-:W1:Y:S02]  /*1cfd0*/  SYNCS.PHASECHK.TRANS64.TRYWAIT P1, [UR5+0x344d8], R8 ;  /* 0x0344d808ff0075a7 */ /* 0x000e640008020145 */
[----:B-1----:R-:W-:Y:S05]  /*1cfe0*/  @!P1 BRA `(.L_x_196) ;  /* 0x0000006000389947 */ /* 0x002fea0003800000 */
.L_x_387:
        /* <DEDUP_REMOVED lines=11> */
.L_x_199:
[----:B---34-:R-:W1:Y:S02]  /*1d0a0*/  LDC R2, c[0x0][0x828] ;  /* 0x00020a00ff027b82 */ /* 0x018e640000000800 */
[----:B-1----:R1:W-:Y:S02]  /*1d0b0*/  SYNCS.ARRIVE.TRANS64.RED.A0TR RZ, [UR5+0x344b8], R2 ;  /* 0x0344b802ffff79a7 */ /* 0x0023e40008300405 */
.L_x_198:
[----:B------:R-:W-:Y:S05]  /*1d0c0*/  BSYNC B0 ;  /* 0x0000000000007941 */ /* 0x000fea0003800000 */
.L_x_197:
[----:B------:R-:W-:Y:S05]  /*1d0d0*/  @!P2 BRA `(.L_x_200) ;  /* 0x000000000004a947 */ /* 0x000fea0003800000 */
[----:B------:R-:W-:Y:S01]  /*1d0e0*/  BPT.TRAP 0x1 ;  /* 0x000000040000795c */ /* 0x000fe20000300000 */
.L_x_200:
[----:B------:R-:W-:Y:S02]  /*1d0f0*/  UIADD3 UR33, UR5, 0x344b8, URZ ;  /* 0x000344b805217890 */ /* 0x000fe4000fffe03f */
[----:B------:R-:W-:Y:S02]  /*1d100*/  UIADD3 UR23, UR19, 0x40, URZ ;  /* 0x0000004013177890 */ /* 0x000fe4000fffe03f */
[----:B------:R-:W-:-:S09]  /*1d110*/  UPRMT UR15, UR43, 0x654, UR33 ;  /* 0x000006542b0f7896 */ /* 0x000fd20008000021 */
[----:B------:R-:W-:Y:S01]  /*1d120*/  SYNCS.ARRIVE.TRANS64.RED.A1T0 RZ, [UR15], RZ ;  /* 0x000000ffffff79a7 */ /* 0x000fe2000810040f */
[----:B------:R-:W-:Y:S05]  /*1d130*/  @!P2 BRA `(.L_x_201) ;  /* 0x000000000004a947 */ /* 0x000fea0003800000 */
[----:B------:R-:W-:Y:S01]  /*1d140*/  BPT.TRAP 0x1 ;  /* 0x000000040000795c */ /* 0x000fe20000300000 */
.L_x_201:
[----:B-1-34-:R-:W-:-:S04]  /*1d150*/  SHF.L.U32 R2, RZ, 0x1f, RZ ;  /* 0x0000001fff027819 */ /* 0x01afc800000006ff */
[----:B------:R-:W1:Y:S02]  /*1d160*/  SYNCS.PHASECHK.TRANS64.TRYWAIT P1, [UR5+0x344c0], R2 ;  /* 0x0344c002ff0075a7 */ /* 0x000e640008020145 */
[----:B-1----:R-:W-:Y:S05]  /*1d170*/  @!P1 BRA `(.L_x_202) ;  /* 0x0000005c00ec9947 */ /* 0x002fea0003800000 */
.L_x_388:
[----:B------:R-:W-:Y:S04]  /*1d180*/  BSSY B0, `(.L_x_203) ;  /* 0x000000b000007945 */ /* 0x000fe80003800000 */
[----:B------:R-:W-:Y:S05]  /*1d190*/  @P0 BRA `(.L_x_204) ;  /* 0x0000000000240947 */ /* 0x000fea0003800000 */
[----:B------:R-:W-:Y:S01]  /*1d1a0*/  UIADD3 UR20, UR5, 0x30000, URZ ;  /* 0x0003000005147890 */ /* 0x000fe2000fffe03f */
[----:B------:R-:W-:Y:S01]  /*1d1b0*/  UMOV UR16, 0x0 ;  /* 0x0000000000107882 */ /* 0x000fe20000000000 */
[----:B------:R-:W-:Y:S01]  /*1d1c0*/  UMOV UR17, 0x10000000 ;  /* 0x1000000000117882 */ /* 0x000fe20000000000 */
[----:B------:R-:W-:-:S06]  /*1d1d0*/  UMOV UR22, UR18 ;  /* 0x0000001200167c82 */ /* 0x000fcc0008000000 */
[----:B------:R3:W-:Y:S02]  /*1d1e0*/  UTMALDG.2D [UR20], [UR8], desc[UR16] ;  /* 0x00001014080075b4 */ /* 0x0007e40008009000 */
[----:B---3--:R-:W-:Y:S05]  /*1d1f0*/  @!P2 BRA `(.L_x_205) ;  /* 0x000000000004a947 */ /* 0x008fea0003800000 */
[----:B------:R-:W-:Y:S01]  /*1d200*/  BPT.TRAP 0x1 ;  /* 0x000000040000795c */ /* 0x000fe20000300000 */
.L_x_205:
[----:B-12---:R-:W1:Y:S02]  /*1d210*/  LDC R3, c[0x0][0x828] ;  /* 0x00020a00ff037b82 */ /* 0x006e640000000800 */
[----:B-1----:R3:W-:Y:S02]  /*1d220*/  SYNCS.ARRIVE.TRANS64.RED.A0TR RZ, [UR5+0x344a0], R3 ;  /* 0x0344a003ffff79a7 */ /* 0x0027e40008300405 */
.L_x_204:
[----:B------:R-:W-:Y:S05]  /*1d230*/  BSYNC B0 ;  /* 0x0000000000007941 */ /* 0x000fea0003800000 */
.L_x_203:
[----:B------:R-:W-:Y:S05]  /*1d240*/  @!P2 BRA `(.L_x_206) ;  /* 0x000000000004a947 */ /* 0x000fea0003800000 */
[----:B------:R-:W-:Y:S01]  /*1d250*/  BPT.TRAP 0x1 ;  /* 0x000000040000795c */ /* 0x000fe20000300000 */
.L_x_206:
[----:B------:R-:W-:Y:S01]  /*1d260*/  SYNCS.ARRIVE.TRANS64.RED.A1T0 RZ, [UR6], RZ ;  /* 0x000000ffffff79a7 */ /* 0x000fe20008100406 */
[----:B------:R-:W-:Y:S05]  /*1d270*/  @!P2 BRA `(.L_x_207) ;  /* 0x000000000004a947 */ /* 0x000fea0003800000 */
[----:B------:R-:W-:Y:S01]  /*1d280*/  BPT.TRAP 0x1 ;  /* 0x000000040000795c */ /* 0x000fe20000300000 */
.L_x_207:
[----:B------:R-:W4:Y:S02]  /*1d290*/  SYNCS.PHASECHK.TRANS64.TRYWAIT P1, [UR5+0x344c8], R2 ;  /* 0x0344c802ff0075a7 */ /* 0x000f240008020145 */
[----:B----4-:R-:W-:Y:S05]  /*1d2a0*/  @!P1 BRA `(.L_x_208) ;  /* 0x0000005c00b89947 */ /* 0x010fea0003800000 */
.L_x_389:
        /* <DEDUP_REMOVED lines=10> */
.L_x_211:
[----:B-123--:R-:W1:Y:S02]  /*1d350*/  LDC R3, c[0x0][0x828] ;  /* 0x00020a00ff037b82 */ /* 0x00ee640000000800 */
[----:B-1----:R4:W-:Y:S02]  /*1d360*/  SYNCS.ARRIVE.TRANS64.RED.A0TR RZ, [UR5+0x344a8], R3 ;  /* 0x0344a803ffff79a7 */ /* 0x0029e40008300405 */
.L_x_210:
[----:B------:R-:W-:Y:S05]  /*1d370*/  BSYNC B0 ;  /* 0x0000000000007941 */ /* 0x000fea0003800000 */
.L_x_209:
[----:B------:R-:W-:Y:S05]  /*1d380*/  @!P2 BRA `(.L_x_212) ;  /* 0x000000000004a947 */ /* 0x000fea0003800000 */
[----:B------:R-:W-:Y:S01]  /*1d390*/  BPT.TRAP 0x1 ;  /* 0x000000040000795c */ /* 0x000fe20000300000 */
.L_x_212:
[----:B------:R-:W-:Y:S01]  /*1d3a0*/  SYNCS.ARRIVE.TRANS64.RED.A1T0 RZ, [UR7], RZ ;  /* 0x000000ffffff79a7 */ /* 0x000fe20008100407 */
[----:B------:R-:W-:Y:S01]  /*1d3b0*/  UIADD3 UR31, UR19, 0x60, URZ ;  /* 0x00000060131f7890 */ /* 0x000fe2000fffe03f */
[----:B------:R-:W-:Y:S11]  /*1d3c0*/  @!P2 BRA `(.L_x_213) ;  /* 0x000000000004a947 */ /* 0x000ff60003800000 */
[----:B------:R-:W-:Y:S01]  /*1d3d0*/  BPT.TRAP 0x1 ;  /* 0x000000040000795c */ /* 0x000fe20000300000 */
.L_x_213:
[----:B------:R-:W1:Y:S02]  /*1d3e0*/  SYNCS.PHASECHK.TRANS64.TRYWAIT P1, [UR5+0x344d0], R2 ;  /* 0x0344d002ff0075a7 */ /* 0x000e640008020145 */
[----:B-1----:R-:W-:Y:S05]  /*1d3f0*/  @!P1 BRA `(.L_x_214) ;  /* 0x0000005c007c9947 */ /* 0x002fea0003800000 */
.L_x_390:
[----:B------:R-:W-:Y:S04]  /*1d400*/  BSSY B0, `(.L_x_215) ;  /* 0x000000b000007945 */ /* 0x000fe80003800000 */
[----:B------:R-:W-:Y:S05]  /*1d410*/  @P0 BRA `(.L_x_216) ;  /* 0x0000000000240947 */ /* 0x000fea0003800000 */
[----:B------:R-:W-:Y:S01]  /*1d420*/  UIADD3 UR28, UR5, 0x32000, URZ ;  /* 0x00032000051c7890 */ /* 0x000fe2000fffe03f */
[----:B------:R-:W-:Y:S01]  /*1d430*/  UMOV UR16, 0x0 ;  /* 0x0000000000107882 */ /* 0x000fe20000000000 */
[----:B------:R-:W-:Y:S01]  /*1d440*/  UMOV UR17, 0x10000000 ;  /* 0x1000000000117882 */ /* 0x000fe20000000000 */
[----:B------:R-:W-:-:S06]  /*1d450*/  UMOV UR30, UR18 ;  /* 0x00000012001e7c82 */ /* 0x000fcc0008000000 */
[----:B------:R1:W-:Y:S02]  /*1d460*/  UTMALDG.2D [UR28], [UR8], desc[UR16] ;  /* 0x0000101c080075b4 */ /* 0x0003e40008009000 */
[----:B-1----:R-:W-:Y:S05]  /*1d470*/  @!P2 BRA `(.L_x_217) ;  /* 0x000000000004a947 */ /* 0x002fea0003800000 */
[----:B------:R-:W-:Y:S01]  /*1d480*/  BPT.TRAP 0x1 ;  /* 0x000000040000795c */ /* 0x000fe20000300000 */
.L_x_217:
[----:B--234-:R-:W1:Y:S02]  /*1d490*/  LDC R3, c[0x0][0x828] ;  /* 0x00020a00ff037b82 */ /* 0x01ce640000000800 */
[----:B-1----:R1:W-:Y:S02]  /*1d4a0*/  SYNCS.ARRIVE.TRANS64.RED.A0TR RZ, [UR5+0x344b0], R3 ;  /* 0x0344b003ffff79a7 */ /* 0x0023e40008300405 */
.L_x_216:
[----:B------:R-:W-:Y:S05]  /*1d4b0*/  BSYNC B0 ;  /* 0x0000000000007941 */ /* 0x000fea0003800000 */
.L_x_215:
[----:B------:R-:W-:Y:S05]  /*1d4c0*/  @!P2 BRA `(.L_x_218) ;  /* 0x000000000004a947 */ /* 0x000fea0003800000 */
[----:B------:R-:W-:Y:S01]  /*1d4d0*/  BPT.TRAP 0x1 ;  /* 0x000000040000795c */ /* 0x000fe20000300000 */
.L_x_218:
[----:B------:R-:W-:Y:S01]  /*1d4e0*/  SYNCS.ARRIVE.TRANS64.RED.A1T0 RZ, [UR14], RZ ;  /* 0x000000ffffff79a7 */ /* 0x000fe2000810040e */
[----:B------:R-:W-:Y:S05]  /*1d4f0*/  @!P2 BRA `(.L_x_219) ;  /* 0x000000000004a947 */ /* 0x000fea0003800000 */
[----:B------:R-:W-:Y:S01]  /*1d500*/  BPT.TRAP 0x1 ;  /* 0x000000040000795c */ /* 0x000fe20000300000 */
.L_x_219:
[----:B------:R-:W1:Y:S02]  /*1d510*/  SYNCS.PHASECHK.TRANS64.TRYWAIT P1, [UR5+0x344d8], R2 ;  /* 0x0344d802ff0075a7 */ /* 0x000e640008020145 */
[----:B-1----:R-:W-:Y:S05]  /*1d520*/  @!P1 BRA `(.L_x_220) ;  /* 0x0000005c00489947 */ /* 0x002fea0003800000 */
.L_x_391:
        /* <DEDUP_REMOVED lines=10> */
.L_x_223:
[----:B--234-:R-:W1:Y:S02]  /*1d5d0*/  LDC R3, c[0x0][0x828] ;  /* 0x00020a00ff037b82 */ /* 0x01ce640000000800 */
[----:B-1----:R1:W-:Y:S02]  /*1d5e0*/  SYNCS.ARRIVE.TRANS64.RED.A0TR RZ, [UR5+0x344b8], R3 ;  /* 0x0344b803ffff79a7 */ /* 0x0023e40008300405 */
.L_x_222:
[----:B------:R-:W-:Y:S05]  /*1d5f0*/  BSYNC B0 ;  /* 0x0000000000007941 */ /* 0x000fea0003800000 */
.L_x_221:
[----:B------:R-:W-:Y:S05]  /*1d600*/  @!P2 BRA `(.L_x_224) ;  /* 0x000000000004a947 */ /* 0x000fea0003800000 */
[----:B------:R-:W-:Y:S01]  /*1d610*/  BPT.TRAP 0x1 ;  /* 0x000000040000795c */ /* 0x000fe20000300000 */
.L_x_224:
[----:B------:R-:W-:Y:S01]  /*1d620*/  SYNCS.ARRIVE.TRANS64.RED.A1T0 RZ, [UR15], RZ ;  /* 0x000000ffffff79a7 */ /* 0x000fe2000810040f */
[----:B------:R-:W-:Y:S01]  /*1d630*/  UIADD3 UR23, UR19, 0x80, URZ ;  /* 0x0000008013177890 */ /* 0x000fe2000fffe03f */
[----:B------:R-:W-:Y:S11]  /*1d640*/  @!P2 BRA `(.L_x_225) ;  /* 0x000000000004a947 */ /* 0x000ff60003800000 */
[----:B------:R-:W-:Y:S01]  /*1d650*/  BPT.TRAP 0x1 ;  /* 0x000000040000795c */ /* 0x000fe20000300000 */
.L_x_225:
[----:B------:R-:W1:Y:S02]  /*1d660*/  SYNCS.PHASECHK.TRANS64.TRYWAIT P1, [UR5+0x344c0], R8 ;  /* 0x0344c008ff0075a7 */ /* 0x000e640008020145 */
[----:B-1----:R-:W-:Y:S05]  /*1d670*/  @!P1 BRA `(.L_x_226) ;  /* 0x0000005c000c9947 */ /* 0x002fea0003800000 */
.L_x_392:
        /* <DEDUP_REMOVED lines=9> */
.L_x_229:
[----:B--234-:R-:W1:Y:S02]  /*1d710*/  LDC R3, c[0x0][0x828] ;  /* 0x00020a00ff037b82 */ /* 0x01ce640000000800 */
[----:B-1----:R1:W-:Y:S02]  /*1d720*/  SYNCS.ARRIVE.TRANS64.RED.A0TR RZ, [UR5+0x344a0], R3 ;  /* 0x0344a003ffff79a7 */ /* 0x0023e40008300405 */
.L_x_228:
[----:B------:R-:W-:Y:S05]  /*1d730*/  BSYNC B0 ;  /* 0x0000000000007941 */ /* 0x000fea0003800000 */
.L_x_227:
[----:B------:R-:W-:Y:S05]  /*1d740*/  @!P2 BRA `(.L_x_230) ;  /* 0x000000000004a947 */ /* 0x000fea0003800000 */
[----:B------:R-:W-:Y:S01]  /*1d750*/  BPT.TRAP 0x1 ;  /* 0x000000040000795c */ /* 0x000fe20000300000 */
.L_x_230:
[----:B------:R-:W-:Y:S01]  /*1d760*/  SYNCS.ARRIVE.TRANS64.RED.A1T0 RZ, [UR6], RZ ;  /* 0x000000ffffff79a7 */ /* 0x000fe20008100406 */
[----:B------:R-:W-:Y:S05]  /*1d770*/  @!P2 BRA `(.L_x_231) ;  /* 0x000000000004a947 */ /* 0x000fea0003800000 */
[----:B------:R-:W-:Y:S01]  /*1d780*/  BPT.TRAP 0x1 ;  /* 0x000000040000795c */ /* 0x000fe20000300000 */
.L_x_231:
[----:B------:R-:W1:Y:S02]  /*1d790*/  SYNCS.PHASECHK.TRANS64.TRYWAIT P1, [UR5+0x344c8], R8 ;  /* 0x0344c808ff0075a7 */ /* 0x000e640008020145 */
[----:B-1----:R-:W-:Y:S05]  /*1d7a0*/  @!P1 BRA `(.L_x_232) ;  /* 0x0000005800d89947 */ /* 0x002fea0003800000 */
.L_x_393:
        /* <DEDUP_REMOVED lines=10> */
.L_x_235:
[----:B--234-:R-:W1:Y:S02]  /*1d850*/  LDC R3, c[0x0][0x828] ;  /* 0x00020a00ff037b82 */ /* 0x01ce640000000800 */
[----:B-1----:R1:W-:Y:S02]  /*1d860*/  SYNCS.ARRIVE.TRANS64.RED.A0TR RZ, [UR5+0x344a8], R3 ;  /* 0x0344a803ffff79a7 */ /* 0x0023e40008300405 */
.L_x_234:
[----:B------:R-:W-:Y:S05]  /*1d870*/  BSYNC B0 ;  /* 0x0000000000007941 */ /* 0x000fea0003800000 */
.L_x_233:
[----:B------:R-:W-:Y:S05]  /*1d880*/  @!P2 BRA `(.L_x_236) ;  /* 0x000000000004a947 */ /* 0x000fea0003800000 */
[----:B------:R-:W-:Y:S01]  /*1d890*/  BPT.TRAP 0x1 ;  /* 0x000000040000795c */ /* 0x000fe20000300000 */
.L_x_236:
[----:B------:R-:W-:Y:S01]  /*1d8a0*/  SYNCS.ARRIVE.TRANS64.RED.A1T0 RZ, [UR7], RZ ;  /* 0x000000ffffff79a7 */ /* 0x000fe20008100407 */
[----:B------:R-:W-:Y:S01]  /*1d8b0*/  UIADD3 UR31, UR19, 0xa0, URZ ;  /* 0x000000a0131f7890 */ /* 0x000fe2000fffe03f */
[----:B------:R-:W-:Y:S11]  /*1d8c0*/  @!P2 BRA `(.L_x_237) ;  /* 0x000000000004a947 */ /* 0x000ff60003800000 */
[----:B------:R-:W-:Y:S01]  /*1d8d0*/  BPT.TRAP 0x1 ;  /* 0x000000040000795c */ /* 0x000fe20000300000 */
.L_x_237:
[----:B------:R-:W1:Y:S02]  /*1d8e0*/  SYNCS.PHASECHK.TRANS64.TRYWAIT P1, [UR5+0x344d0], R8 ;  /* 0x0344d008ff0075a7 */ /* 0x000e640008020145 */
[----:B-1----:R-:W-:Y:S05]  /*1d8f0*/  @!P1 BRA `(.L_x_238) ;  /* 0x00000058009c9947 */ /* 0x002fea0003800000 */
.L_x_394:
        /* <DEDUP_REMOVED lines=9> */
.L_x_241:
[----:B--234-:R-:W1:Y:S02]  /*1d990*/  LDC R3, c[0x0][0x828] ;  /* 0x00020a00ff037b82 */ /* 0x01ce640000000800 */
[----:B-1----:R1:W-:Y:S02]  /*1d9a0*/  SYNCS.ARRIVE.TRANS64.RED.A0TR RZ, [UR5+0x344b0], R3 ;  /* 0x0344b003ffff79a7 */ /* 0x0023e40008300405 */
.L_x_240:
[----:B------:R-:W-:Y:S05]  /*1d9b0*/  BSYNC B0 ;  /* 0x0000000000007941 */ /* 0x000fea0003800000 */
.L_x_239:
[----:B------:R-:W-:Y:S05]  /*1d9c0*/  @!P2 BRA `(.L_x_242) ;  /* 0x000000000004a947 */ /* 0x000fea0003800000 */
[----:B------:R-:W-:Y:S01]  /*1d9d0*/  BPT.TRAP 0x1 ;  /* 0x000000040000795c */ /* 0x000fe20000300000 */
.L_x_242:
[----:B------:R-:W-:Y:S01]  /*1d9e0*/  SYNCS.ARRIVE.TRANS64.RED.A1T0 RZ, [UR14], RZ ;  /* 0x000000ffffff79a7 */ /* 0x000fe2000810040e */
[----:B------:R-:W-:Y:S05]  /*1d9f0*/  @!P2 BRA `(.L_x_243) ;  /* 0x000000000004a947 */ /* 0x000fea0003800000 */
[----:B------:R-:W-:Y:S01]  /*1da00*/  BPT.TRAP 0x1 ;  /* 0x000000040000795c */ /* 0x000fe20000300000 */
.L_x_243:
[----:B------:R-:W1:Y:S02]  /*1da10*/  SYNCS.PHASECHK.TRANS64.TRYWAIT P1, [UR5+0x344d8], R8 ;  /* 0x0344d808ff0075a7 */ /* 0x000e640008020145 */
[----:B-1----:R-:W-:Y:S05]  /*1da20*/  @!P1 BRA `(.L_x_244) ;  /* 0x0000005800689947 */ /* 0x002fea0003800000 */
.L_x_395:
        /* <DEDUP_REMOVED lines=10> */
.L_x_247:
[----:B--234-:R-:W1:Y:S02]  /*1dad0*/  LDC R3, c[0x0][0x828] ;  /* 0x00020a00ff037b82 */ /* 0x01ce640000000800 */
[----:B-1----:R1:W-:Y:S02]  /*1dae0*/  SYNCS.ARRIVE.TRANS64.RED.A0TR RZ, [UR5+0x344b8], R3 ;  /* 0x0344b803ffff79a7 */ /* 0x0023e40008300405 */
.L_x_246:
[----:B------:R-:W-:Y:S05]  /*1daf0*/  BSYNC B0 ;  /* 0x0000000000007941 */ /* 0x000fea0003800000 */
.L_x_245:
[----:B------:R-:W-:Y:S05]  /*1db00*/  @!P2 BRA `(.L_x_248) ;  /* 0x000000000004a947 */ /* 0x000fea0003800000 */
[----:B------:R-:W-:Y:S01]  /*1db10*/  BPT.TRAP 0x1 ;  /* 0x000000040000795c */ /* 0x000fe20000300000 */
.L_x_248:
[----:B------:R-:W-:Y:S01]  /*1db20*/  SYNCS.ARRIVE.TRANS64.RED.A1T0 RZ, [UR15], RZ ;  /* 0x000000ffffff79a7 */ /* 0x000fe2000810040f */
[----:B------:R-:W-:Y:S01]  /*1db30*/  UIADD3 UR23, UR19, 0xc0, URZ ;  /* 0x000000c013177890 */ /* 0x000fe2000fffe03f */
[----:B------:R-:W-:Y:S11]  /*1db40*/  @!P2 BRA `(.L_x_249) ;  /* 0x000000000004a947 */ /* 0x000ff60003800000 */
[----:B------:R-:W-:Y:S01]  /*1db50*/  BPT.TRAP 0x1 ;  /* 0x000000040000795c */ /* 0x000fe20000300000 */
.L_x_249:
[----:B------:R-:W1:Y:S02]  /*1db60*/  SYNCS.PHASECHK.TRANS64.TRYWAIT P1, [UR5+0x344c0], R2 ;  /* 0x0344c002ff0075a7 */ /* 0x000e640008020145 */
[----:B-1----:R-:W-:Y:S05]  /*1db70*/  @!P1 BRA `(.L_x_250) ;  /* 0x00000058002c9947 */ /* 0x002fea0003800000 */
.L_x_396:
        /* <DEDUP_REMOVED lines=9> */
.L_x_253:
[----:B--234-:R-:W1:Y:S02]  /*1dc10*/  LDC R3, c[0x0][0x828] ;  /* 0x00020a00ff037b82 */ /* 0x01ce640000000800 */
[----:B-1----:R1:W-:Y:S02]  /*1dc20*/  SYNCS.ARRIVE.TRANS64.RED.A0TR RZ, [UR5+0x344a0], R3 ;  /* 0x0344a003ffff79a7 */ /* 0x0023e40008300405 */
.L_x_252:
[----:B------:R-:W-:Y:S05]  /*1dc30*/  BSYNC B0 ;  /* 0x0000000000007941 */ /* 0x000fea0003800000 */
.L_x_251:
[----:B------:R-:W-:Y:S05]  /*1dc40*/  @!P2 BRA `(.L_x_254) ;  /* 0x000000000004a947 */ /* 0x000fea0003800000 */
[----:B------:R-:W-:Y:S01]  /*1dc50*/  BPT.TRAP 0x1 ;  /* 0x000000040000795c */ /* 0x000fe20000300000 */
.L_x_254:
[----:B------:R-:W-:Y:S01]  /*1dc60*/  SYNCS.ARRIVE.TRANS64.RED.A1T0 RZ, [UR6], RZ ;  /* 0x000000ffffff79a7 */ /* 0x000fe20008100406 */
[----:B------:R-:W-:Y:S05]  /*1dc70*/  @!P2 BRA `(.L_x_255) ;  /* 0x000000000004a947 */ /* 0x000fea0003800000 */
[----:B------:R-:W-:Y:S01]  /*1dc80*/  BPT.TRAP 0x1 ;  /* 0x000000040000795c */ /* 0x000fe20000300000 */
.L_x_255:
[----:B------:R-:W1:Y:S02]  /*1dc90*/  SYNCS.PHASECHK.TRANS64.TRYWAIT P1, [UR5+0x344c8], R2 ;  /* 0x0344c802ff0075a7 */ /* 0x000e640008020145 */
[----:B-1----:R-:W-:Y:S05]  /*1dca0*/  @!P1 BRA `(.L_x_256) ;  /* 0x0000005400f89947 */ /* 0x002fea0003800000 */
.L_x_397:
        /* <DEDUP_REMOVED lines=10> */
.L_x_259:
[----:B--234-:R-:W1:Y:S02]  /*1dd50*/  LDC R3, c[0x0][0x828] ;  /* 0x00020a00ff037b82 */ /* 0x01ce640000000800 */
[----:B-1----:R1:W-:Y:S02]  /*1dd60*/  SYNCS.ARRIVE.TRANS64.RED.A0TR RZ, [UR5+0x344a8], R3 ;  /* 0x0344a803ffff79a7 */ /* 0x0023e40008300405 */
.L_x_258:
[----:B------:R-:W-:Y:S05]  /*1dd70*/  BSYNC B0 ;  /* 0x0000000000007941 */ /* 0x000fea0003800000 */
.L_x_257:
[----:B------:R-:W-:Y:S05]  /*1dd80*/  @!P2 BRA `(.L_x_260) ;  /* 0x000000000004a947 */ /* 0x000fea0003800000 */
[----:B------:R-:W-:Y:S01]  /*1dd90*/  BPT.TRAP 0x1 ;  /* 0x000000040000795c */ /* 0x000fe20000300000 */
.L_x_260:
[----:B------:R-:W-:Y:S01]  /*1dda0*/  SYNCS.ARRIVE.TRANS64.RED.A1T0 RZ, [UR7], RZ ;  /* 0x000000ffffff79a7 */ /* 0x000fe20008100407 */
[----:B------:R-:W-:Y:S01]  /*1ddb0*/  UIADD3 UR19, UR19, 0xe0, URZ ;  /* 0x000000e013137890 */ /* 0x000fe2000fffe03f */
[----:B------:R-:W-:Y:S11]  /*1ddc0*/  @!P2 BRA `(.L_x_261) ;  /* 0x000000000004a947 */ /* 0x000ff60003800000 */
[----:B------:R-:W-:Y:S01]  /*1ddd0*/  BPT.TRAP 0x1 ;  /* 0x000000040000795c */ /* 0x000fe20000300000 */
.L_x_261:
[----:B------:R-:W1:Y:S02]  /*1dde0*/  SYNCS.PHASECHK.TRANS64.TRYWAIT P1, [UR5+0x344d0], R2 ;  /* 0x0344d002ff0075a7 */ /* 0x000e640008020145 */
[----:B-1----:R-:W-:Y:S05]  /*1ddf0*/  @!P1 BRA `(.L_x_262) ;  /* 0x0000005400bc9947 */ /* 0x002fea0003800000 */
.L_x_398:
        /* <DEDUP_REMOVED lines=9> */
.L_x_265:
[----:B--234-:R-:W1:Y:S02]  /*1de90*/  LDC R3, c[0x0][0x828] ;  /* 0x00020a00ff037b82 */ /* 0x01ce640000000800 */
[----:B-1----:R1:W-:Y:S02]  /*1dea0*/  SYNCS.ARRIVE.TRANS64.RED.A0TR RZ, [UR5+0x344b0], R3 ;  /* 0x0344b003ffff79a7 */ /* 0x0023e40008300405 */
.L_x_264:
[----:B------:R-:W-:Y:S05]  /*1deb0*/  BSYNC B0 ;  /* 0x0000000000007941 */ /* 0x000fea0003800000 */
.L_x_263:
[----:B------:R-:W-:Y:S05]  /*1dec0*/  @!P2 BRA `(.L_x_266) ;  /* 0x000000000004a947 */ /* 0x000fea0003800000 */
[----:B------:R-:W-:Y:S01]  /*1ded0*/  BPT.TRAP 0x1 ;  /* 0x000000040000795c */ /* 0x000fe20000300000 */
.L_x_266:
[----:B------:R-:W-:Y:S01]  /*1dee0*/  SYNCS.ARRIVE.TRANS64.RED.A1T0 RZ, [UR14], RZ ;  /* 0x000000ffffff79a7 */ /* 0x000fe2000810040e */
[----:B------:R-:W-:Y:S05]  /*1def0*/  @!P2 BRA `(.L_x_267) ;  /* 0x000000000004a947 */ /* 0x000fea0003800000 */
[----:B------:R-:W-:Y:S01]  /*1df00*/  BPT.TRAP 0x1 ;  /* 0x000000040000795c */ /* 0x000fe20000300000 */
.L_x_267:
[----:B------:R-:W1:Y:S02]  /*1df10*/  SYNCS.PHASECHK.TRANS64.TRYWAIT P1, [UR5+0x344d8], R2 ;  /* 0x0344d802ff0075a7 */ /* 0x000e640008020145 */
[----:B-1----:R-:W-:Y:S05]  /*1df20*/  @!P1 BRA `(.L_x_268) ;  /* 0x0000005400889947 */ /* 0x002fea0003800000 */
.L_x_399:
[----:B------:R-:W-:Y:S04]  /*1df30*/  BSSY B0, `(.L_x_269) ;  /* 0x000000d000007945 */ /* 0x000fe80003800000 */
[----:B------:R-:W-:Y:S05]  /*1df40*/  @P0 BRA `(.L_x_270) ;  /* 0x00000000002c0947 */ /* 0x000fea0003800000 */
[----:B------:R-:W-:Y:S02]  /*1df50*/  UIADD3 UR22, UR18, 0x40, URZ ;  /* 0x0000004012167890 */ /* 0x000fe4000fffe03f */
[----:B------:R-:W-:Y:S01]  /*1df60*/  UIADD3 UR20, UR5, 0x33000, URZ ;  /* 0x0003300005147890 */ /* 0x000fe2000fffe03f */
[----:B------:R-:W-:Y:S01]  /*1df70*/  UMOV UR6, 0x0 ;  /* 0x0000000000067882 */ /* 0x000fe20000000000 */
[----:B------:R-:W-:Y:S01]  /*1df80*/  UMOV UR7, 0x10000000 ;  /* 0x1000000000077882 */ /* 0x000fe20000000000 */
[----:B------:R-:W-:Y:S01]  /*1df90*/  UMOV UR21, UR33 ;  /* 0x0000002100157c82 */ /* 0x000fe20008000000 */
[----:B------:R-:W-:-:S05]  /*1dfa0*/  UMOV UR23, UR19 ;  /* 0x0000001300177c82 */ /* 0x000fca0008000000 */
[----:B------:R1:W-:Y:S02]  /*1dfb0*/  UTMALDG.2D [UR20], [UR8], desc[UR6] ;  /* 0x00000614080075b4 */ /* 0x0003e40008009000 */
[----:B-1----:R-:W-:Y:S05]  /*1dfc0*/  @!P2 BRA `(.L_x_271) ;  /* 0x000000000004a947 */ /* 0x002fea0003800000 */
[----:B------:R-:W-:Y:S01]  /*1dfd0*/  BPT.TRAP 0x1 ;  /* 0x000000040000795c */ /* 0x000fe20000300000 */
.L_x_271:
[----:B------:R-:W1:Y:S02]  /*1dfe0*/  LDC R2, c[0x0][0x828] ;  /* 0x00020a00ff027b82 */ /* 0x000e640000000800 */
[----:B-1----:R1:W-:Y:S02]  /*1dff0*/  SYNCS.ARRIVE.TRANS64.RED.A0TR RZ, [UR5+0x344b8], R2 ;  /* 0x0344b802ffff79a7 */ /* 0x0023e40008300405 */
.L_x_270:
[----:B------:R-:W-:Y:S05]  /*1e000*/  BSYNC B0 ;  /* 0x0000000000007941 */ /* 0x000fea0003800000 */
.L_x_269:
[----:B------:R-:W-:Y:S05]  /*1e010*/  @!P2 BRA `(.L_x_272) ;  /* 0x000000000004a947 */ /* 0x000fea0003800000 */
[----:B------:R-:W-:Y:S01]  /*1e020*/  BPT.TRAP 0x1 ;  /* 0x000000040000795c */ /* 0x000fe20000300000 */
.L_x_272:
[----:B------:R-:W-:Y:S01]  /*1e030*/  ISETP.NE.AND P0, PT, R7, RZ, PT ;  /* 0x000000ff0700720c */ /* 0x000fe20003f05270 */
[----:B------:R-:W-:Y:S01]  /*1e040*/  SYNCS.ARRIVE.TRANS64.RED.A1T0 RZ, [UR15], RZ ;  /* 0x000000ffffff79a7 */ /* 0x000fe2000810040f */
[CC--:B------:R-:W-:Y:S02]  /*1e050*/  ISETP.NE.AND P3, PT, R18.reuse, R6.reuse, PT ;  /* 0x000000061200720c */ /* 0x0c0fe40003f65270 */
[----:B------:R-:W-:-:S13]  /*1e060*/  ISETP.EQ.OR P0, PT, R18, R6, !P0 ;  /* 0x000000061200720c */ /* 0x000fda0004702670 */
[----:B------:R-:W-:Y:S05]  /*1e070*/  @P0 BRA `(.L_x_273) ;  /* 0x0000000400040947 */ /* 0x000fea0003800000 */
[----:B------:R-:W-:Y:S01]  /*1e080*/  ELECT P0, URZ, PT ;  /* 0x00000000003f782f */ /* 0x000fe20003800000 */
[----:B------:R-:W-:-:S12]  /*1e090*/  BSSY B0, `(.L_x_274) ;  /* 0x0000032000007945 */ /* 0x000fd80003800000 */
[----:B------:R-:W-:Y:S05]  /*1e0a0*/  @!P0 BRA `(.L_x_275) ;  /* 0x0000000000c08947 */ /* 0x000fea0003800000 */
[----:B-1234-:R-:W1:Y:S08]  /*1e0b0*/  LDC.64 R2, c[0x0][0x290] ;  /* 0x0000a400ff027b82 */ /* 0x01ee700000000a00 */
[----:B------:R-:W2:Y:S08]  /*1e0c0*/  LDC.64 R10, c[0x0][0x808] ;  /* 0x00020200ff0a7b82 */ /* 0x000eb00000000a00 */
[----:B------:R-:W3:Y:S01]  /*1e0d0*/  LDC.64 R14, c[0x0][0x810] ;  /* 0x00020400ff0e7b82 */ /* 0x000ee20000000a00 */
[----:B-1----:R-:W-:-:S05]  /*1e0e0*/  IMAD.WIDE R2, R6, 0xc, R2 ;  /* 0x0000000c06027825 */ /* 0x002fca00078e0202 */
[----:B------:R1:W5:Y:S04]  /*1e0f0*/  LDG.E R12, desc[UR38][R2.64] ;  /* 0x00000026020c7981 */ /* 0x000368000c1e1900 */
[----:B-----5:R1:W5:Y:S01]  /*1e100*/  LDG.E R13, desc[UR38][R2.64+0x4] ;  /* 0x00000426020d7981 */ /* 0x020362000c1e1900 */
[----:B--2---:R-:W-:Y:S02]  /*1e110*/  ISETP.NE.U32.AND P0, PT, R10, RZ, PT ;  /* 0x000000ff0a00720c */ /* 0x004fe40003f05070 */
[----:B------:R-:W-:Y:S02]  /*1e120*/  SHF.R.S32.HI R9, RZ, 0x1f, R6 ;  /* 0x0000001fff097819 */ /* 0x000fe40000011406 */
[----:B------:R-:W-:Y:S02]  /*1e130*/  ISETP.NE.AND.EX P0, PT, R11, RZ, PT, P0 ;  /* 0x000000ff0b00720c */ /* 0x000fe40003f05300 */
[----:B---3--:R-:W-:-:S04]  /*1e140*/  ISETP.NE.U32.AND P1, PT, R14, RZ, PT ;  /* 0x000000ff0e00720c */ /* 0x008fc80003f25070 */
[----:B------:R-:W-:-:S07]  /*1e150*/  ISETP.NE.AND.EX P1, PT, R15, RZ, PT, P1 ;  /* 0x000000ff0f00720c */ /* 0x000fce0003f25310 */
[----:B-1----:R-:W-:Y:S06]  /*1e160*/  @!P0 BRA `(.L_x_276) ;  /* 0x0000000000108947 */ /* 0x002fec0003800000 */
[----:B------:R-:W-:-:S04]  /*1e170*/  LEA R2, P0, R6, R10, 0x3 ;  /* 0x0000000a06027211 */ /* 0x000fc800078018ff */
[----:B------:R-:W-:-:S06]  /*1e180*/  LEA.HI.X R3, R6, R11, R9, 0x3, P0 ;  /* 0x0000000b06037211 */ /* 0x000fcc00000f1c09 */
[----:B------:R-:W2:Y:S04]  /*1e190*/  LDG.E.64 R2, desc[UR38][R2.64] ;  /* 0x0000002602027981 */ /* 0x000ea8000c1e1b00 */
[----:B--2---:R1:W-:Y:S02]  /*1e1a0*/  STS.64 [UR4], R2 ;  /* 0x00000002ff007988 */ /* 0x0043e40008000a04 */
.L_x_276:
[----:B------:R-:W-:Y:S05]  /*1e1b0*/  @!P1 BRA `(.L_x_275) ;  /* 0x00000000007c9947 */ /* 0x000fea0003800000 */
[----:B-1----:R-:W-:-:S04]  /*1e1c0*/  LEA R2, P0, R6, R14, 0x3 ;  /* 0x0000000e06027211 */ /* 0x002fc800078018ff */
[----:B------:R-:W-:Y:S02]  /*1e1d0*/  LEA.HI.X R3, R6, R15, R9, 0x3, P0 ;  /* 0x0000000f06037211 */ /* 0x000fe400000f1c09 */
[----:B------:R-:W1:Y:S04]  /*1e1e0*/  LDS R9, [UR4+0x1c] ;  /* 0x00001c04ff097984 */ /* 0x000e680008000800 */
[----:B------:R-:W2:Y:S01]  /*1e1f0*/  LDG.E.64 R2, desc[UR38][R2.64] ;  /* 0x0000002602027981 */ /* 0x000ea2000c1e1b00 */
[----:B------:R-:W-:Y:S01]  /*1e200*/  MOV R18, UR4 ;  /* 0x0000000400127c02 */ /* 0x000fe20008000f00 */
[----:B-----5:R-:W-:Y:S01]  /*1e210*/  VIADD R13, R13, 0xffffffff ;  /* 0xffffffff0d0d7836 */ /* 0x020fe20000000000 */
[----:B------:R-:W-:Y:S02]  /*1e220*/  IADD3 R12, R12, -0x1, RZ ;  /* 0xffffffff0c0c7810 */ /* 0x000fe40007ffe0ff */
[----:B------:R-:W-:-:S02]  /*1e230*/  CS2R R14, SRZ ;  /* 0x00000000000e7805 */ /* 0x000fc4000001ff00 */
[----:B------:R-:W-:Y:S01]  /*1e240*/  SHF.R.U64 R18, R18, 0x4, RZ ;  /* 0x0000000412127819 */ /* 0x000fe200000012ff */
[----:B------:R-:W-:Y:S04]  /*1e250*/  STS [UR4+0x30], RZ ;  /* 0x000030ffff007988 */ /* 0x000fe80008000804 */
[----:B------:R-:W-:Y:S04]  /*1e260*/  STS.128 [UR4+0x20], R12 ;  /* 0x0000200cff007988 */ /* 0x000fe80008000c04 */
        /* <DEDUP_REMOVED lines=10> */
[----:B------:R-:W-:Y:S04]  /*1e310*/  STS [UR4+0x1c], R9 ;  /* 0x00001c09ff007988 */ /* 0x000fe80008000804 */
[----:B------:R-:W1:Y:S02]  /*1e320*/  LDS R10, [UR4+0x1c] ;  /* 0x00001c04ff0a7984 */ /* 0x000e640008000800 */
[----:B-1----:R-:W-:-:S05]  /*1e330*/  LOP3.LUT R10, R10, 0xf0, RZ, 0xb8, !PT ;  /* 0x000000f00a0a7812 */ /* 0x002fca00078eb8ff */
[----:B------:R-:W-:Y:S04]  /*1e340*/  STS [UR4+0x1c], R10 ;  /* 0x00001c0aff007988 */ /* 0x000fe80008000804 */
[----:B------:R-:W1:Y:S02]  /*1e350*/  LDS R11, [UR4+0x1c] ;  /* 0x00001c04ff0b7984 */ /* 0x000e640008000800 */
[----:B-1----:R-:W-:-:S05]  /*1e360*/  LOP3.LUT R19, R11, 0xf00, RZ, 0xb8, !PT ;  /* 0x00000f000b137812 */ /* 0x002fca00078eb8ff */
[----:B------:R-:W-:Y:S04]  /*1e370*/  STS.64 [UR4+0x18], R18 ;  /* 0x00001812ff007988 */ /* 0x000fe80008000a04 */
[----:B------:R-:W1:Y:S02]  /*1e380*/  LDS R11, [UR4+0x1c] ;  /* 0x00001c04ff0b7984 */ /* 0x000e640008000800 */
[----:B-1----:R-:W-:-:S05]  /*1e390*/  LOP3.LUT R2, R11, 0xf000, RZ, 0xb8, !PT ;  /* 0x0000f0000b027812 */ /* 0x002fca00078eb8ff */
[----:B------:R1:W-:Y:S02]  /*1e3a0*/  STS [UR4+0x1c], R2 ;  /* 0x00001c02ff007988 */ /* 0x0003e40008000804 */
.L_x_275:
[----:B------:R-:W-:Y:S05]  /*1e3b0*/  BSYNC B0 ;  /* 0x0000000000007941 */ /* 0x000fea0003800000 */
.L_x_274:
[----:B-1----:R-:W1:Y:S01]  /*1e3c0*/  S2R R2, SR_LANEID ;  /* 0x0000000000027919 */ /* 0x002e620000000000 */
[----:B------:R-:W-:Y:S01]  /*1e3d0*/  NOP ;  /* 0x0000000000007918 */ /* 0x000fe20000000000 */
[----:B------:R-:W-:Y:S01]  /*1e3e0*/  ELECT P0, URZ, PT ;  /* 0x00000000003f782f */ /* 0x000fe20003800000 */
[----:B------:R-:W-:Y:S01]  /*1e3f0*/  BSSY B0, `(.L_x_277) ;  /* 0x0000008000007945 */ /* 0x000fe20003800000 */
[----:B-1----:R-:W-:-:S04]  /*1e400*/  SHF.L.U32 R10, R2, 0x2, RZ ;  /* 0x00000002020a7819 */ /* 0x002fc800000006ff */
[----:B------:R-:W-:Y:S01]  /*1e410*/  IADD3 R2, P1, R10, UR8, RZ ;  /* 0x000000080a027c10 */ /* 0x000fe2000ff3e0ff */
[----:B------:R1:W1:Y:S04]  /*1e420*/  LDS R9, [R10+UR4] ;  /* 0x000000040a097984 */ /* 0x0002680008000800 */
[----:B--234-:R-:W-:Y:S02]  /*1e430*/  IMAD.X R3, RZ, RZ, UR9, P1 ;  /* 0x00000009ff037e24 */ /* 0x01cfe400088e06ff */
[----:B------:R-:W-:Y:S06]  /*1e440*/  @!P0 BRA `(.L_x_278) ;  /* 0x0000000000088947 */ /* 0x000fec0003800000 */
[----:B------:R0:W-:Y:S01]  /*1e450*/  UTMACMDFLUSH ;  /* 0x00000000000079b7 */ /* 0x0001e20000000000 */
[----:B------:R-:W-:-:S04]  /*1e460*/  DEPBAR.LE SB0, 0x0 ;  /* 0x000080000000791a */ /* 0x000fc80000000000 */
.L_x_278:
[----:B------:R-:W-:Y:S05]  /*1e470*/  BSYNC B0 ;  /* 0x0000000000007941 */ /* 0x000fea0003800000 */
.L_x_277:
[----:B-1----:R1:W5:Y:S02]  /*1e480*/  ATOMG.E.EXCH.STRONG.GPU PT, RZ, [R2], R9 ;  /* 0x0000000902ff73a8 */ /* 0x00236400041ee100 */
.L_x_273:
[----:B-1----:R-:W2:Y:S01]  /*1e490*/  LDL.LU R2, [R1+0x200] ;  /* 0x0002000001027983 */ /* 0x002ea20000300800 */
[----:B------:R-:W-:Y:S01]  /*1e4a0*/  ISETP.NE.AND P1, PT, R7, RZ, PT ;  /* 0x000000ff0700720c */ /* 0x000fe20003f25270 */
[----:B------:R-:W-:Y:S01]  /*1e4b0*/  IMAD.MOV.U32 R16, RZ, RZ, R4 ;  /* 0x000000ffff107224 */ /* 0x000fe200078e0004 */
[----:B------:R-:W-:Y:S01]  /*1e4c0*/  MOV R17, R5 ;  /* 0x0000000500117202 */ /* 0x000fe20000000f00 */
[----:B------:R-:W-:Y:S01]  /*1e4d0*/  IMAD.MOV.U32 R18, RZ, RZ, R6 ;  /* 0x000000ffff127224 */ /* 0x000fe200078e0006 */
[----:B--234-:R-:W-:Y:S02]  /*1e4e0*/  IADD3 R3, R2, 0x1, RZ ;  /* 0x0000000102037810 */ /* 0x01cfe40007ffe0ff */
[----:B------:R-:W-:Y:S02]  /*1e4f0*/  SEL R2, RZ, 0x1, !P3 ;  /* 0x00000001ff027807 */ /* 0x000fe40005800000 */
[----:B------:R-:W-:-:S04]  /*1e500*/  ISETP.NE.AND P0, PT, R3, 0x8, PT ;  /* 0x000000080300780c */ /* 0x000fc80003f05270 */
[----:B------:R-:W-:Y:S02]  /*1e510*/  SEL R3, R3, RZ, P0 ;  /* 0x000000ff03037207 */ /* 0x000fe40000000000 */
[----:B------:R-:W-:-:S03]  /*1e520*/  SEL R9, RZ, 0x1, P0 ;  /* 0x00000001ff097807 */ /* 0x000fc60000000000 */
[----:B------:R1:W-:Y:S01]  /*1e530*/  STL [R1+0x200], R3 ;  /* 0x0002000301007387 */ /* 0x0003e20000100800 */
[----:B------:R-:W-:Y:S01]  /*1e540*/  LOP3.LUT R0, R0, R9, RZ, 0x3c, !PT ;  /* 0x0000000900007212 */ /* 0x000fe200078e3cff */
[----:B------:R-:W-:Y:S06]  /*1e550*/  @P1 BRA `(.L_x_279) ;  /* 0xffffffe000a81947 */ /* 0x000fec000383ffff */
[----:B-----5:R-:W-:Y:S01]  /*1e560*/  ELECT P0, URZ, PT ;  /* 0x00000000003f782f */ /* 0x020fe20003800000 */
[----:B------:R-:W-:-:S12]  /*1e570*/  BSSY B0, `(.L_x_280) ;  /* 0x0000017000007945 */ /* 0x000fd80003800000 */
[----:B------:R-:W-:Y:S05]  /*1e580*/  @!P0 BRA `(.L_x_281) ;  /* 0x0000000000548947 */ /* 0x000fea0003800000 */
[----:B------:R-:W-:Y:S05]  /*1e590*/  @!P2 BRA `(.L_x_282) ;  /* 0x000000000004a947 */ /* 0x000fea0003800000 */
[----:B------:R-:W-:Y:S01]  /*1e5a0*/  BPT.TRAP 0x1 ;  /* 0x000000040000795c */ /* 0x000fe20000300000 */
.L_x_282:
[----:B------:R-:W2:Y:S02]  /*1e5b0*/  SYNCS.PHASECHK.TRANS64.TRYWAIT P0, [UR5+0x344c0], R8 ;  /* 0x0344c008ff0075a7 */ /* 0x000ea40008000145 */
[----:B--2---:R-:W-:Y:S05]  /*1e5c0*/  @!P0 BRA `(.L_x_283) ;  /* 0x0000004c00f88947 */ /* 0x004fea0003800000 */
.L_x_400:
[----:B------:R-:W-:Y:S05]  /*1e5d0*/  @!P2 BRA `(.L_x_284) ;  /* 0x000000000004a947 */ /* 0x000fea0003800000 */
[----:B------:R-:W-:Y:S01]  /*1e5e0*/  BPT.TRAP 0x1 ;  /* 0x000000040000795c */ /* 0x000fe20000300000 */
.L_x_284:
[----:B------:R-:W2:Y:S02]  /*1e5f0*/  SYNCS.PHASECHK.TRANS64.TRYWAIT P0, [UR5+0x344c8], R8 ;  /* 0x0344c808ff0075a7 */ /* 0x000ea40008000145 */
[----:B--2---:R-:W-:Y:S05]  /*1e600*/  @!P0 BRA `(.L_x_285) ;  /* 0x0000005000008947 */ /* 0x004fea0003800000 */
.L_x_401:
[----:B------:R-:W-:Y:S05]  /*1e610*/  @!P2 BRA `(.L_x_286) ;  /* 0x000000000004a947 */ /* 0x000fea0003800000 */
[----:B------:R-:W-:Y:S01]  /*1e620*/  BPT.TRAP 0x1 ;  /* 0x000000040000795c */ /* 0x000fe20000300000 */
.L_x_286:
[----:B------:R-:W2:Y:S02]  /*1e630*/  SYNCS.PHASECHK.TRANS64.TRYWAIT P0, [UR5+0x344d0], R8 ;  /* 0x0344d008ff0075a7 */ /* 0x000ea40008000145 */
[----:B--2---:R-:W-:Y:S05]  /*1e640*/  @!P0 BRA `(.L_x_287) ;  /* 0x0000005000088947 */ /* 0x004fea0003800000 */
.L_x_402:
[----:B------:R-:W-:Y:S05]  /*1e650*/  @!P2 BRA `(.L_x_288) ;  /* 0x000000000004a947 */ /* 0x000fea0003800000 */
[----:B------:R-:W-:Y:S01]  /*1e660*/  BPT.TRAP 0x1 ;  /* 0x000000040000795c */ /* 0x000fe20000300000 */
.L_x_288:
[----:B------:R-:W-:-:S04]  /*1e670*/  MOV R0, 0x1 ;  /* 0x0000000100007802 */ /* 0x000fc80000000f00 */
[----:B------:R-:W-:-:S07]  /*1e680*/  SHF.L.U32 R0, R0, 0x1f, RZ ;  /* 0x0000001f00007819 */ /* 0x000fce00000006ff */
.L_x_289:
[----:B-1----:R-:W-:-:S04]  /*1e690*/  IMAD.U32 R3, RZ, RZ, UR5 ;  /* 0x00000005ff037e24 */ /* 0x002fc8000f8e00ff */
[----:B------:R1:W2:Y:S03]  /*1e6a0*/  SYNCS.PHASECHK.TRANS64.TRYWAIT P0, [R3+URZ+0x344d8], R0 ;  /* 0x0344d800030075a7 */ /* 0x0002a6000800017f */
[----:B--2---:R-:W-:Y:S05]  /*1e6b0*/  @!P0 NANOSLEEP.SYNCS 0x989680 ;  /* 0x009896800000895d */ /* 0x004fea0003900000 */
[----:B------:R-:W2:Y:S02]  /*1e6c0*/  @!P0 SYNCS.PHASECHK.TRANS64 P0, [R3+URZ+0x344d8], R0 ;  /* 0x0344d800030085a7 */ /* 0x000ea4000800007f */
[----:B--2---:R-:W-:Y:S05]  /*1e6d0*/  @!P0 BRA `(.L_x_289) ;  /* 0xfffffffc00ec8947 */ /* 0x004fea000383ffff */
.L_x_281:
[----:B------:R-:W-:Y:S05]  /*1e6e0*/  BSYNC B0 ;  /* 0x0000000000007941 */ /* 0x000fea0003800000 */
.L_x_280:
[----:B------:R-:W-:Y:S05]  /*1e6f0*/  EXIT ;  /* 0x000000000000794d */ /* 0x000fea0003800000 */
.L_x_162:
[----:B------:R-:W1:Y:S01]  /*1e700*/  S2UR UR4, SR_CTAID.Y ;  /* 0x00000000000479c3 */ /* 0x000e620000002600 */
[----:B------:R-:W3:Y:S01]  /*1e710*/  S2R R0, SR_LANEID ;  /* 0x0000000000007919 */ /* 0x000ee20000000000 */
[----:B------:R-:W-:Y:S01]  /*1e720*/  ELECT P0, URZ, PT ;  /* 0x00000000003f782f */ /* 0x000fe20003800000 */
[----:B------:R-:W-:Y:S01]  /*1e730*/  BSSY B0, `(.L_x_290) ;  /* 0x000003b000007945 */ /* 0x000fe20003800000 */
[----:B------:R-:W-:Y:S01]  /*1e740*/  ULDC.64 UR16, c[0x0][0x508] ;  /* 0x0001420000107ab9 */ /* 0x000fe20000000a00 */
[----:B-1----:R-:W-:-:S04]  /*1e750*/  UIMAD UR4, UR4, UR60, UR53 ;  /* 0x0000003c040472a4 */ /* 0x002fc8000f8e0235 */
[----:B------:R-:W-:-:S06]  /*1e760*/  UIMAD.WIDE UR16, UR4, 0x80, UR16 ;  /* 0x00000080041078a5 */ /* 0x000fcc000f8e0210 */
[----:B------:R-:W-:Y:S06]  /*1e770*/  @!P0 BRA `(.L_x_291) ;  /* 0x0000000000d88947 */ /* 0x000fec0003800000 */
[----:B------:R1:W-:Y:S01]  /*1e780*/  STL [R1+0x208], R13 ;  /* 0x0002080d01007387 */ /* 0x0003e20000100800 */
[----:B------:R-:W4:Y:S01]  /*1e790*/  LDC.64 R14, c[0x0][0x358] ;  /* 0x0000d600ff0e7b82 */ /* 0x000f220000000a00 */
[----:B------:R-:W-:Y:S02]  /*1e7a0*/  UMOV UR4, 0x400 ;  /* 0x0000040000047882 */ /* 0x000fe40000000000 */
[----:B------:R3:W-:Y:S01]  /*1e7b0*/  STL [R1+0x204], R11 ;  /* 0x0002040b01007387 */ /* 0x0007e20000100800 */
[----:B--2---:R-:W-:-:S04]  /*1e7c0*/  ULEA UR4, UR43, UR4, 0x18 ;  /* 0x000000042b047291 */ /* 0x004fc8000f8ec03f */
[----:B------:R-:W2:Y:S08]  /*1e7d0*/  LDC.64 R8, c[0x0][0x340] ;  /* 0x0000d000ff087b82 */ /* 0x000eb00000000a00 */
[----:B-1----:R-:W4:Y:S08]  /*1e7e0*/  LDC.64 R12, c[0x0][0x350] ;  /* 0x0000d400ff0c7b82 */ /* 0x002f300000000a00 */
[----:B---3--:R-:W2:Y:S08]  /*1e7f0*/  LDC.64 R10, c[0x0][0x348] ;  /* 0x0000d200ff0a7b82 */ /* 0x008eb00000000a00 */
[----:B------:R-:W1:Y:S01]  /*1e800*/  LDC.64 R32, c[0x0][0x300] ;  /* 0x0000c000ff207b82 */ /* 0x000e620000000a00 */
[----:B----4-:R3:W-:Y:S07]  /*1e810*/  STS.128 [UR4+0x34650], R12 ;  /* 0x0346500cff007988 */ /* 0x0107ee0008000c04 */
[----:B------:R-:W1:Y:S01]  /*1e820*/  LDC.64 R34, c[0x0][0x308] ;  /* 0x0000c200ff227b82 */ /* 0x000e620000000a00 */
[----:B--2---:R2:W-:Y:S07]  /*1e830*/  STS.128 [UR4+0x34640], R8 ;  /* 0x03464008ff007988 */ /* 0x0045ee0008000c04 */
[----:B------:R-:W4:Y:S08]  /*1e840*/  LDC.64 R28, c[0x0][0x310] ;  /* 0x0000c400ff1c7b82 */ /* 0x000f300000000a00 */
[----:B---3--:R-:W3:Y:S08]  /*1e850*/  LDC.64 R12, c[0x0][0x420] ;  /* 0x00010800ff0c7b82 */ /* 0x008ef00000000a00 */
[----:B------:R-:W3:Y:S01]  /*1e860*/  LDC.64 R14, c[0x0][0x428] ;  /* 0x00010a00ff0e7b82 */ /* 0x000ee20000000a00 */
[----:B-1----:R-:W-:Y:S07]  /*1e870*/  STS.128 [UR4+0x34600], R32 ;  /* 0x03460020ff007988 */ /* 0x002fee0008000c04 */
[----:B--2---:R-:W1:Y:S08]  /*1e880*/  LDC.64 R8, c[0x0][0x430] ;  /* 0x00010c00ff087b82 */ /* 0x004e700000000a00 */
[----:B------:R-:W1:Y:S01]  /*1e890*/  LDC.64 R10, c[0x0][0x438] ;  /* 0x00010e00ff0a7b82 */ /* 0x000e620000000a00 */
[----:B---3--:R2:W-:Y:S07]  /*1e8a0*/  STS.128 [UR4+0x346a0], R12 ;  /* 0x0346a00cff007988 */ /* 0x0085ee0008000c04 */
[----:B------:R-:W4:Y:S08]  /*1e8b0*/  LDC.64 R30, c[0x0][0x318] ;  /* 0x0000c600ff1e7b82 */ /* 0x000f300000000a00 */
[----:B------:R-:W3:Y:S01]  /*1e8c0*/  LDC.64 R24, c[0x0][0x320] ;  /* 0x0000c800ff187b82 */ /* 0x000ee20000000a00 */
[----:B--2---:R2:W5:Y:S07]  /*1e8d0*/  LDL.LU R13, [R1+0x208] ;  /* 0x00020800010d7983 */ /* 0x00456e0000300800 */
[----:B------:R-:W3:Y:S01]  /*1e8e0*/  LDC.64 R26, c[0x0][0x328] ;  /* 0x0000ca00ff1a7b82 */ /* 0x000ee20000000a00 */
[----:B-1----:R1:W-:Y:S07]  /*1e8f0*/  STS.128 [UR4+0x346b0], R8 ;  /* 0x0346b008ff007988 */ /* 0x0023ee0008000c04 */
[----:B------:R-:W2:Y:S01]  /*1e900*/  LDC.64 R4, c[0x0][0x330] ;  /* 0x0000cc00ff047b82 */ /* 0x000ea20000000a00 */
[----:B----4-:R4:W-:Y:S04]  /*1e910*/  STS.128 [UR4+0x34610], R28 ;  /* 0x0346101cff007988 */ /* 0x0109e80008000c04 */
[----:B-1----:R1:W5:Y:S03]  /*1e920*/  LDL.LU R11, [R1+0x204] ;  /* 0x00020400010b7983 */ /* 0x0023660000300800 */
[----:B------:R-:W2:Y:S01]  /*1e930*/  LDC.64 R6, c[0x0][0x338] ;  /* 0x0000ce00ff067b82 */ /* 0x000ea20000000a00 */
[----:B---3--:R3:W-:Y:S07]  /*1e940*/  STS.128 [UR4+0x34620], R24 ;  /* 0x03462018ff007988 */ /* 0x0087ee0008000c04 */
[----:B------:R-:W1:Y:S08]  /*1e950*/  LDC.64 R32, c[0x0][0x360] ;  /* 0x0000d800ff207b82 */ /* 0x000e700000000a00 */
[----:B------:R-:W1:Y:S01]  /*1e960*/  LDC.64 R34, c[0x0][0x368] ;  /* 0x0000da00ff227b82 */ /* 0x000e620000000a00 */
[----:B--2---:R2:W-:Y:S07]  /*1e970*/  STS.128 [UR4+0x34630], R4 ;  /* 0x03463004ff007988 */ /* 0x0045ee0008000c04 */
[----:B----4-:R-:W4:Y:S08]  /*1e980*/  LDC.64 R28, c[0x0][0x370] ;  /* 0x0000dc00ff1c7b82 */ /* 0x010f300000000a00 */
[----:B------:R-:W4:Y:S08]  /*1e990*/  LDC.64 R30, c[0x0][0x378] ;  /* 0x0000de00ff1e7b82 */ /* 0x000f300000000a00 */
[----:B---3--:R-:W3:Y:S01]  /*1e9a0*/  LDC.64 R24, c[0x0][0x400] ;  /* 0x00010000ff187b82 */ /* 0x008ee20000000a00 */
[----:B-1----:R1:W-:Y:S07]  /*1e9b0*/  STS.128 [UR4+0x34660], R32 ;  /* 0x03466020ff007988 */ /* 0x0023ee0008000c04 */
[----:B------:R-:W3:Y:S08]  /*1e9c0*/  LDC.64 R26, c[0x0][0x408] ;  /* 0x00010200ff1a7b82 */ /* 0x000ef00000000a00 */
[----:B--2---:R-:W2:Y:S01]  /*1e9d0*/  LDC.64 R4, c[0x0][0x410] ;  /* 0x00010400ff047b82 */ /* 0x004ea20000000a00 */
[----:B----4-:R4:W-:Y:S07]  /*1e9e0*/  STS.128 [UR4+0x34670], R28 ;  /* 0x0346701cff007988 */ /* 0x0109ee0008000c04 */
[----:B------:R-:W2:Y:S01]  /*1e9f0*/  LDC.64 R6, c[0x0][0x418] ;  /* 0x00010600ff067b82 */ /* 0x000ea20000000a00 */
[----:B---3--:R3:W-:Y:S07]  /*1ea00*/  STS.128 [UR4+0x34680], R24 ;  /* 0x03468018ff007988 */ /* 0x0087ee0008000c04 */
[----:B-1----:R-:W1:Y:S08]  /*1ea10*/  LDC.64 R32, c[0x0][0x440] ;  /* 0x00011000ff207b82 */ /* 0x002e700000000a00 */
[----:B------:R-:W1:Y:S01]  /*1ea20*/  LDC.64 R34, c[0x0][0x448] ;  /* 0x00011200ff227b82 */ /* 0x000e620000000a00 */
[----:B--2---:R2:W-:Y:S07]  /*1ea30*/  STS.128 [UR4+0x34690], R4 ;  /* 0x03469004ff007988 */ /* 0x0045ee0008000c04 */
[----:B----4-:R-:W4:Y:S08]  /*1ea40*/  LDC.64 R28, c[0x0][0x450] ;  /* 0x00011400ff1c7b82 */ /* 0x010f300000000a00 */
[----:B------:R-:W4:Y:S08]  /*1ea50*/  LDC.64 R30, c[0x0][0x458] ;  /* 0x00011600ff1e7b82 */ /* 0x000f300000000a00 */
[----:B---3--:R-:W3:Y:S08]  /*1ea60*/  LDC.64 R24, c[0x0][0x460] ;  /* 0x00011800ff187b82 */ /* 0x008ef00000000a00 */
[----:B------:R-:W3:Y:S08]  /*1ea70*/  LDC.64 R26, c[0x0][0x468] ;  /* 0x00011a00ff1a7b82 */ /* 0x000ef00000000a00 */
[----:B--2---:R-:W2:Y:S08]  /*1ea80*/  LDC.64 R4, c[0x0][0x470] ;  /* 0x00011c00ff047b82 */ /* 0x004eb00000000a00 */
[----:B------:R-:W2:Y:S01]  /*1ea90*/  LDC.64 R6, c[0x0][0x478] ;  /* 0x00011e00ff067b82 */ /* 0x000ea20000000a00 */
[----:B-1----:R1:W-:Y:S04]  /*1eaa0*/  STS.128 [UR4+0x346c0], R32 ;  /* 0x0346c020ff007988 */ /* 0x0023e80008000c04 */
[----:B----4-:R1:W-:Y:S04]  /*1eab0*/  STS.128 [UR4+0x346d0], R28 ;  /* 0x0346d01cff007988 */ /* 0x0103e80008000c04 */
[----:B---3--:R1:W-:Y:S04]  /*1eac0*/  STS.128 [UR4+0x346e0], R24 ;  /* 0x0346e018ff007988 */ /* 0x0083e80008000c04 */
[----:B--2---:R1:W-:Y:S02]  /*1ead0*/  STS.128 [UR4+0x346f0], R4 ;  /* 0x0346f004ff007988 */ /* 0x0043e40008000c04 */
.L_x_291:
[----:B--2---:R-:W-:Y:S05]  /*1eae0*/  BSYNC B0 ;  /* 0x0000000000007941 */ /* 0x004fea0003800000 */
.L_x_290:
[----:B------:R-:W-:Y:S01]  /*1eaf0*/  ELECT P0, URZ, PT ;  /* 0x00000000003f782f */ /* 0x000fe20003800000 */
[----:B------:R-:W-:Y:S01]  /*1eb00*/  NOP ;  /* 0x0000000000007918 */ /* 0x000fe20000000000 */
[----:B------:R-:W-:Y:S11]  /*1eb10*/  BSSY B0, `(.L_x_292) ;  /* 0x000004a000007945 */ /* 0x000ff60003800000 */
[----:B------:R-:W-:Y:S05]  /*1eb20*/  @!P0 BRA `(.L_x_293) ;  /* 0x0000000400208947 */ /* 0x000fea0003800000 */
[----:B-1----:R-:W1:Y:S08]  /*1eb30*/  LDC.64 R4, c[0x0][0x518] ;  /* 0x00014600ff047b82 */ /* 0x002e700000000a00 */
[----:B------:R-:W2:Y:S08]  /*1eb40*/  LDC.64 R2, c[0x0][0x528] ;  /* 0x00014a00ff027b82 */ /* 0x000eb00000000a00 */
[----:B------:R-:W4:Y:S01]  /*1eb50*/  LDC.64 R8, c[0x0][0x510] ;  /* 0x00014400ff087b82 */ /* 0x000f220000000a00 */
[----:B-1----:R-:W-:-:S07]  /*1eb60*/  IMAD.WIDE R4, R18, 0x8, R4 ;  /* 0x0000000812047825 */ /* 0x002fce00078e0204 */
[----:B------:R-:W1:Y:S01]  /*1eb70*/  LDC.64 R6, c[0x0][0x520] ;  /* 0x00014800ff067b82 */ /* 0x000e620000000a00 */
[----:B------:R-:W3:Y:S01]  /*1eb80*/  LDG.E.64 R4, desc[UR38][R4.64] ;  /* 0x0000002604047981 */ /* 0x000ee2000c1e1b00 */
[----:B--2---:R-:W-:-:S06]  /*1eb90*/  IMAD.WIDE R2, R18, 0x8, R2 ;  /* 0x0000000812027825 */ /* 0x004fcc00078e0202 */
[----:B------:R-:W2:Y:S01]  /*1eba0*/  LDG.E.64 R2, desc[UR38][R2.64] ;  /* 0x0000002602027981 */ /* 0x000ea2000c1e1b00 */
[----:B----4-:R-:W-:-:S06]  /*1ebb0*/  IMAD.WIDE R8, R18, 0x8, R8 ;  /* 0x0000000812087825 */ /* 0x010fcc00078e0208 */
[----:B------:R-:W4:Y:S01]  /*1ebc0*/  LDG.E.64 R8, desc[UR38][R8.64] ;  /* 0x0000002608087981 */ /* 0x000f22000c1e1b00 */
[----:B-1----:R-:W-:-:S06]  /*1ebd0*/  IMAD.WIDE R6, R18, 0x8, R6 ;  /* 0x0000000812067825 */ /* 0x002fcc00078e0206 */
[----:B------:R-:W4:Y:S01]  /*1ebe0*/  LDG.E.64 R6, desc[UR38][R6.64] ;  /* 0x0000002606067981 */ /* 0x000f22000c1e1b00 */
[----:B------:R-:W-:Y:S02]  /*1ebf0*/  UMOV UR4, 0x400 ;  /* 0x0000040000047882 */ /* 0x000fe40000000000 */
[----:B------:R-:W-:-:S09]  /*1ec00*/  ULEA UR4, UR43, UR4, 0x18 ;  /* 0x000000042b047291 */ /* 0x000fd2000f8ec03f */
[----:B------:R-:W1:Y:S04]  /*1ec10*/  LDS R10, [UR4+0x3461c] ;  /* 0x03461c04ff0a7984 */ /* 0x000e680008000800 */
[----:B------:R-:W1:Y:S01]  /*1ec20*/  LDS R12, [UR4+0x3469c] ;  /* 0x03469c04ff0c7984 */ /* 0x000e620008000800 */
[----:B------:R-:W-:Y:S02]  /*1ec30*/  UIADD3 UR6, UR4, 0x34680, URZ ;  /* 0x0003468004067890 */ /* 0x000fe4000fffe03f */
[----:B------:R-:W-:-:S04]  /*1ec40*/  UIADD3 UR5, UR4, 0x34600, URZ ;  /* 0x0003460004057890 */ /* 0x000fc8000fffe03f */
[----:B------:R-:W-:Y:S02]  /*1ec50*/  IMAD.U32 R24, RZ, RZ, UR6 ;  /* 0x00000006ff187e24 */ /* 0x000fe4000f8e00ff */
[----:B------:R-:W-:-:S03]  /*1ec60*/  MOV R22, UR5 ;  /* 0x0000000500167c02 */ /* 0x000fc60008000f00 */
[----:B------:R-:W-:Y:S02]  /*1ec70*/  SHF.R.U64 R24, R24, 0x4, RZ ;  /* 0x0000000418187819 */ /* 0x000fe400000012ff */
[----:B------:R-:W-:Y:S02]  /*1ec80*/  SHF.R.U64 R22, R22, 0x4, RZ ;  /* 0x0000000416167819 */ /* 0x000fe400000012ff */
[----:B-----5:R-:W-:Y:S01]  /*1ec90*/  IADD3 R13, R13, -0x1, RZ ;  /* 0xffffffff0d0d7810 */ /* 0x020fe20007ffe0ff */
[----:B------:R-:W-:Y:S04]  /*1eca0*/  STS [UR4+0x34690], R24 ;  /* 0x03469018ff007988 */ /* 0x000fe80008000804 */
[----:B------:R-:W-:Y:S04]  /*1ecb0*/  STS [UR4+0x34610], R22 ;  /* 0x03461016ff007988 */ /* 0x000fe80008000804 */
[----:B------:R-:W-:Y:S04]  /*1ecc0*/  STS [UR4+0x34614], R22 ;  /* 0x03461416ff007988 */ /* 0x000fe80008000804 */
[----:B------:R-:W-:Y:S04]  /*1ecd0*/  STS [UR4+0x34694], R24 ;  /* 0x03469418ff007988 */ /* 0x000fe80008000804 */
[----:B------:R-:W-:Y:S04]  /*1ece0*/  STS [UR4+0x34630], RZ ;  /* 0x034630ffff007988 */ /* 0x000fe80008000804 */
[----:B------:R-:W-:Y:S01]  /*1ecf0*/  STS [UR4+0x346b0], RZ ;  /* 0x0346b0ffff007988 */ /* 0x000fe20008000804 */
[----:B---3--:R-:W-:-:S04]  /*1ed00*/  SHF.L.U64.HI R5, R4, 0x1, R5 ;  /* 0x0000000104057819 */ /* 0x008fc80000010205 */
[----:B------:R-:W-:Y:S02]  /*1ed10*/  LOP3.LUT R5, R5, 0x1fffffff, RZ, 0xc0, !PT ;  /* 0x1fffffff05057812 */ /* 0x000fe400078ec0ff */
[----:B--2---:R-:W-:Y:S02]  /*1ed20*/  SHF.L.U64.HI R3, R2, 0x1, R3 ;  /* 0x0000000102037819 */ /* 0x004fe40000010203 */
[----:B------:R-:W-:Y:S02]  /*1ed30*/  SHF.R.U32.HI R15, RZ, 0x4, R5 ;  /* 0x00000004ff0f7819 */ /* 0x000fe40000011605 */
[----:B------:R-:W-:Y:S02]  /*1ed40*/  LOP3.LUT R3, R3, 0x1fffffff, RZ, 0xc0, !PT ;  /* 0x1fffffff03037812 */ /* 0x000fe400078ec0ff */
[----:B-1----:R-:W-:Y:S02]  /*1ed50*/  LOP3.LUT R10, R10, 0xf, R15, 0xb8, !PT ;  /* 0x0000000f0a0a7812 */ /* 0x002fe400078eb80f */
[----:B------:R-:W-:-:S04]  /*1ed60*/  SHF.R.U32.HI R15, RZ, 0x4, R3 ;  /* 0x00000004ff0f7819 */ /* 0x000fc80000011603 */
[----:B------:R-:W-:Y:S01]  /*1ed70*/  LOP3.LUT R14, R12, 0xf, R15, 0xb8, !PT ;  /* 0x0000000f0c0e7812 */ /* 0x000fe200078eb80f */
[----:B------:R-:W-:Y:S04]  /*1ed80*/  STS [UR4+0x3461c], R10 ;  /* 0x03461c0aff007988 */ /* 0x000fe80008000804 */
[----:B------:R-:W-:Y:S04]  /*1ed90*/  STS [UR4+0x3469c], R14 ;  /* 0x03469c0eff007988 */ /* 0x000fe80008000804 */
[----:B------:R-:W1:Y:S04]  /*1eda0*/  LDS R12, [UR4+0x3461c] ;  /* 0x03461c04ff0c7984 */ /* 0x000e680008000800 */
[----:B------:R-:W2:Y:S01]  /*1edb0*/  LDS R15, [UR4+0x3469c] ;  /* 0x03469c04ff0f7984 */ /* 0x000ea20008000800 */
[----:B-1----:R-:W-:-:S02]  /*1edc0*/  LOP3.LUT R12, R12, 0xf0, RZ, 0xb8, !PT ;  /* 0x000000f00c0c7812 */ /* 0x002fc400078eb8ff */
[----:B--2---:R-:W-:-:S03]  /*1edd0*/  LOP3.LUT R15, R15, 0xf0, RZ, 0xb8, !PT ;  /* 0x000000f00f0f7812 */ /* 0x004fc600078eb8ff */
[----:B------:R-:W-:Y:S04]  /*1ede0*/  STS [UR4+0x3461c], R12 ;  /* 0x03461c0cff007988 */ /* 0x000fe80008000804 */
[----:B------:R-:W-:Y:S04]  /*1edf0*/  STS [UR4+0x3469c], R15 ;  /* 0x03469c0fff007988 */ /* 0x000fe80008000804 */
[----:B------:R-:W1:Y:S04]  /*1ee00*/  LDS R23, [UR4+0x3461c] ;  /* 0x03461c04ff177984 */ /* 0x000e680008000800 */
[----:B------:R-:W2:Y:S01]  /*1ee10*/  LDS R25, [UR4+0x3469c] ;  /* 0x03469c04ff197984 */ /* 0x000ea20008000800 */
[----:B-1----:R-:W-:-:S02]  /*1ee20*/  LOP3.LUT R23, R23, 0xf00, RZ, 0xb8, !PT ;  /* 0x00000f0017177812 */ /* 0x002fc400078eb8ff */
[----:B--2---:R-:W-:-:S03]  /*1ee30*/  LOP3.LUT R25, R25, 0xf00, RZ, 0xb8, !PT ;  /* 0x00000f0019197812 */ /* 0x004fc600078eb8ff */
[----:B------:R-:W-:Y:S04]  /*1ee40*/  STS.64 [UR4+0x34618], R22 ;  /* 0x03461816ff007988 */ /* 0x000fe80008000a04 */
[----:B------:R-:W-:Y:S04]  /*1ee50*/  STS.64 [UR4+0x34698], R24 ;  /* 0x03469818ff007988 */ /* 0x000fe80008000a04 */
[----:B------:R-:W1:Y:S04]  /*1ee60*/  LDS R21, [UR4+0x3461c] ;  /* 0x03461c04ff157984 */ /* 0x000e680008000800 */
[----:B------:R-:W2:Y:S01]  /*1ee70*/  LDS R10, [UR4+0x3469c] ;  /* 0x03469c04ff0a7984 */ /* 0x000ea20008000800 */
[----:B------:R-:W-:Y:S01]  /*1ee80*/  IMAD.SHL.U32 R4, R4, 0x2, RZ ;  /* 0x0000000204047824 */ /* 0x000fe200078e00ff */
[----:B------:R-:W-:Y:S01]  /*1ee90*/  SHF.L.U32 R2, R2, 0x1, RZ ;  /* 0x0000000102027819 */ /* 0x000fe200000006ff */
[----:B------:R-:W-:Y:S01]  /*1eea0*/  VIADD R12, R11, 0xffffffff ;  /* 0xffffffff0b0c7836 */ /* 0x000fe20000000000 */
[----:B------:R-:W-:-:S02]  /*1eeb0*/  CS2R R14, SRZ ;  /* 0x00000000000e7805 */ /* 0x000fc4000001ff00 */
[----:B------:R-:W-:Y:S02]  /*1eec0*/  LOP3.LUT R2, R2, 0xfffffffe, RZ, 0xc0, !PT ;  /* 0xfffffffe02027812 */ /* 0x000fe400078ec0ff */
[----:B------:R-:W-:Y:S01]  /*1eed0*/  LOP3.LUT R4, R4, 0xfffffffe, RZ, 0xc0, !PT ;  /* 0xfffffffe04047812 */ /* 0x000fe200078ec0ff */
[----:B------:R3:W-:Y:S01]  /*1eee0*/  STS.128 [UR4+0x34620], R12 ;  /* 0x0346200cff007988 */ /* 0x0007e20008000c04 */
[----:B------:R-:W-:Y:S02]  /*1eef0*/  SHF.R.U64 R3, R2, 0x4, R3 ;  /* 0x0000000402037819 */ /* 0x000fe40000001203 */
[----:B------:R-:W-:Y:S01]  /*1ef00*/  SHF.R.U64 R5, R4, 0x4, R5 ;  /* 0x0000000404057819 */ /* 0x000fe20000001205 */
[----:B----4-:R4:W-:Y:S04]  /*1ef10*/  STS.64 [UR4+0x34600], R8 ;  /* 0x03460008ff007988 */ /* 0x0109e80008000a04 */
[----:B------:R4:W-:Y:S01]  /*1ef20*/  STS [UR4+0x3460c], R5 ;  /* 0x03460c05ff007988 */ /* 0x0009e20008000804 */
[----:B---3--:R-:W-:-:S03]  /*1ef30*/  IADD3 R13, R19, -0x1, RZ ;  /* 0xffffffff130d7810 */ /* 0x008fc60007ffe0ff */
[----:B------:R4:W-:Y:S04]  /*1ef40*/  STS [UR4+0x3468c], R3 ;  /* 0x03468c03ff007988 */ /* 0x0009e80008000804 */
[----:B------:R4:W-:Y:S01]  /*1ef50*/  STS.128 [UR4+0x346a0], R12 ;  /* 0x0346a00cff007988 */ /* 0x0009e20008000c04 */
[----:B-1----:R-:W-:Y:S02]  /*1ef60*/  LOP3.LUT R2, R21, 0xf000, RZ, 0xb8, !PT ;  /* 0x0000f00015027812 */ /* 0x002fe400078eb8ff */
[----:B--2---:R-:W-:Y:S01]  /*1ef70*/  LOP3.LUT R10, R10, 0xf000, RZ, 0xb8, !PT ;  /* 0x0000f0000a0a7812 */ /* 0x004fe200078eb8ff */
[----:B------:R4:W-:Y:S04]  /*1ef80*/  STS.64 [UR4+0x34680], R6 ;  /* 0x03468006ff007988 */ /* 0x0009e80008000a04 */
[----:B------:R4:W-:Y:S04]  /*1ef90*/  STS [UR4+0x3461c], R2 ;  /* 0x03461c02ff007988 */ /* 0x0009e80008000804 */
[----:B------:R4:W-:Y:S02]  /*1efa0*/  STS [UR4+0x3469c], R10 ;  /* 0x03469c0aff007988 */ /* 0x0009e40008000804 */
.L_x_293:
[----:B------:R-:W-:Y:S05]  /*1efb0*/  BSYNC B0 ;  /* 0x0000000000007941 */ /* 0x000fea0003800000 */
.L_x_292:
[----:B------:R-:W-:Y:S01]  /*1efc0*/  ELECT P0, URZ, PT ;  /* 0x00000000003f782f */ /* 0x000fe20003800000 */
[----:B------:R-:W-:Y:S01]  /*1efd0*/  NOP ;  /* 0x0000000000007918 */ /* 0x000fe20000000000 */
[----:B------:R-:W-:Y:S11]  /*1efe0*/  BSSY B0, `(.L_x_294) ;  /* 0x0000004000007945 */ /* 0x000ff60003800000 */
[----:B------:R-:W-:Y:S05]  /*1eff0*/  @!P0 BRA `(.L_x_295) ;  /* 0x0000000000088947 */ /* 0x000fea0003800000 */
[----:B------:R0:W-:Y:S01]  /*1f000*/  UTMACMDFLUSH ;  /* 0x00000000000079b7 */ /* 0x0001e20000000000 */
[----:B------:R-:W-:-:S04]  /*1f010*/  DEPBAR.LE SB0, 0x0 ;  /* 0x000080000000791a */ /* 0x000fc80000000000 */
.L_x_295:
[----:B------:R-:W-:Y:S05]  /*1f020*/  BSYNC B0 ;  /* 0x0000000000007941 */ /* 0x000fea0003800000 */
.L_x_294:
[----:B------:R-:W-:Y:S01]  /*1f030*/  UMOV UR22, 0x400 ;  /* 0x0000040000167882 */ /* 0x000fe20000000000 */
[----:B---3--:R-:W-:Y:S01]  /*1f040*/  IMAD.SHL.U32 R0, R0, 0x4, RZ ;  /* 0x0000000400007824 */ /* 0x008fe200078e00ff */
[----:B------:R-:W-:Y:S01]  /*1f050*/  ULEA UR22, UR43, UR22, 0x18 ;  /* 0x000000162b167291 */ /* 0x000fe2000f8ec03f */
[----:B------:R-:W-:-:S03]  /*1f060*/  ULDC UR18, c[0x0][0x884] ;  /* 0x0002210000127ab9 */ /* 0x000fc60000000800 */
[----:B------:R-:W-:Y:S01]  /*1f070*/  UIADD3 UR28, UR22, 0x34600, URZ ;  /* 0x00034600161c7890 */ /* 0x000fe2000fffe03f */
[----:B-1----:R-:W-:Y:S01]  /*1f080*/  IADD3 R4, P0, R0, UR16, RZ ;  /* 0x0000001000047c10 */ /* 0x002fe2000ff1e0ff */
[----:B------:R-:W-:Y:S01]  /*1f090*/  UIMAD.WIDE UR18, UR18, 0x80, UR16 ;  /* 0x00000080121278a5 */ /* 0x000fe2000f8e0210 */
[----:B----4-:R-:W-:Y:S02]  /*1f0a0*/  IMAD.MOV.U32 R6, RZ, RZ, 0x1 ;  /* 0x00000001ff067424 */ /* 0x010fe400078e00ff */
[----:B------:R-:W-:-:S03]  /*1f0b0*/  IADD3.X R5, RZ, UR17, RZ, P0, !PT ;  /* 0x00000011ff057c10 */ /* 0x000fc600087fe4ff */
[----:B------:R-:W-:Y:S01]  /*1f0c0*/  IADD3 R2, P1, R0, UR18, RZ ;  /* 0x0000001200027c10 */ /* 0x000fe2000ff3e0ff */
[----:B------:R-:W1:Y:S04]  /*1f0d0*/  LDS R7, [R0+UR28] ;  /* 0x0000001c00077984 */ /* 0x000e680008000800 */
[----:B------:R2:W3:Y:S01]  /*1f0e0*/  LDS R9, [R0+UR28+0x80] ;  /* 0x0000801c00097984 */ /* 0x0004e20008000800 */
[----:B------:R-:W-:Y:S01]  /*1f0f0*/  IMAD.X R3, RZ, RZ, UR19, P1 ;  /* 0x00000013ff037e24 */ /* 0x000fe200088e06ff */
[----:B------:R-:W-:Y:S01]  /*1f100*/  MOV R8, 0x1 ;  /* 0x0000000100087802 */ /* 0x000fe20000000f00 */
[----:B------:R-:W-:Y:S01]  /*1f110*/  BSSY B0, `(.L_x_296) ;  /* 0x00000fb000007945 */ /* 0x000fe20003800000 */
[----:B------:R-:W-:Y:S01]  /*1f120*/  USHF.L.U32 UR4, UR43, 0x7, URZ ;  /* 0x000000072b047899 */ /* 0x000fe2000800063f */
[----:B------:R-:W-:Y:S01]  /*1f130*/  IMAD.MOV.U32 R10, RZ, RZ, 0x1 ;  /* 0x00000001ff0a7424 */ /* 0x000fe200078e00ff */
[----:B------:R-:W-:-:S02]  /*1f140*/  MOV R19, RZ ;  /* 0x000000ff00137202 */ /* 0x000fc40000000f00 */
[----:B--2---:R-:W-:Y:S01]  /*1f150*/  MOV R0, RZ ;  /* 0x000000ff00007202 */ /* 0x004fe20000000f00 */
[----:B------:R-:W-:Y:S02]  /*1f160*/  USHF.L.U32 UR29, UR43, 0xd, URZ ;  /* 0x0000000d2b1d7899 */ /* 0x000fe4000800063f */
[----:B------:R-:W-:Y:S02]  /*1f170*/  ULOP3.LUT UR30, UR59, 0x1, URZ, 0xfc, !UPT ;  /* 0x000000013b1e7892 */ /* 0x000fe4000f8efc3f */
[----:B------:R-:W-:Y:S02]  /*1f180*/  ULOP3.LUT UR31, UR42, 0x2, URZ, 0xfc, !UPT ;  /* 0x000000022a1f7892 */ /* 0x000fe4000f8efc3f */
[----:B------:R-:W-:Y:S02]  /*1f190*/  ULOP3.LUT UR23, UR4, 0x80, URZ, 0xc0, !UPT ;  /* 0x0000008004177892 */ /* 0x000fe4000f8ec03f */
[----:B------:R-:W-:Y:S01]  /*1f1a0*/  UIADD3 UR32, UR22, 0x34680, URZ ;  /* 0x0003468016207890 */ /* 0x000fe2000fffe03f */
[----:B-1----:R-:W5:Y:S04]  /*1f1b0*/  ATOMG.E.EXCH.STRONG.GPU PT, RZ, [R4], R7 ;  /* 0x0000000704ff73a8 */ /* 0x002f6800041ee100 */
[----:B---3--:R1:W5:Y:S02]  /*1f1c0*/  ATOMG.E.EXCH.STRONG.GPU PT, RZ, [R2], R9 ;  /* 0x0000000902ff73a8 */ /* 0x00836400041ee100 */
[----:B-1----:R-:W-:-:S02]  /*1f1d0*/  PRMT R2, R6, 0x7610, R2 ;  /* 0x0000761006027816 */ /* 0x002fc40000000002 */
[----:B------:R-:W-:-:S07]  /*1f1e0*/  PRMT R3, R8, 0x7610, R3 ;  /* 0x0000761008037816 */ /* 0x000fce0000000003 */
.L_x_315:
[----:B------:R-:W-:Y:S01]  /*1f1f0*/  LOP3.LUT P0, RZ, R3, 0xff, RZ, 0xc0, !PT ;  /* 0x000000ff03ff7812 */ /* 0x000fe2000780c0ff */
[----:B-1---5:R-:W-:Y:S01]  /*1f200*/  VIADD R4, R11, 0x7f ;  /* 0x0000007f0b047836 */ /* 0x022fe20000000000 */
[----:B------:R-:W-:Y:S05]  /*1f210*/  YIELD ;  /* 0x0000000000007946 */ /* 0x000fea0003800000 */
[----:B------:R-:W-:Y:S01]  /*1f220*/  SHF.R.S32.HI R5, RZ, 0x1f, R4 ;  /* 0x0000001fff057819 */ /* 0x000fe20000011404 */
[----:B------:R-:W-:Y:S03]  /*1f230*/  BSSY B1, `(.L_x_297) ;  /* 0x0000008000017945 */ /* 0x000fe60003800000 */
[----:B------:R-:W-:-:S02]  /*1f240*/  LEA.HI R5, R5, R4, RZ, 0x7 ;  /* 0x0000000405057211 */ /* 0x000fc400078f38ff */
[----:B------:R-:W-:Y:S05]  /*1f250*/  @!P0 BRA `(.L_x_298) ;  /* 0x0000000000148947 */ /* 0x000fea0003800000 */
[----:B------:R-:W-:-:S04]  /*1f260*/  DEPBAR {5,4,3,2,1,0} ;  /* 0x0000003f0000791a */ /* 0x000fc80000000000 */
[----:B------:R1:W-:Y:S01]  /*1f270*/  UTMACCTL.IV [UR16] ;  /* 0x00000000100079b9 */ /* 0x0003e20008000000 */
[----:B------:R-:W-:-:S04]  /*1f280*/  DEPBAR {5,4,3,2,1,0} ;  /* 0x0000003f0000791a */ /* 0x000fc80000000000 */
[----:B------:R1:W-:Y:S02]  /*1f290*/  UTMACCTL.IV [UR18] ;  /* 0x00000000120079b9 */ /* 0x0003e40008000000 */
[----:B-1----:R-:W-:Y:S01]  /*1f2a0*/  NOP ;  /* 0x0000000000007918 */ /* 0x002fe20000000000 */
.L_x_298:
[----:B------:R-:W-:Y:S05]  /*1f2b0*/  BSYNC B1 ;  /* 0x0000000000017941 */ /* 0x000fea0003800000 */
.L_x_297:
[----:B------:R-:W-:Y:S01]  /*1f2c0*/  UMOV UR4, 0xffffffff ;  /* 0xffffffff00047882 */ /* 0x000fe20000000000 */
[----:B------:R-:W-:Y:S02]  /*1f2d0*/  SHF.R.S32.HI R7, RZ, 0x7, R5 ;  /* 0x00000007ff077819 */ /* 0x000fe40000011405 */
[----:B------:R-:W-:Y:S05]  /*1f2e0*/  BRA.DIV UR4, `(.L_x_299) ;  /* 0x0000004204f87947 */ /* 0x000fea000b800000 */
[----:B------:R-:W-:-:S13]  /*1f2f0*/  ELECT P6, URZ, PT ;  /* 0x00000000003f782f */ /* 0x000fda00038c0000 */
.L_x_405:
[----:B------:R-:W-:Y:S01]  /*1f300*/  ISETP.LT.OR P6, PT, R11, 0x1, !P6 ;  /* 0x000000010b00780c */ /* 0x000fe200077c1670 */
[----:B------:R-:W-:-:S12]  /*1f310*/  BSSY B1, `(.L_x_300) ;  /* 0x000003a000017945 */ /* 0x000fd80003800000 */
[----:B------:R-:W-:Y:S05]  /*1f320*/  @P6 BRA `(.L_x_301) ;  /* 0x0000000000e06947 */ /* 0x000fea0003800000 */
[----:B------:R-:W-:Y:S01]  /*1f330*/  SHF.L.U32 R16, R16, 0x7, RZ ;  /* 0x0000000710107819 */ /* 0x000fe200000006ff */
[----:B------:R-:W-:Y:S01]  /*1f340*/  VIADD R9, R7, 0x1 ;  /* 0x0000000107097836 */ /* 0x000fe20000000000 */
[----:B------:R-:W-:Y:S01]  /*1f350*/  LEA R17, R17, UR23, 0x8 ;  /* 0x0000001711117c11 */ /* 0x000fe2000f8e40ff */
[----:B------:R-:W-:Y:S01]  /*1f360*/  IMAD.MOV.U32 R3, RZ, RZ, R10 ;  /* 0x000000ffff037224 */ /* 0x000fe200078e000a */
[----:B------:R-:W-:Y:S02]  /*1f370*/  MOV R12, RZ ;  /* 0x000000ff000c7202 */ /* 0x000fe40000000f00 */
[----:B------:R-:W-:-:S07]  /*1f380*/  MOV R4, R0 ;  /* 0x0000000000047202 */ /* 0x000fce0000000f00 */
.L_x_304:
[----:B-1----:R-:W-:Y:S01]  /*1f390*/  LEA R8, R4, UR22, 0x3 ;  /* 0x0000001604087c11 */ /* 0x002fe2000f8e18ff */
[----:B------:R-:W-:Y:S05]  /*1f3a0*/  YIELD ;  /* 0x0000000000007946 */ /* 0x000fea0003800000 */
[----:B------:R-:W-:Y:S02]  /*1f3b0*/  SHF.L.U32 R5, R3, 0x1f, RZ ;  /* 0x0000001f03057819 */ /* 0x000fe400000006ff */
[----:B------:R-:W-:Y:S02]  /*1f3c0*/  LOP3.LUT P1, RZ, R20, 0x7f, RZ, 0xc0, !PT ;  /* 0x0000007f14ff7812 */ /* 0x000fe4000782c0ff */
[----:B------:R-:W1:Y:S11]  /*1f3d0*/  SYNCS.PHASECHK.TRANS64.TRYWAIT P0, [R8+URZ+0x34490], R5 ;  /* 0x03449005080075a7 */ /* 0x000e76000800017f */
[----:B------:R-:W2:Y:S01]  /*1f3e0*/  @!P1 LDC R6, c[0x0][0x500] ;  /* 0x00014000ff069b82 */ /* 0x000ea20000000800 */
[----:B-1----:R-:W-:Y:S05]  /*1f3f0*/  @!P0 BRA `(.L_x_302) ;  /* 0x0000004000d48947 */ /* 0x002fea0003800000 */
.L_x_406:
[----:B------:R-:W-:Y:S01]  /*1f400*/  UPRMT UR4, UR31, 0x9910, URZ ;  /* 0x000099101f047896 */ /* 0x000fe2000800003f */
[----:B--2---:R2:W-:Y:S03]  /*1f410*/  @!P1 SYNCS.ARRIVE.TRANS64 RZ, [R8+URZ+0x34480], R6 ;  /* 0x0344800608ff99a7 */ /* 0x0045e6000800003f */
[----:B------:R-:W-:-:S06]  /*1f420*/  UISETP.NE.AND UP0, UPT, UR4, 0x2, UPT ;  /* 0x000000020400788c */ /* 0x000fcc000bf05270 */
[----:B------:R-:W-:-:S13]  /*1f430*/  PLOP3.LUT P0, PT, PT, PT, UP0, 0x80, 0x0 ;  /* 0x000000000000781c */ /* 0x000fda0003f0f008 */
[----:B--2---:R-:W-:Y:S05]  /*1f440*/  @P0 BRA `(.L_x_303) ;  /* 0x0000000000040947 */ /* 0x004fea0003800000 */
[----:B------:R-:W-:Y:S01]  /*1f450*/  BPT.TRAP 0x1 ;  /* 0x000000040000795c */ /* 0x000fe20000300000 */
.L_x_303:
[C---:B------:R-:W-:Y:S01]  /*1f460*/  R2UR UR4, R4.reuse ;  /* 0x00000000040472ca */ /* 0x040fe200000e0000 */
[----:B------:R-:W-:Y:S01]  /*1f470*/  VIADD R4, R4, 0x1 ;  /* 0x0000000104047836 */ /* 0x000fe20000000000 */
[----:B------:R-:W-:Y:S01]  /*1f480*/  R2UR UR5, R8 ;  /* 0x00000000080572ca */ /* 0x000fe200000e0000 */
[----:B------:R-:W-:Y:S01]  /*1f490*/  UMOV UR20, 0x0 ;  /* 0x0000000000147882 */ /* 0x000fe20000000000 */
[----:B------:R-:W-:Y:S01]  /*1f4a0*/  R2UR UR6, R12 ;  /* 0x000000000c0672ca */ /* 0x000fe200000e0000 */
[----:B------:R-:W-:Y:S01]  /*1f4b0*/  UMOV UR21, 0x10000000 ;  /* 0x1000000000157882 */ /* 0x000fe20000000000 */
[----:B------:R-:W-:Y:S01]  /*1f4c0*/  R2UR UR7, R16 ;  /* 0x00000000100772ca */ /* 0x000fe200000e0000 */
[----:B------:R-:W-:Y:S01]  /*1f4d0*/  UMOV UR33, 0x30000 ;  /* 0x0003000000217882 */ /* 0x000fe20000000000 */
[----:B------:R-:W-:Y:S01]  /*1f4e0*/  IADD3 R9, R9, -0x1, RZ ;  /* 0xffffffff09097810 */ /* 0x000fe20007ffe0ff */
[----:B------:R-:W-:Y:S01]  /*1f4f0*/  VIADD R12, R12, 0x80 ;  /* 0x000000800c0c7836 */ /* 0x000fe20000000000 */
[----:B------:R-:W-:-:S02]  /*1f500*/  R2UR UR27, R17 ;  /* 0x00000000111b72ca */ /* 0x000fc400000e0000 */
[----:B------:R-:W-:Y:S01]  /*1f510*/  ISETP.GT.AND P1, PT, R9, 0x1, PT ;  /* 0x000000010900780c */ /* 0x000fe20003f24270 */
[----:B------:R-:W-:Y:S01]  /*1f520*/  USHF.L.U32 UR4, UR4, 0xf, URZ ;  /* 0x0000000f04047899 */ /* 0x000fe2000800063f */
[C---:B------:R-:W-:Y:S01]  /*1f530*/  ISETP.NE.AND P0, PT, R4.reuse, 0x2, PT ;  /* 0x000000020400780c */ /* 0x040fe20003f05270 */
[----:B------:R-:W-:Y:S02]  /*1f540*/  UIADD3 UR5, UR5, 0x34480, URZ ;  /* 0x0003448005057890 */ /* 0x000fe4000fffe03f */
[----:B------:R-:W-:Y:S01]  /*1f550*/  ULOP3.LUT UR8, UR4, 0x2000, UR29, 0xf8, !UPT ;  /* 0x0000200004087892 */ /* 0x000fe2000f8ef81d */
[----:B------:R-:W-:Y:S01]  /*1f560*/  SEL R6, RZ, 0x1, P0 ;  /* 0x00000001ff067807 */ /* 0x000fe20000000000 */
[----:B------:R-:W-:Y:S01]  /*1f570*/  UIADD3 UR4, UR22, UR4, URZ ;  /* 0x0000000416047290 */ /* 0x000fe2000fffe03f */
[----:B------:R-:W-:Y:S01]  /*1f580*/  SEL R4, R4, RZ, P0 ;  /* 0x000000ff04047207 */ /* 0x000fe20000000000 */
[----:B------:R-:W-:Y:S01]  /*1f590*/  ULEA UR12, UR8, UR22, 0x1 ;  /* 0x00000016080c7291 */ /* 0x000fe2000f8e083f */
[----:B------:R-:W-:Y:S01]  /*1f5a0*/  LOP3.LUT R3, R3, R6, RZ, 0x3c, !PT ;  /* 0x0000000603037212 */ /* 0x000fe200078e3cff */
[----:B------:R-:W-:-:S02]  /*1f5b0*/  UIADD3 UR10, UR6, 0x40, URZ ;  /* 0x00000040060a7890 */ /* 0x000fc4000fffe03f */
[----:B------:R-:W-:Y:S02]  /*1f5c0*/  UIADD3 UR8, UR4, 0x4000, URZ ;  /* 0x0000400004087890 */ /* 0x000fe4000fffe03f */
[----:B------:R-:W-:Y:S01]  /*1f5d0*/  UIADD3 UR24, UR12, 0x10000, URZ ;  /* 0x000100000c187890 */ /* 0x000fe2000fffe03f */
[----:B------:R2:W-:Y:S01]  /*1f5e0*/  UTMALDG.2D [UR4], [UR16], desc[UR20] ;  /* 0x00001404100075b4 */ /* 0x0005e20008009000 */
[----:B------:R-:W-:Y:S01]  /*1f5f0*/  UIADD3 UR12, UR12, 0x18000, URZ ;  /* 0x000180000c0c7890 */ /* 0x000fe2000fffe03f */
[----:B------:R-:W-:Y:S01]  /*1f600*/  UMOV UR11, UR7 ;  /* 0x00000007000b7c82 */ /* 0x000fe20008000000 */
[----:B------:R-:W-:Y:S01]  /*1f610*/  UMOV UR9, UR5 ;  /* 0x0000000500097c82 */ /* 0x000fe20008000000 */
[----:B------:R-:W-:Y:S01]  /*1f620*/  UMOV UR26, UR6 ;  /* 0x00000006001a7c82 */ /* 0x000fe20008000000 */
[----:B------:R-:W-:Y:S01]  /*1f630*/  UMOV UR25, UR5 ;  /* 0x0000000500197c82 */ /* 0x000fe20008000000 */
[----:B------:R-:W-:Y:S01]  /*1f640*/  UMOV UR15, UR27 ;  /* 0x0000001b000f7c82 */ /* 0x000fe20008000000 */
[----:B------:R-:W-:Y:S01]  /*1f650*/  UMOV UR13, UR5 ;  /* 0x00000005000d7c82 */ /* 0x000fe20008000000 */
[----:B------:R2:W-:Y:S01]  /*1f660*/  UTMALDG.2D [UR8], [UR16], desc[UR20] ;  /* 0x00001408100075b4 */ /* 0x0005e20008009000 */
[----:B------:R-:W-:Y:S01]  /*1f670*/  UMOV UR14, UR10 ;  /* 0x0000000a000e7c82 */ /* 0x000fe20008000000 */
[----:B------:R2:W-:Y:S01]  /*1f680*/  UTMALDG.2D.MULTICAST [UR24], [UR18], UR33, desc[UR20] ;  /* 0x00001418120073b4 */ /* 0x0005e20008009821 */
[----:B------:R2:W-:Y:S02]  /*1f690*/  UTMALDG.2D.MULTICAST [UR12], [UR18], UR33, desc[UR20] ;  /* 0x0000140c120073b4 */ /* 0x0005e40008009821 */
[----:B--2---:R-:W-:Y:S05]  /*1f6a0*/  @P1 BRA `(.L_x_304) ;  /* 0xfffffffc00381947 */ /* 0x004fea000383ffff */
.L_x_301:
[----:B------:R-:W-:Y:S05]  /*1f6b0*/  BSYNC B1 ;  /* 0x0000000000017941 */ /* 0x000fea0003800000 */
.L_x_300:
[----:B------:R-:W-:Y:S02]  /*1f6c0*/  IADD3 R0, R7, R0, RZ ;  /* 0x0000000007007210 */ /* 0x000fe40007ffe0ff */
[----:B------:R-:W-:Y:S02]  /*1f6d0*/  LOP3.LUT P0, RZ, R2, 0xff, RZ, 0xc0, !PT ;  /* 0x000000ff02ff7812 */ /* 0x000fe4000780c0ff */
[----:B------:R-:W-:-:S04]  /*1f6e0*/  SHF.R.U32.HI R2, RZ, 0x1, R0 ;  /* 0x00000001ff027819 */ /* 0x000fc80000011600 */
[----:B------:R-:W-:-:S04]  /*1f6f0*/  LOP3.LUT R2, R2, 0x1, RZ, 0xc0, !PT ;  /* 0x0000000102027812 */ /* 0x000fc800078ec0ff */
[----:B------:R-:W-:Y:S01]  /*1f700*/  ISETP.NE.U32.AND P1, PT, R2, 0x1, PT ;  /* 0x000000010200780c */ /* 0x000fe20003f25070 */
[----:B------:R-:W-:Y:S02]  /*1f710*/  IMAD.U32 R2, RZ, RZ, UR30 ;  /* 0x0000001eff027e24 */ /* 0x000fe4000f8e00ff */
[----:B------:R-:W-:Y:S01]  /*1f720*/  @P0 SYNCS.ARRIVE.TRANS64.A1T0 RZ, [UR22+0x344e8], RZ ;  /* 0x0344e8ffffff09a7 */ /* 0x000fe20008100016 */
[----:B------:R-:W-:Y:S02]  /*1f730*/  ISETP.GT.U32.AND P0, PT, R0, 0x1, PT ;  /* 0x000000010000780c */ /* 0x000fe40003f04070 */
[----:B------:R-:W-:Y:S02]  /*1f740*/  ISETP.NE.AND P2, PT, R2, 0x3, PT ;  /* 0x000000030200780c */ /* 0x000fe40003f45270 */
[C---:B------:R-:W-:Y:S02]  /*1f750*/  ISETP.LT.U32.AND P0, PT, R7.reuse, 0x2, P0 ;  /* 0x000000020700780c */ /* 0x040fe40000701070 */
[----:B------:R-:W-:-:S02]  /*1f760*/  ISETP.GT.U32.AND P1, PT, R7, 0x1, !P1 ;  /* 0x000000010700780c */ /* 0x000fc40004f24070 */
[----:B------:R-:W-:Y:S02]  /*1f770*/  SEL R3, RZ, 0x1, !P0 ;  /* 0x00000001ff037807 */ /* 0x000fe40004000000 */
[----:B------:R-:W-:Y:S02]  /*1f780*/  SEL R2, RZ, 0x1, !P1 ;  /* 0x00000001ff027807 */ /* 0x000fe40004800000 */
[----:B------:R-:W-:Y:S02]  /*1f790*/  LOP3.LUT R0, R0, 0x1, RZ, 0xc0, !PT ;  /* 0x0000000100007812 */ /* 0x000fe400078ec0ff */
[----:B------:R-:W-:Y:S01]  /*1f7a0*/  LOP3.LUT R10, R2, R10, R3, 0x96, !PT ;  /* 0x0000000a020a7212 */ /* 0x000fe200078e9603 */
[----:B------:R-:W-:Y:S06]  /*1f7b0*/  @!P2 BRA `(.L_x_305) ;  /* 0x000000000004a947 */ /* 0x000fec0003800000 */
[----:B------:R-:W-:Y:S01]  /*1f7c0*/  BPT.TRAP 0x1 ;  /* 0x000000040000795c */ /* 0x000fe20000300000 */
.L_x_305:
[----:B------:R-:W2:Y:S01]  /*1f7d0*/  LDL R4, [R1+0x200] ;  /* 0x0002000001047983 */ /* 0x000ea20000100800 */
[----:B------:R-:W-:Y:S01]  /*1f7e0*/  SHF.L.U32 R2, R19, 0x1f, RZ ;  /* 0x0000001f13027819 */ /* 0x000fe200000006ff */
[----:B------:R-:W-:Y:S01]  /*1f7f0*/  BSSY B1, `(.L_x_306) ;  /* 0x0000005000017945 */ /* 0x000fe20003800000 */
[C---:B--2---:R-:W-:Y:S02]  /*1f800*/  LEA R3, R4.reuse, UR22, 0x3 ;  /* 0x0000001604037c11 */ /* 0x044fe4000f8e18ff */
[----:B------:R-:W-:Y:S02]  /*1f810*/  LEA R4, R4, UR22, 0x4 ;  /* 0x0000001604047c11 */ /* 0x000fe4000f8e20ff */
[----:B------:R-:W2:Y:S02]  /*1f820*/  SYNCS.PHASECHK.TRANS64.TRYWAIT P0, [R3+URZ+0x34400], R2 ;  /* 0x03440002030075a7 */ /* 0x000ea4000800017f */
[----:B--2---:R-:W-:Y:S05]  /*1f830*/  @!P0 BRA `(.L_x_307) ;  /* 0x0000003c00d88947 */ /* 0x004fea0003800000 */
.L_x_407:
[----:B------:R-:W-:Y:S05]  /*1f840*/  BSYNC B1 ;  /* 0x0000000000017941 */ /* 0x000fea0003800000 */
.L_x_306:
[----:B-1----:R-:W1:Y:S01]  /*1f850*/  LDS.128 R4, [R4+0x34510] ;  /* 0x0345100004047984 */ /* 0x002e620000000c00 */
[----:B------:R-:W-:Y:S01]  /*1f860*/  @!PT LDS RZ, [RZ] ;  /* 0x00000000fffff984 */ /* 0x000fe20000000800 */
[----:B------:R-:W-:Y:S01]  /*1f870*/  @!PT LDS RZ, [RZ] ;  /* 0x00000000fffff984 */ /* 0x000fe20000000800 */
[----:B------:R-:W-:Y:S01]  /*1f880*/  @!PT LDS RZ, [RZ] ;  /* 0x00000000fffff984 */ /* 0x000fe20000000800 */
[----:B------:R-:W-:Y:S01]  /*1f890*/  @!PT LDS RZ, [RZ] ;  /* 0x00000000fffff984 */ /* 0x000fe20000000800 */
[----:B------:R3:W-:Y:S06]  /*1f8a0*/  MEMBAR.ALL.CTA ;  /* 0x0000000000007992 */ /* 0x0007ec0000008000 */
[----:B---3--:R-:W3:Y:S01]  /*1f8b0*/  FENCE.VIEW.ASYNC.S ;  /* 0x00000000000073c6 */ /* 0x008ee20000000000 */
[----:B-1----:R-:W-:Y:S01]  /*1f8c0*/  MOV R17, R5 ;  /* 0x0000000500117202 */ /* 0x002fe20000000f00 */
[----:B------:R-:W-:Y:S01]  /*1f8d0*/  IMAD.MOV.U32 R16, RZ, RZ, R4 ;  /* 0x000000ffff107224 */ /* 0x000fe200078e0004 */
[----:B---3--:R-:W-:Y:S06]  /*1f8e0*/  @!P2 BRA `(.L_x_308) ;  /* 0x000000000004a947 */ /* 0x008fec0003800000 */
[----:B------:R-:W-:Y:S01]  /*1f8f0*/  BPT.TRAP 0x1 ;  /* 0x000000040000795c */ /* 0x000fe20000300000 */
.L_x_308:
[----:B------:R-:W1:Y:S01]  /*1f900*/  S2R R5, SR_CgaCtaId ;  /* 0x0000000000057919 */ /* 0x000e620000008800 */
[----:B------:R-:W-:Y:S02]  /*1f910*/  ISETP.NE.AND P0, PT, R7, RZ, PT ;  /* 0x000000ff0700720c */ /* 0x000fe40003f05270 */
[----:B--2---:R-:W-:Y:S02]  /*1f920*/  IADD3 R2, R3, 0x34440, RZ ;  /* 0x0003444003027810 */ /* 0x004fe40007ffe0ff */
[CC--:B------:R-:W-:Y:S02]  /*1f930*/  ISETP.EQ.OR P0, PT, R6.reuse, R18.reuse, !P0 ;  /* 0x000000120600720c */ /* 0x0c0fe40004702670 */
[----:B------:R-:W-:Y:S02]  /*1f940*/  ISETP.NE.AND P1, PT, R6, R18, PT ;  /* 0x000000120600720c */ /* 0x000fe40003f25270 */
[----:B-1----:R-:W-:-:S04]  /*1f950*/  PRMT R2, R5, 0x654, R2 ;  /* 0x0000065405027816 */ /* 0x002fc80000000002 */
[----:B------:R1:W-:Y:S05]  /*1f960*/  SYNCS.ARRIVE.TRANS64.RED.A1T0 RZ, [R2+URZ], RZ ;  /* 0x000000ff02ff79a7 */ /* 0x0003ea000810043f */
[----:B------:R-:W-:Y:S05]  /*1f970*/  @P0 BRA `(.L_x_309) ;  /* 0x0000000400a40947 */ /* 0x000fea0003800000 */
[----:B-1----:R-:W1:Y:S02]  /*1f980*/  LDC.64 R2, c[0x0][0x290] ;  /* 0x0000a400ff027b82 */ /* 0x002e640000000a00 */
[----:B-1----:R-:W-:-:S05]  /*1f990*/  IMAD.WIDE R2, R6, 0xc, R2 ;  /* 0x0000000c06027825 */ /* 0x002fca00078e0202 */
[----:B------:R1:W5:Y:S01]  /*1f9a0*/  LDG.E R11, desc[UR38][R2.64+0x8] ;  /* 0x00000826020b7981 */ /* 0x000362000c1e1900 */
[----:B------:R-:W-:-:S03]  /*1f9b0*/  UMOV UR4, 0xffffffff ;  /* 0xffffffff00047882 */ /* 0x000fc60000000000 */
[----:B------:R-:W-:Y:S05]  /*1f9c0*/  BRA.DIV UR4, `(.L_x_310) ;  /* 0x0000003e04887947 */ /* 0x000fea000b800000 */
[----:B------:R-:W-:-:S13]  /*1f9d0*/  ELECT P6, URZ, PT ;  /* 0x00000000003f782f */ /* 0x000fda00038c0000 */
.L_x_410:
[----:B------:R-:W-:Y:S04]  /*1f9e0*/  BSSY B1, `(.L_x_311) ;  /* 0x000004f000017945 */ /* 0x000fe80003800000 */
[----:B------:R-:W-:Y:S05]  /*1f9f0*/  @!P6 BRA `(.L_x_312) ;  /* 0x000000040034e947 */ /* 0x000fea0003800000 */
[C---:B------:R-:W-:Y:S01]  /*1fa00*/  IMAD.SHL.U32 R21, R6.reuse, 0x8, RZ ;  /* 0x0000000806157824 */ /* 0x040fe200078e00ff */
[----:B------:R-:W-:Y:S01]  /*1fa10*/  SHF.R.S32.HI R5, RZ, 0x1f, R6 ;  /* 0x0000001fff057819 */ /* 0x000fe20000011406 */
[----:B------:R-:W-:Y:S01]  /*1fa20*/  ULDC.64 UR4, c[0x0][0x510] ;  /* 0x0001440000047ab9 */ /* 0x000fe20000000a00 */
[----:B------:R-:W-:Y:S01]  /*1fa30*/  ULDC.64 UR6, c[0x0][0x520] ;  /* 0x0001480000067ab9 */ /* 0x000fe20000000a00 */
[----:B------:R-:W2:Y:S01]  /*1fa40*/  LDG.E R18, desc[UR38][R2.64] ;  /* 0x0000002602127981 */ /* 0x000ea2000c1e1900 */
[----:B------:R-:W-:Y:S02]  /*1fa50*/  SHF.L.U64.HI R22, R6, 0x3, R5 ;  /* 0x0000000306167819 */ /* 0x000fe40000010205 */
[C---:B------:R-:W-:Y:S02]  /*1fa60*/  IADD3 R8, P0, R21.reuse, UR4, RZ ;  /* 0x0000000415087c10 */ /* 0x040fe4000ff1e0ff */
[----:B------:R-:W-:Y:S02]  /*1fa70*/  IADD3 R4, P2, R21, UR6, RZ ;  /* 0x0000000615047c10 */ /* 0x000fe4000ff5e0ff */
[C---:B------:R-:W-:Y:S01]  /*1fa80*/  IADD3.X R9, R22.reuse, UR5, RZ, P0, !PT ;  /* 0x0000000516097c10 */ /* 0x040fe200087fe4ff */
[----:B------:R-:W-:Y:S01]  /*1fa90*/  ULDC.64 UR4, c[0x0][0x518] ;  /* 0x0001460000047ab9 */ /* 0x000fe20000000a00 */
[----:B------:R-:W-:-:S03]  /*1faa0*/  IADD3.X R5, R22, UR7, RZ, P2, !PT ;  /* 0x0000000716057c10 */ /* 0x000fc600097fe4ff */
[----:B------:R-:W3:Y:S04]  /*1fab0*/  LDG.E.64 R14, desc[UR38][R8.64] ;  /* 0x00000026080e7981 */ /* 0x000ee8000c1e1b00 */
[----:B------:R4:W2:Y:S02]  /*1fac0*/  LDG.E.64 R12, desc[UR38][R4.64] ;  /* 0x00000026040c7981 */ /* 0x0008a4000c1e1b00 */
[----:B----4-:R-:W-:-:S04]  /*1fad0*/  IADD3 R4, P0, R21, UR4, RZ ;  /* 0x0000000415047c10 */ /* 0x010fc8000ff1e0ff */
[----:B------:R-:W-:Y:S01]  /*1fae0*/  IADD3.X R5, R22, UR5, RZ, P0, !PT ;  /* 0x0000000516057c10 */ /* 0x000fe200087fe4ff */
[----:B------:R-:W-:-:S04]  /*1faf0*/  ULDC.64 UR4, c[0x0][0x528] ;  /* 0x00014a0000047ab9 */ /* 0x000fc80000000a00 */
[----:B------:R4:W2:Y:S02]  /*1fb00*/  LDG.E.64 R8, desc[UR38][R4.64] ;  /* 0x0000002604087981 */ /* 0x0008a4000c1e1b00 */
[----:B----4-:R-:W-:-:S04]  /*1fb10*/  IADD3 R4, P0, R21, UR4, RZ ;  /* 0x0000000415047c10 */ /* 0x010fc8000ff1e0ff */
[----:B------:R-:W-:-:S06]  /*1fb20*/  IADD3.X R5, R22, UR5, RZ, P0, !PT ;  /* 0x0000000516057c10 */ /* 0x000fcc00087fe4ff */
[----:B------:R-:W4:Y:S04]  /*1fb30*/  LDG.E.64 R4, desc[UR38][R4.64] ;  /* 0x0000002604047981 */ /* 0x000f28000c1e1b00 */
[----:B---3--:R-:W-:Y:S04]  /*1fb40*/  STS.64 [UR28], R14 ;  /* 0x0000000eff007988 */ /* 0x008fe80008000a1c */
[----:B--2---:R-:W-:Y:S04]  /*1fb50*/  STS.64 [UR32], R12 ;  /* 0x0000000cff007988 */ /* 0x004fe80008000a20 */
[----:B------:R-:W2:Y:S01]  /*1fb60*/  LDS R21, [UR28+0x1c] ;  /* 0x00001c1cff157984 */ /* 0x000ea20008000800 */
[----:B------:R-:W-:-:S03]  /*1fb70*/  SHF.L.U64.HI R26, R8, 0x1, R9 ;  /* 0x00000001081a7819 */ /* 0x000fc60000010209 */
[----:B------:R1:W3:Y:S01]  /*1fb80*/  LDG.E R9, desc[UR38][R2.64+0x4] ;  /* 0x0000042602097981 */ /* 0x0002e2000c1e1900 */
[----:B------:R-:W-:-:S04]  /*1fb90*/  LOP3.LUT R26, R26, 0x1fffffff, RZ, 0xc0, !PT ;  /* 0x1fffffff1a1a7812 */ /* 0x000fc800078ec0ff */
[----:B------:R-:W-:-:S04]  /*1fba0*/  SHF.R.U32.HI R22, RZ, 0x4, R26 ;  /* 0x00000004ff167819 */ /* 0x000fc8000001161a */
[----:B--2---:R-:W-:-:S05]  /*1fbb0*/  LOP3.LUT R21, R21, 0xf, R22, 0xb8, !PT ;  /* 0x0000000f15157812 */ /* 0x004fca00078eb816 */
[----:B------:R-:W-:Y:S04]  /*1fbc0*/  STS [UR28+0x1c], R21 ;  /* 0x00001c15ff007988 */ /* 0x000fe8000800081c */
[----:B------:R-:W2:Y:S02]  /*1fbd0*/  LDS R24, [UR28+0x1c] ;  /* 0x00001c1cff187984 */ /* 0x000ea40008000800 */
[----:B--2---:R-:W-:-:S05]  /*1fbe0*/  LOP3.LUT R24, R24, 0xf0, RZ, 0xb8, !PT ;  /* 0x000000f018187812 */ /* 0x004fca00078eb8ff */
[----:B------:R-:W-:Y:S04]  /*1fbf0*/  STS [UR28+0x1c], R24 ;  /* 0x00001c18ff007988 */ /* 0x000fe8000800081c */
[----:B------:R-:W2:Y:S01]  /*1fc00*/  LDS R23, [UR28+0x1c] ;  /* 0x00001c1cff177984 */ /* 0x000ea20008000800 */
[----:B------:R-:W-:-:S04]  /*1fc10*/  MOV R22, UR28 ;  /* 0x0000001c00167c02 */ /* 0x000fc80008000f00 */
[----:B------:R-:W-:Y:S02]  /*1fc20*/  SHF.R.U64 R22, R22, 0x4, RZ ;  /* 0x0000000416167819 */ /* 0x000fe400000012ff */
[----:B--2---:R-:W-:-:S05]  /*1fc30*/  LOP3.LUT R23, R23, 0xf00, RZ, 0xb8, !PT ;  /* 0x00000f0017177812 */ /* 0x004fca00078eb8ff */
[----:B------:R-:W-:Y:S04]  /*1fc40*/  STS.64 [UR28+0x18], R22 ;  /* 0x00001816ff007988 */ /* 0x000fe80008000a1c */
[----:B------:R-:W1:Y:S01]  /*1fc50*/  LDS R25, [UR28+0x1c] ;  /* 0x00001c1cff197984 */ /* 0x000e620008000800 */
[----:B------:R-:W-:Y:S01]  /*1fc60*/  IMAD.SHL.U32 R21, R8, 0x2, RZ ;  /* 0x0000000208157824 */ /* 0x000fe200078e00ff */
[----:B-----5:R-:W-:-:S04]  /*1fc70*/  IADD3 R12, R11, -0x1, RZ ;  /* 0xffffffff0b0c7810 */ /* 0x020fc80007ffe0ff */
[----:B------:R-:W-:Y:S02]  /*1fc80*/  LOP3.LUT R21, R21, 0xfffffffe, RZ, 0xc0, !PT ;  /* 0xfffffffe15157812 */ /* 0x000fe400078ec0ff */
[----:B------:R-:W-:Y:S01]  /*1fc90*/  CS2R R14, SRZ ;  /* 0x00000000000e7805 */ /* 0x000fe2000001ff00 */
[----:B------:R-:W-:Y:S01]  /*1fca0*/  VIADD R13, R18, 0xffffffff ;  /* 0xffffffff120d7836 */ /* 0x000fe20000000000 */
[----:B------:R-:W-:Y:S01]  /*1fcb0*/  SHF.R.U64 R21, R21, 0x4, R26 ;  /* 0x0000000415157819 */ /* 0x000fe2000000121a */
[----:B------:R-:W-:Y:S04]  /*1fcc0*/  STS [UR28+0x10], R22 ;  /* 0x00001016ff007988 */ /* 0x000fe8000800081c */
[----:B------:R-:W-:Y:S04]  /*1fcd0*/  STS [UR28+0x14], R22 ;  /* 0x00001416ff007988 */ /* 0x000fe8000800081c */
[----:B------:R-:W-:Y:S04]  /*1fce0*/  STS.128 [UR28+0x20], R12 ;  /* 0x0000200cff007988 */ /* 0x000fe80008000c1c */
[----:B------:R-:W-:Y:S04]  /*1fcf0*/  STS [UR28+0xc], R21 ;  /* 0x00000c15ff007988 */ /* 0x000fe8000800081c */
[----:B------:R-:W-:Y:S01]  /*1fd00*/  STS [UR28+0x30], RZ ;  /* 0x000030ffff007988 */ /* 0x000fe2000800081c */
[----:B-1----:R-:W-:-:S05]  /*1fd10*/  LOP3.LUT R2, R25, 0xf000, RZ, 0xb8, !PT ;  /* 0x0000f00019027812 */ /* 0x002fca00078eb8ff */
[----:B------:R-:W-:Y:S04]  /*1fd20*/  STS [UR28+0x1c], R2 ;  /* 0x00001c02ff007988 */ /* 0x000fe8000800081c */
[----:B------:R-:W1:Y:S01]  /*1fd30*/  LDS R3, [UR32+0x1c] ;  /* 0x00001c20ff037984 */ /* 0x000e620008000800 */
[----:B----4-:R-:W-:-:S04]  /*1fd40*/  SHF.L.U64.HI R18, R4, 0x1, R5 ;  /* 0x0000000104127819 */ /* 0x010fc80000010205 */
[----:B------:R-:W-:-:S04]  /*1fd50*/  LOP3.LUT R18, R18, 0x1fffffff, RZ, 0xc0, !PT ;  /* 0x1fffffff12127812 */ /* 0x000fc800078ec0ff */
[----:B------:R-:W-:-:S04]  /*1fd60*/  SHF.R.U32.HI R8, RZ, 0x4, R18 ;  /* 0x00000004ff087819 */ /* 0x000fc80000011612 */
[----:B-1----:R-:W-:-:S05]  /*1fd70*/  LOP3.LUT R5, R3, 0xf, R8, 0xb8, !PT ;  /* 0x0000000f03057812 */ /* 0x002fca00078eb808 */
[----:B------:R-:W-:Y:S04]  /*1fd80*/  STS [UR32+0x1c], R5 ;  /* 0x00001c05ff007988 */ /* 0x000fe80008000820 */
[----:B------:R-:W1:Y:S02]  /*1fd90*/  LDS R8, [UR32+0x1c] ;  /* 0x00001c20ff087984 */ /* 0x000e640008000800 */
[----:B-1----:R-:W-:-:S05]  /*1fda0*/  LOP3.LUT R8, R8, 0xf0, RZ, 0xb8, !PT ;  /* 0x000000f008087812 */ /* 0x002fca00078eb8ff */
[----:B------:R-:W-:Y:S04]  /*1fdb0*/  STS [UR32+0x1c], R8 ;  /* 0x00001c08ff007988 */ /* 0x000fe80008000820 */
[----:B------:R-:W1:Y:S01]  /*1fdc0*/  LDS R3, [UR32+0x1c] ;  /* 0x00001c20ff037984 */ /* 0x000e620008000800 */
[----:B------:R-:W-:-:S04]  /*1fdd0*/  MOV R2, UR32 ;  /* 0x0000002000027c02 */ /* 0x000fc80008000f00 */
[----:B------:R-:W-:Y:S02]  /*1fde0*/  SHF.R.U64 R2, R2, 0x4, RZ ;  /* 0x0000000402027819 */ /* 0x000fe400000012ff */
[----:B-1----:R-:W-:-:S05]  /*1fdf0*/  LOP3.LUT R3, R3, 0xf00, RZ, 0xb8, !PT ;  /* 0x00000f0003037812 */ /* 0x002fca00078eb8ff */
[----:B------:R-:W-:Y:S04]  /*1fe00*/  STS.64 [UR32+0x18], R2 ;  /* 0x00001802ff007988 */ /* 0x000fe80008000a20 */
[----:B------:R-:W1:Y:S01]  /*1fe10*/  LDS R21, [UR32+0x1c] ;  /* 0x00001c20ff157984 */ /* 0x000e620008000800 */
[----:B------:R-:W-:Y:S01]  /*1fe20*/  IMAD.SHL.U32 R4, R4, 0x2, RZ ;  /* 0x0000000204047824 */ /* 0x000fe200078e00ff */
[----:B---3--:R-:W-:-:S04]  /*1fe30*/  IADD3 R13, R9, -0x1, RZ ;  /* 0xffffffff090d7810 */ /* 0x008fc80007ffe0ff */
[----:B------:R-:W-:-:S04]  /*1fe40*/  LOP3.LUT R5, R4, 0xfffffffe, RZ, 0xc0, !PT ;  /* 0xfffffffe04057812 */ /* 0x000fc800078ec0ff */
[----:B------:R-:W-:Y:S01]  /*1fe50*/  SHF.R.U64 R5, R5, 0x4, R18 ;  /* 0x0000000405057819 */ /* 0x000fe20000001212 */
[----:B------:R2:W-:Y:S04]  /*1fe60*/  STS.128 [UR32+0x20], R12 ;  /* 0x0000200cff007988 */ /* 0x0005e80008000c20 */
[----:B------:R2:W-:Y:S04]  /*1fe70*/  STS [UR32+0xc], R5 ;  /* 0x00000c05ff007988 */ /* 0x0005e80008000820 */
[----:B------:R2:W-:Y:S04]  /*1fe80*/  STS [UR32+0x10], R2 ;  /* 0x00001002ff007988 */ /* 0x0005e80008000820 */
[----:B------:R2:W-:Y:S04]  /*1fe90*/  STS [UR32+0x14], R2 ;  /* 0x00001402ff007988 */ /* 0x0005e80008000820 */
[----:B------:R-:W-:Y:S01]  /*1fea0*/  STS [UR32+0x30], RZ ;  /* 0x000030ffff007988 */ /* 0x000fe20008000820 */
[----:B-1----:R-:W-:-:S05]  /*1feb0*/  LOP3.LUT R4, R21, 0xf000, RZ, 0xb8, !PT ;  /* 0x0000f00015047812 */ /* 0x002fca00078eb8ff */
[----:B------:R2:W-:Y:S02]  /*1fec0*/  STS [UR32+0x1c], R4 ;  /* 0x00001c04ff007988 */ /* 0x0005e40008000820 */
.L_x_312:
[----:B------:R-:W-:Y:S05]  /*1fed0*/  BSYNC B1 ;  /* 0x0000000000017941 */ /* 0x000fea0003800000 */
.L_x_311:
[----:B------:R-:W-:-:S03]  /*1fee0*/  UMOV UR4, 0xffffffff ;  /* 0xffffffff00047882 */ /* 0x000fc60000000000 */
[----:B------:R-:W-:Y:S05]  /*1fef0*/  BRA.DIV UR4, `(.L_x_313) ;  /* 0x0000003a045c7947 */ /* 0x000fea000b800000 */
[----:B------:R-:W-:Y:S01]  /*1ff00*/  ELECT P6, URZ, PT ;  /* 0x00000000003f782f */ /* 0x000fe200038c0000 */
[----:B------:R-:W-:-:S12]  /*1ff10*/  NOP ;  /* 0x0000000000007918 */ /* 0x000fd80000000000 */
.L_x_414:
[----:B-12---:R-:W1:Y:S02]  /*1ff20*/  S2R R2, SR_LANEID ;  /* 0x0000000000027919 */ /* 0x006e640000000000 */
[----:B-1----:R-:W-:-:S05]  /*1ff30*/  IMAD.SHL.U32 R8, R2, 0x4, RZ ;  /* 0x0000000402087824 */ /* 0x002fca00078e00ff */
[----:B------:R1:W2:Y:S01]  /*1ff40*/  LDS R9, [R8+UR28] ;  /* 0x0000001c08097984 */ /* 0x0002a20008000800 */
[C---:B------:R-:W-:Y:S02]  /*1ff50*/  IADD3 R4, P0, R8.reuse, UR16, RZ ;  /* 0x0000001008047c10 */ /* 0x040fe4000ff1e0ff */
[----:B------:R-:W-:Y:S01]  /*1ff60*/  IADD3 R2, P2, R8, UR18, RZ ;  /* 0x0000001208027c10 */ /* 0x000fe2000ff5e0ff */
[----:B------:R1:W3:Y:S01]  /*1ff70*/  LDS R13, [R8+UR28+0x80] ;  /* 0x0000801c080d7984 */ /* 0x0002e20008000800 */
[----:B------:R-:W-:Y:S11]  /*1ff80*/  @!P6 BRA `(.L_x_314) ;  /* 0x000000000008e947 */ /* 0x000ff60003800000 */
[----:B------:R0:W-:Y:S01]  /*1ff90*/  UTMACMDFLUSH ;  /* 0x00000000000079b7 */ /* 0x0001e20000000000 */
[----:B------:R-:W-:-:S04]  /*1ffa0*/  DEPBAR.LE SB0, 0x0 ;  /* 0x000080000000791a */ /* 0x000fc80000000000 */
.L_x_314:
[----:B------:R-:W-:Y:S01]  /*1ffb0*/  IADD3.X R5, RZ, UR17, RZ, P0, !PT ;  /* 0x00000011ff057c10 */ /* 0x000fe200087fe4ff */
[----:B------:R-:W-:Y:S01]  /*1ffc0*/  IMAD.X R3, RZ, RZ, UR19, P2 ;  /* 0x00000013ff037e24 */ /* 0x000fe200090e06ff */
[----:B------:R-:W-:Y:S05]  /*1ffd0*/  WARPSYNC.ALL ;  /* 0x0000000000007948 */ /* 0x000fea0003800000 */
[----:B--2---:R2:W5:Y:S04]  /*1ffe0*/  ATOMG.E.EXCH.STRONG.GPU PT, RZ, [R4], R9 ;  /* 0x0000000904ff73a8 */ /* 0x00456800041ee100 */
[----:B---3--:R2:W5:Y:S01]  /*1fff0*/  ATOMG.E.EXCH.STRONG.GPU PT, RZ, [R2], R13 ;  /* 0x0000000d02ff73a8 */ /* 0x00856200041ee100 */
[----:B------:R-:W-:-:S07]  /*20000*/  MOV R18, R6 ;  /* 0x0000000600127202 */ /* 0x000fce0000000f00 */
.L_x_309:
[----:B-12---:R-:W2:Y:S01]  /*20010*/  LDL.LU R2, [R1+0x200] ;  /* 0x0002000001027983 */ /* 0x006ea20000300800 */
[----:B------:R-:W-:Y:S02]  /*20020*/  ISETP.NE.AND P2, PT, R7, RZ, PT ;  /* 0x000000ff0700720c */ /* 0x000fe40003f45270 */
[----:B------:R-:W-:Y:S01]  /*20030*/  SEL R3, RZ, 0x1, !P1 ;  /* 0x00000001ff037807 */ /* 0x000fe20004800000 */
[----:B--2---:R-:W-:-:S05]  /*20040*/  VIADD R4, R2, 0x1 ;  /* 0x0000000102047836 */ /* 0x004fca0000000000 */
[----:B------:R-:W-:-:S04]  /*20050*/  ISETP.NE.AND P0, PT, R4, 0x8, PT ;  /* 0x000000080400780c */ /* 0x000fc80003f05270 */
[----:B------:R-:W-:Y:S02]  /*20060*/  SEL R4, R4, RZ, P0 ;  /* 0x000000ff04047207 */ /* 0x000fe40000000000 */
[----:B------:R-:W-:-:S03]  /*20070*/  SEL R2, RZ, 0x1, P0 ;  /* 0x00000001ff027807 */ /* 0x000fc60000000000 */
[----:B------:R1:W-:Y:S01]  /*20080*/  STL [R1+0x200], R4 ;  /* 0x0002000401007387 */ /* 0x0003e20000100800 */
[----:B------:R-:W-:Y:S02]  /*20090*/  LOP3.LUT R19, R19, R2, RZ, 0x3c, !PT ;  /* 0x0000000213137212 */ /* 0x000fe400078e3cff */
[----:B------:R-:W-:Y:S01]  /*200a0*/  PRMT R2, RZ, 0x7610, R2 ;  /* 0x00007610ff027816 */ /* 0x000fe20000000002 */
[----:B------:R-:W-:Y:S06]  /*200b0*/  @P2 BRA `(.L_x_315) ;  /* 0xfffffff0004c2947 */ /* 0x000fec000383ffff */
[----:B------:R-:W-:Y:S05]  /*200c0*/  BSYNC B0 ;  /* 0x0000000000007941 */ /* 0x000fea0003800000 */
.L_x_296:
[----:B------:R-:W-:-:S03]  /*200d0*/  UMOV UR4, 0xffffffff ;  /* 0xffffffff00047882 */ /* 0x000fc60000000000 */
[----:B------:R-:W-:Y:S05]  /*200e0*/  BRA.DIV UR4, `(.L_x_316) ;  /* 0x0000003a04107947 */ /* 0x000fea000b800000 */
[----:B-----5:R-:W-:-:S13]  /*200f0*/  ELECT P6, URZ, PT ;  /* 0x00000000003f782f */ /* 0x020fda00038c0000 */
.L_x_417:
[----:B------:R-:W-:Y:S04]  /*20100*/  BSSY B0, `(.L_x_317) ;  /* 0x0000018000007945 */ /* 0x000fe80003800000 */
[----:B------:R-:W-:Y:S05]  /*20110*/  @!P6 BRA `(.L_x_318) ;  /* 0x000000000058e947 */ /* 0x000fea0003800000 */
[----:B------:R-:W-:-:S04]  /*20120*/  ULOP3.LUT UR4, UR42, 0x2, URZ, 0xfc, !UPT ;  /* 0x000000022a047892 */ /* 0x000fc8000f8efc3f */
[----:B------:R-:W-:-:S06]  /*20130*/  UISETP.NE.AND UP0, UPT, UR4, 0x3, UPT ;  /* 0x000000030400788c */ /* 0x000fcc000bf05270 */
[----:B------:R-:W-:-:S13]  /*20140*/  PLOP3.LUT P0, PT, PT, PT, UP0, 0x80, 0x0 ;  /* 0x000000000000781c */ /* 0x000fda0003f0f008 */
[----:B------:R-:W-:Y:S05]  /*20150*/  @!P0 BRA `(.L_x_319) ;  /* 0x0000000000048947 */ /* 0x000fea0003800000 */
[----:B------:R-:W-:Y:S01]  /*20160*/  BPT.TRAP 0x1 ;  /* 0x000000040000795c */ /* 0x000fe20000300000 */
.L_x_319:
[----:B------:R-:W-:Y:S02]  /*20170*/  MOV R3, UR22 ;  /* 0x0000001600037c02 */ /* 0x000fe40008000f00 */
[----:B------:R-:W-:-:S03]  /*20180*/  SHF.L.U32 R2, R10, 0x1f, RZ ;  /* 0x0000001f0a027819 */ /* 0x000fc600000006ff */
[----:B------:R-:W-:-:S05]  /*20190*/  VIADD R3, R3, 0x34490 ;  /* 0x0003449003037836 */ /* 0x000fca0000000000 */
[C---:B------:R-:W-:Y:S01]  /*201a0*/  LEA R7, R0.reuse, R3, 0x3 ;  /* 0x0000000300077211 */ /* 0x040fe200078e18ff */
[----:B------:R-:W-:-:S03]  /*201b0*/  VIADD R0, R0, 0x1 ;  /* 0x0000000100007836 */ /* 0x000fc60000000000 */
[----:B------:R-:W2:Y:S02]  /*201c0*/  SYNCS.PHASECHK.TRANS64.TRYWAIT P0, [R7+URZ], R2 ;  /* 0x00000002070075a7 */ /* 0x000ea4000800017f */
[----:B------:R-:W-:-:S04]  /*201d0*/  ISETP.NE.AND P1, PT, R0, 0x2, PT ;  /* 0x000000020000780c */ /* 0x000fc80003f25270 */
[----:B------:R-:W-:Y:S02]  /*201e0*/  SEL R5, RZ, 0x1, P1 ;  /* 0x00000001ff057807 */ /* 0x000fe40000800000 */
[----:B------:R-:W-:Y:S02]  /*201f0*/  SEL R0, R0, RZ, P1 ;  /* 0x000000ff00007207 */ /* 0x000fe40000800000 */
[----:B------:R-:W-:Y:S01]  /*20200*/  LOP3.LUT R5, R10, R5, RZ, 0x3c, !PT ;  /* 0x000000050a057212 */ /* 0x000fe200078e3cff */
[----:B--2---:R-:W-:Y:S06]  /*20210*/  @!P0 BRA `(.L_x_320) ;  /* 0x0000003400e48947 */ /* 0x004fec0003800000 */
.L_x_418:
[----:B------:R-:W-:Y:S02]  /*20220*/  LEA R3, R0, R3, 0x3 ;  /* 0x0000000300037211 */ /* 0x000fe400078e18ff */
[----:B------:R-:W-:-:S07]  /*20230*/  SHF.L.U32 R0, R5, 0x1f, RZ ;  /* 0x0000001f05007819 */ /* 0x000fce00000006ff */
.L_x_321:
[----:B---3--:R3:W4:Y:S02]  /*20240*/  SYNCS.PHASECHK.TRANS64.TRYWAIT P0, [R3+URZ], R0 ;  /* 0x00000000030075a7 */ /* 0x008724000800017f */
[----:B----4-:R-:W-:Y:S05]  /*20250*/  @!P0 NANOSLEEP.SYNCS 0x989680 ;  /* 0x009896800000895d */ /* 0x010fea0003900000 */
[----:B------:R-:W4:Y:S02]  /*20260*/  @!P0 SYNCS.PHASECHK.TRANS64 P0, [R3+URZ], R0 ;  /* 0x00000000030085a7 */ /* 0x000f24000800007f */
[----:B----4-:R-:W-:Y:S05]  /*20270*/  @!P0 BRA `(.L_x_321) ;  /* 0xfffffffc00f08947 */ /* 0x010fea000383ffff */
.L_x_318:
[----:B------:R-:W-:Y:S05]  /*20280*/  BSYNC B0 ;  /* 0x0000000000007941 */ /* 0x000fea0003800000 */
.L_x_317:
[----:B------:R-:W-:Y:S05]  /*20290*/  EXIT ;  /* 0x000000000000794d */ /* 0x000fea0003800000 */
.L_x_161:
[----:B------:R-:W-:Y:S01]  /*202a0*/  PLOP3.LUT P1, PT, PT, PT, UP3, 0x80, 0x0 ;  /* 0x000000000000781c */ /* 0x000fe20003f2f038 */
[----:B------:R-:W-:Y:S01]  /*202b0*/  ULDC UR20, c[0x0][0x14] ;  /* 0x0000050000147ab9 */ /* 0x000fe20000000800 */
[----:B------:R-:W-:Y:S01]  /*202c0*/  ULDC UR18, c[0x0][0x10] ;  /* 0x0000040000127ab9 */ /* 0x000fe20000000800 */
[----:B------:R-:W-:Y:S01]  /*202d0*/  ULDC.64 UR12, c[0x0][0x8c8] ;  /* 0x00023200000c7ab9 */ /* 0x000fe20000000a00 */
[----:B------:R-:W-:Y:S01]  /*202e0*/  UIMAD.WIDE.U32 UR18, UR60, UR18, URZ ;  /* 0x000000123c1272a5 */ /* 0x000fe2000f8e003f */
[----:B------:R-:W-:Y:S01]  /*202f0*/  IMAD.MOV.U32 R14, RZ, RZ, 0x1 ;  /* 0x00000001ff0e7424 */ /* 0x000fe200078e00ff */
[----:B------:R-:W-:Y:S01]  /*20300*/  ULDC.64 UR14, c[0x0][0x8e0] ;  /* 0x00023800000e7ab9 */ /* 0x000fe20000000a00 */
[----:B------:R-:W-:Y:S01]  /*20310*/  UIADD3 UR11, UP1, UR12, -0x1, URZ ;  /* 0xffffffff0c0b7890 */ /* 0x000fe2000ff3e03f */
[----:B------:R-:W-:Y:S01]  /*20320*/  MOV R13, RZ ;  /* 0x000000ff000d7202 */ /* 0x000fe20000000f00 */
[----:B------:R-:W-:Y:S01]  /*20330*/  ULDC UR21, c[0x0][0x904] ;  /* 0x0002410000157ab9 */ /* 0x000fe20000000800 */
[----:B------:R-:W-:Y:S01]  /*20340*/  UMOV UR22, 0xffffffff ;  /* 0xffffffff00167882 */ /* 0x000fe20000000000 */
[----:B------:R-:W-:-:S02]  /*20350*/  UIADD3 UR12, UP2, UR14, -0x1, URZ ;  /* 0xffffffff0e0c7890 */ /* 0x000fc4000ff5e03f */
[----:B------:R-:W1:Y:S01]  /*20360*/  @P1 S2R R2, SR_CTAID.Y ;  /* 0x0000000000021919 */ /* 0x000e620000002600 */
[----:B------:R-:W-:Y:S02]  /*20370*/  UIMAD.WIDE.U32 UR26, UR18, UR20, URZ ;  /* 0x00000014121a72a5 */ /* 0x000fe4000f8e003f */
[----:B------:R-:W-:Y:S02]  /*20380*/  USHF.L.U32 UR22, UR22, UR21, URZ ;  /* 0x0000001516167299 */ /* 0x000fe4000800063f */
[----:B------:R-:W-:Y:S01]  /*20390*/  UIMAD UR20, UR19, UR20, URZ ;  /* 0x00000014131472a4 */ /* 0x000fe2000f8e023f */
[----:B------:R-:W-:Y:S01]  /*203a0*/  ULDC UR35, c[0x0][0x8a8] ;  /* 0x00022a0000237ab9 */ /* 0x000fe20000000800 */
[----:B------:R-:W-:Y:S01]  /*203b0*/  UMOV UR23, 0x1 ;  /* 0x0000000100177882 */ /* 0x000fe20000000000 */
[----:B------:R-:W-:Y:S02]  /*203c0*/  UIADD3.X UR14, UR15, -0x1, URZ, UP2, !UPT ;  /* 0xffffffff0f0e7890 */ /* 0x000fe400097fe43f */
[----:B------:R-:W-:-:S02]  /*203d0*/  UIADD3.X UR13, UR13, -0x1, URZ, UP1, !UPT ;  /* 0xffffffff0d0d7890 */ /* 0x000fc40008ffe43f */
[----:B------:R-:W-:Y:S02]  /*203e0*/  ULOP3.LUT UR15, UR59, 0x2, URZ, 0xfc, !UPT ;  /* 0x000000023b0f7892 */ /* 0x000fe4000f8efc3f */
[----:B------:R-:W-:Y:S02]  /*203f0*/  UIADD3 UR16, UR9, -0x1, URZ ;  /* 0xffffffff09107890 */ /* 0x000fe4000fffe03f */
[----:B------:R-:W-:Y:S02]  /*20400*/  UIADD3 UR17, UR10, -0x1, URZ ;  /* 0xffffffff0a117890 */ /* 0x000fe4000fffe03f */
[----:B------:R-:W-:Y:S02]  /*20410*/  UIADD3 UR35, UR35, -0x1, URZ ;  /* 0xffffffff23237890 */ /* 0x000fe4000fffe03f */
[----:B------:R-:W-:Y:S02]  /*20420*/  USHF.L.U32 UR18, UR23, UR21, URZ ;  /* 0x0000001517127299 */ /* 0x000fe4000800063f */
[----:B------:R-:W-:-:S02]  /*20430*/  ULOP3.LUT UR19, URZ, UR22, URZ, 0x33, !UPT ;  /* 0x000000163f137292 */ /* 0x000fc4000f8e333f */
[----:B------:R-:W-:Y:S01]  /*20440*/  UIADD3 UR20, UR27, UR20, URZ ;  /* 0x000000141b147290 */ /* 0x000fe2000fffe03f */
[----:B-1----:R-:W-:-:S15]  /*20450*/  @P1 R2UR UR53, R2 ;  /* 0x00000000023512ca */ /* 0x002fde00000e0000 */
.L_x_342:
[----:B------:R-:W1:Y:S01]  /*20460*/  LDC.64 R2, c[0x0][0x8f8] ;  /* 0x00023e00ff027b82 */ /* 0x000e620000000a00 */
[----:B------:R-:W-:Y:S01]  /*20470*/  UIADD3 UR8, UP1, UR8, UR26, URZ ;  /* 0x0000001a08087290 */ /* 0x000fe2000ff3e03f */
[----:B------:R-:W-:Y:S01]  /*20480*/  ISETP.NE.AND P2, PT, R15, RZ, PT ;  /* 0x000000ff0f00720c */ /* 0x000fe20003f45270 */
[----:B------:R-:W-:Y:S01]  /*20490*/  UMOV UR21, 0xffffffff ;  /* 0xffffffff00157882 */ /* 0x000fe20000000000 */
[----:B------:R-:W-:Y:S01]  /*204a0*/  UMOV UR22, 0xffffffff ;  /* 0xffffffff00167882 */ /* 0x000fe20000000000 */
[----:B------:R-:W-:Y:S01]  /*204b0*/  UIADD3.X UR7, UR7, UR20, URZ, UP1, !UPT ;  /* 0x0000001407077290 */ /* 0x000fe20008ffe43f */
[----:B------:R-:W-:Y:S01]  /*204c0*/  MOV R19, RZ ;  /* 0x000000ff00137202 */ /* 0x000fe20000000f00 */
[----:B------:R-:W-:Y:S01]  /*204d0*/  UMOV UR23, 0xffffffff ;  /* 0xffffffff00177882 */ /* 0x000fe20000000000 */
[----:B-1----:R-:W-:-:S03]  /*204e0*/  ISETP.LE.U32.AND P1, PT, R2, UR8, PT ;  /* 0x0000000802007c0c */ /* 0x002fc6000bf23070 */
[----:B------:R-:W-:-:S05]  /*204f0*/  IMAD.U32 R2, RZ, RZ, UR7 ;  /* 0x00000007ff027e24 */ /* 0x000fca000f8e00ff */
[----:B------:R-:W-:-:S13]  /*20500*/  ISETP.GE.U32.AND.EX P1, PT, R2, R3, PT, P1 ;  /* 0x000000030200720c */ /* 0x000fda0003f26110 */
[----:B---345:R-:W-:Y:S05]  /*20510*/  @P2 BRA P1, `(.L_x_322) ;  /* 0x0000001800442947 */ /* 0x038fea0000800000 */
[----:B------:R-:W-:-:S04]  /*20520*/  IADD3 R2, P2, R6, UR5, RZ ;  /* 0x0000000506027c10 */ /* 0x000fc8000ff5e0ff */
[----:B------:R-:W-:Y:S02]  /*20530*/  ISETP.GT.U32.AND P1, PT, R2, UR8, PT ;  /* 0x0000000802007c0c */ /* 0x000fe4000bf24070 */
[----:B------:R-:W-:-:S04]  /*20540*/  IADD3.X R2, R7, UR6, RZ, P2, !PT ;  /* 0x0000000607027c10 */ /* 0x000fc800097fe4ff */
[----:B------:R-:W-:-:S13]  /*20550*/  ISETP.GT.U32.AND.EX P1, PT, R2, UR7, PT, P1 ;  /* 0x0000000702007c0c */ /* 0x000fda000bf24110 */
[----:B------:R-:W-:Y:S05]  /*20560*/  @P1 BRA `(.L_x_323) ;  /* 0x0000001400241947 */ /* 0x000fea0003800000 */
[----:B------:R-:W-:Y:S01]  /*20570*/  VIADD R11, R21, UR4 ;  /* 0x00000004150b7c36 */ /* 0x000fe20008000000 */
[----:B------:R-:W-:Y:S01]  /*20580*/  ULDC UR21, c[0x0][0x910] ;  /* 0x0002440000157ab9 */ /* 0x000fe20000000800 */
[----:B------:R-:W-:Y:S01]  /*20590*/  MOV R23, R8 ;  /* 0x0000000800177202 */ /* 0x000fe20000000f00 */
[----:B------:R-:W-:Y:S02]  /*205a0*/  IMAD.MOV.U32 R16, RZ, RZ, R0 ;  /* 0x000000ffff107224 */ /* 0x000fe400078e0000 */
[----:B------:R-:W-:-:S04]  /*205b0*/  IADD3 R12, R11, 0x20, RZ ;  /* 0x000000200b0c7810 */ /* 0x000fc80007ffe0ff */
[----:B------:R-:W-:-:S13]  /*205c0*/  ISETP.GE.AND P1, PT, R12, UR21, PT ;  /* 0x000000150c007c0c */ /* 0x000fda000bf26270 */
[----:B------:R-:W1:Y:S01]  /*205d0*/  @!P1 LDC.64 R2, c[0x0][0x918] ;  /* 0x00024600ff029b82 */ /* 0x000e620000000a00 */
[----:B------:R-:W-:Y:S01]  /*205e0*/  @!P1 VIADD R7, R11, 0x20 ;  /* 0x000000200b079836 */ /* 0x000fe20000000000 */
[----:B------:R-:W-:Y:S01]  /*205f0*/  BSSY B0, `(.L_x_324) ;  /* 0x0000064000007945 */ /* 0x000fe20003800000 */
[----:B------:R-:W-:Y:S02]  /*20600*/  MOV R6, 0x7fffffff ;  /* 0x7fffffff00067802 */ /* 0x000fe40000000f00 */
[----:B-1----:R-:W-:-:S05]  /*20610*/  @!P1 IMAD.WIDE R2, R7, 0xc, R2 ;  /* 0x0000000c07029825 */ /* 0x002fca00078e0202 */
[----:B------:R1:W5:Y:S04]  /*20620*/  @!P1 LDG.E R8, desc[UR38][R2.64] ;  /* 0x0000002602089981 */ /* 0x000368000c1e1900 */
[----:B------:R1:W5:Y:S01]  /*20630*/  @!P1 LDG.E R0, desc[UR38][R2.64+0x4] ;  /* 0x0000042602009981 */ /* 0x000362000c1e1900 */
[----:B------:R-:W-:Y:S01]  /*20640*/  ISETP.GE.AND P1, PT, R11, UR21, PT ;  /* 0x000000150b007c0c */ /* 0x000fe2000bf26270 */
[----:B------:R-:W-:-:S12]  /*20650*/  IMAD.MOV.U32 R7, RZ, RZ, RZ ;  /* 0x000000ffff077224 */ /* 0x000fd800078e00ff */
[----:B-1----:R-:W-:Y:S05]  /*20660*/  @P1 BRA `(.L_x_325) ;  /* 0x0000000400701947 */ /* 0x002fea0003800000 */
[----:B------:R-:W-:Y:S01]  /*20670*/  IABS R7, R9 ;  /* 0x0000000900077213 */ /* 0x000fe20000000000 */
[----:B------:R-:W-:Y:S01]  /*20680*/  ULDC UR24, c[0x0][0x8f0] ;  /* 0x00023c0000187ab9 */ /* 0x000fe20000000800 */
[----:B------:R-:W-:Y:S02]  /*20690*/  IABS R6, R10 ;  /* 0x0000000a00067213 */ /* 0x000fe40000000000 */
[----:B------:R-:W1:Y:S01]  /*206a0*/  I2F.RP R3, R7 ;  /* 0x0000000700037306 */ /* 0x000e620000209400 */
[----:B------:R-:W-:Y:S02]  /*206b0*/  PLOP3.LUT P3, PT, PT, PT, UP0, 0x80, 0x0 ;  /* 0x000000000000781c */ /* 0x000fe40003f6f008 */
[C---:B------:R-:W-:Y:S02]  /*206c0*/  IADD3 R22, P2, R16.reuse, UR12, RZ ;  /* 0x0000000c10167c10 */ /* 0x040fe4000ff5e0ff */
[C---:B------:R-:W-:Y:S02]  /*206d0*/  IADD3 R20, P1, R23.reuse, UR11, RZ ;  /* 0x0000000b17147c10 */ /* 0x040fe4000ff3e0ff */
[----:B------:R-:W-:Y:S01]  /*206e0*/  LEA.HI.X.SX32 R25, R16, UR14, 0x1, P2 ;  /* 0x0000000e10197c11 */ /* 0x000fe200090f0eff */
[----:B------:R-:W3:Y:S01]  /*206f0*/  I2F.RP R2, R6 ;  /* 0x0000000600027306 */ /* 0x000ee20000209400 */
[----:B------:R-:W-:-:S07]  /*20700*/  LEA.HI.X.SX32 R27, R23, UR13, 0x1, P1 ;  /* 0x0000000d171b7c11 */ /* 0x000fce00088f0eff */
[----:B-1----:R-:W1:Y:S08]  /*20710*/  MUFU.RCP R3, R3 ;  /* 0x0000000300037308 */ /* 0x002e700000001000 */
[----:B---3--:R-:W3:Y:S01]  /*20720*/  MUFU.RCP R2, R2 ;  /* 0x0000000200027308 */ /* 0x008ee20000001000 */
[----:B-1----:R-:W-:-:S07]  /*20730*/  IADD3 R19, R3, 0xffffffe, RZ ;  /* 0x0ffffffe03137810 */ /* 0x002fce0007ffe0ff */
[----:B------:R-:W1:Y:S01]  /*20740*/  F2I.FTZ.U32.TRUNC.NTZ R19, R19 ;  /* 0x0000001300137305 */ /* 0x000e62000021f000 */
[----:B---3--:R-:W-:-:S07]  /*20750*/  VIADD R17, R2, 0xffffffe ;  /* 0x0ffffffe02117836 */ /* 0x008fce0000000000 */
[----:B------:R-:W3:Y:S01]  /*20760*/  F2I.FTZ.U32.TRUNC.NTZ R17, R17 ;  /* 0x0000001100117305 */ /* 0x000ee2000021f000 */
[----:B-1----:R-:W-:Y:S01]  /*20770*/  IADD3 R18, RZ, -R19, RZ ;  /* 0x80000013ff127210 */ /* 0x002fe20007ffe0ff */
[----:B---3--:R-:W-:Y:S01]  /*20780*/  IMAD.MOV R16, RZ, RZ, -R17 ;  /* 0x000000ffff107224 */ /* 0x008fe200078e0a11 */
[----:B------:R-:W-:Y:S06]  /*20790*/  @!P3 BRA `(.L_x_326) ;  /* 0x000000000034b947 */ /* 0x000fec0003800000 */
[----:B------:R-:W-:Y:S01]  /*207a0*/  ULDC UR4, c[0x0][0x8dc] ;  /* 0x0002370000047ab9 */ /* 0x000fe20000000800 */
[----:B------:R-:W-:Y:S01]  /*207b0*/  ULDC.64 UR22, c[0x0][0x8d0] ;  /* 0x0002340000167ab9 */ /* 0x000fe20000000a00 */
[----:B------:R-:W-:-:S04]  /*207c0*/  IADD3 R3, P1, R20, UR4, RZ ;  /* 0x0000000414037c10 */ /* 0x000fc8000ff3e0ff */
[----:B------:R-:W-:-:S05]  /*207d0*/  IADD3.X R23, RZ, R27, RZ, P1, !PT ;  /* 0x0000001bff177210 */ /* 0x000fca0000ffe4ff */
[----:B------:R-:W-:-:S04]  /*207e0*/  IMAD.WIDE.U32 R4, R23, UR22, RZ ;  /* 0x0000001617047c25 */ /* 0x000fc8000f8e00ff */
[----:B------:R-:W-:-:S04]  /*207f0*/  IMAD.WIDE.U32 R4, P1, R3, UR23, R4 ;  /* 0x0000001703047c25 */ /* 0x000fc8000f820004 */
[----:B------:R-:W-:Y:S01]  /*20800*/  IMAD.WIDE.U32 R2, R3, UR22, RZ ;  /* 0x0000001603027c25 */ /* 0x000fe2000f8e00ff */
[----:B------:R-:W-:-:S04]  /*20810*/  MOV R2, R5 ;  /* 0x0000000500027202 */ /* 0x000fc80000000f00 */
[----:B------:R-:W-:Y:S01]  /*20820*/  IADD3 RZ, P2, R3, R4, RZ ;  /* 0x0000000403ff7210 */ /* 0x000fe20007f5e0ff */
[----:B------:R-:W-:-:S04]  /*20830*/  IMAD.X R3, RZ, RZ, RZ, P1 ;  /* 0x000000ffff037224 */ /* 0x000fc800008e06ff */
[----:B------:R-:W-:-:S04]  /*20840*/  IMAD.WIDE.U32.X R2, R23, UR23, R2, P2 ;  /* 0x0000001717027c25 */ /* 0x000fc800090e0402 */
[----:B------:R-:W-:Y:S01]  /*20850*/  IMAD.MOV.U32 R20, RZ, RZ, R2 ;  /* 0x000000ffff147224 */ /* 0x000fe200078e0002 */
[----:B------:R-:W-:-:S07]  /*20860*/  MOV R27, R3 ;  /* 0x00000003001b7202 */ /* 0x000fce0000000f00 */
.L_x_326:
[----:B------:R-:W-:Y:S05]  /*20870*/  @!P0 BRA `(.L_x_327) ;  /* 0x0000000000348947 */ /* 0x000fea0003800000 */
[----:B------:R-:W-:Y:S01]  /*20880*/  ULDC UR4, c[0x0][0x8f4] ;  /* 0x00023d0000047ab9 */ /* 0x000fe20000000800 */
[----:B------:R-:W-:Y:S01]  /*20890*/  ULDC.64 UR22, c[0x0][0x8e8] ;  /* 0x00023a0000167ab9 */ /* 0x000fe20000000a00 */
[----:B------:R-:W-:-:S05]  /*208a0*/  IADD3 R3, P1, R22, UR4, RZ ;  /* 0x0000000416037c10 */ /* 0x000fca000ff3e0ff */
[----:B------:R-:W-:-:S04]  /*208b0*/  IMAD.X R23, RZ, RZ, R25, P1 ;  /* 0x000000ffff177224 */ /* 0x000fc800008e0619 */
[----:B------:R-:W-:-:S04]  /*208c0*/  IMAD.WIDE.U32 R4, R23, UR22, RZ ;  /* 0x0000001617047c25 */ /* 0x000fc8000f8e00ff */
[----:B------:R-:W-:-:S04]  /*208d0*/  IMAD.WIDE.U32 R4, P1, R3, UR23, R4 ;  /* 0x0000001703047c25 */ /* 0x000fc8000f820004 */
[----:B------:R-:W-:-:S04]  /*208e0*/  IMAD.WIDE.U32 R2, R3, UR22, RZ ;  /* 0x0000001603027c25 */ /* 0x000fc8000f8e00ff */
[----:B------:R-:W-:Y:S01]  /*208f0*/  IMAD.MOV.U32 R2, RZ, RZ, R5 ;  /* 0x000000ffff027224 */ /* 0x000fe200078e0005 */
[----:B------:R-:W-:Y:S02]  /*20900*/  IADD3 RZ, P2, R3, R4, RZ ;  /* 0x0000000403ff7210 */ /* 0x000fe40007f5e0ff */
[----:B------:R-:W-:-:S03]  /*20910*/  IADD3.X R3, RZ, RZ, RZ, P1, !PT ;  /* 0x000000ffff037210 */ /* 0x000fc60000ffe4ff */
[----:B------:R-:W-:-:S04]  /*20920*/  IMAD.WIDE.U32.X R2, R23, UR23, R2, P2 ;  /* 0x0000001717027c25 */ /* 0x000fc800090e0402 */
[----:B------:R-:W-:Y:S01]  /*20930*/  IMAD.MOV.U32 R25, RZ, RZ, R3 ;  /* 0x000000ffff197224 */ /* 0x000fe200078e0003 */
[----:B------:R-:W-:-:S07]  /*20940*/  MOV R22, R2 ;  /* 0x0000000200167202 */ /* 0x000fce0000000f00 */
.L_x_327:
[----:B------:R-:W-:Y:S01]  /*20950*/  MOV R2, RZ ;  /* 0x000000ff00027202 */ /* 0x000fe20000000f00 */
[----:B------:R-:W-:Y:S01]  /*20960*/  IMAD R18, R18, R7, RZ ;  /* 0x0000000712127224 */ /* 0x000fe200078e02ff */
[----:B------:R-:W-:Y:S01]  /*20970*/  SHF.R.U64 R22, R22, UR24, R25 ;  /* 0x0000001816167c19 */ /* 0x000fe20008001219 */
[----:B------:R-:W-:Y:S01]  /*20980*/  IMAD.MOV.U32 R3, RZ, RZ, R19 ;  /* 0x000000ffff037224 */ /* 0x000fe200078e0013 */
[----:B------:R-:W-:Y:S01]  /*20990*/  ULDC UR4, c[0x0][0x8d8] ;  /* 0x0002360000047ab9 */ /* 0x000fe20000000800 */
[----:B------:R-:W-:Y:S01]  /*209a0*/  IMAD R4, R16, R6, RZ ;  /* 0x0000000610047224 */ /* 0x000fe200078e02ff */
[----:B------:R-:W-:Y:S01]  /*209b0*/  SHF.R.U64 R20, R20, UR4, R27 ;  /* 0x0000000414147c19 */ /* 0x000fe2000800121b */
[----:B------:R-:W-:Y:S01]  /*209c0*/  IMAD.HI.U32 R19, R19, R18, R2 ;  /* 0x0000001213137227 */ /* 0x000fe200078e0002 */
[----:B------:R-:W-:Y:S02]  /*209d0*/  MOV R3, R17 ;  /* 0x0000001100037202 */ /* 0x000fe40000000f00 */
[----:B------:R-:W-:-:S02]  /*209e0*/  IADD3 R20, R20, UR16, RZ ;  /* 0x0000001014147c10 */ /* 0x000fc4000fffe0ff */
[----:B------:R-:W-:Y:S01]  /*209f0*/  IABS R16, R9 ;  /* 0x0000000900107213 */ /* 0x000fe20000000000 */
[----:B------:R-:W-:Y:S01]  /*20a00*/  IMAD.HI.U32 R2, R17, R4, R2 ;  /* 0x0000000411027227 */ /* 0x000fe200078e0002 */
[----:B------:R-:W-:Y:S02]  /*20a10*/  IABS R3, R10 ;  /* 0x0000000a00037213 */ /* 0x000fe40000000000 */
[----:B------:R-:W-:Y:S01]  /*20a20*/  IABS R5, R20 ;  /* 0x0000001400057213 */ /* 0x000fe20000000000 */
[----:B------:R-:W-:Y:S01]  /*20a30*/  VIADD R17, R22, UR17 ;  /* 0x0000001116117c36 */ /* 0x000fe20008000000 */
[----:B------:R-:W-:Y:S01]  /*20a40*/  PLOP3.LUT P5, PT, PT, PT, UP3, 0x80, 0x0 ;  /* 0x000000000000781c */ /* 0x000fe20003faf038 */
[----:B------:R-:W-:Y:S01]  /*20a50*/  IMAD.MOV R18, RZ, RZ, -R16 ;  /* 0x000000ffff127224 */ /* 0x000fe200078e0a10 */
[----:B------:R-:W-:Y:S01]  /*20a60*/  IADD3 R16, RZ, -R3, RZ ;  /* 0x80000003ff107210 */ /* 0x000fe20007ffe0ff */
[----:B------:R-:W-:Y:S01]  /*20a70*/  IMAD.HI.U32 R2, R2, R5, RZ ;  /* 0x0000000502027227 */ /* 0x000fe200078e00ff */
[----:B------:R-:W-:-:S05]  /*20a80*/  IABS R4, R17 ;  /* 0x0000001100047213 */ /* 0x000fca0000000000 */
[----:B------:R-:W-:-:S04]  /*20a90*/  IMAD.HI.U32 R3, R19, R4, RZ ;  /* 0x0000000413037227 */ /* 0x000fc800078e00ff */
[----:B------:R-:W-:Y:S02]  /*20aa0*/  IMAD R4, R3, R18, R4 ;  /* 0x0000001203047224 */ /* 0x000fe400078e0204 */
[----:B------:R-:W-:-:S03]  /*20ab0*/  IMAD R3, R2, R16, R5 ;  /* 0x0000001002037224 */ /* 0x000fc600078e0205 */
[----:B------:R-:W-:Y:S02]  /*20ac0*/  ISETP.GT.U32.AND P2, PT, R7, R4, PT ;  /* 0x000000040700720c */ /* 0x000fe40003f44070 */
[----:B------:R-:W-:-:S11]  /*20ad0*/  ISETP.GT.U32.AND P1, PT, R6, R3, PT ;  /* 0x000000030600720c */ /* 0x000fd60003f24070 */
[----:B------:R-:W-:Y:S01]  /*20ae0*/  @!P2 IMAD.IADD R4, R4, 0x1, -R7 ;  /* 0x000000010404a824 */ /* 0x000fe200078e0a07 */
[----:B------:R-:W-:Y:S02]  /*20af0*/  ISETP.GE.AND P2, PT, R17, RZ, PT ;  /* 0x000000ff1100720c */ /* 0x000fe40003f46270 */
[----:B------:R-:W-:Y:S02]  /*20b00*/  @!P1 IADD3 R3, R3, -R6, RZ ;  /* 0x8000000603039210 */ /* 0x000fe40007ffe0ff */
[----:B------:R-:W-:Y:S02]  /*20b10*/  ISETP.GT.U32.AND P4, PT, R7, R4, PT ;  /* 0x000000040700720c */ /* 0x000fe40003f84070 */
[----:B------:R-:W-:Y:S02]  /*20b20*/  ISETP.GT.U32.AND P3, PT, R6, R3, PT ;  /* 0x000000030600720c */ /* 0x000fe40003f64070 */
[----:B------:R-:W-:-:S09]  /*20b30*/  ISETP.GE.AND P1, PT, R20, RZ, PT ;  /* 0x000000ff1400720c */ /* 0x000fd20003f26270 */
[----:B------:R-:W-:Y:S01]  /*20b40*/  @!P4 IMAD.IADD R4, R4, 0x1, -R7 ;  /* 0x000000010404c824 */ /* 0x000fe200078e0a07 */
[----:B------:R-:W-:Y:S02]  /*20b50*/  ISETP.NE.AND P4, PT, RZ, UR10, PT ;  /* 0x0000000aff007c0c */ /* 0x000fe4000bf85270 */
[----:B------:R-:W-:Y:S01]  /*20b60*/  @!P3 IADD3 R3, R3, -R6, RZ ;  /* 0x800000060303b210 */ /* 0x000fe20007ffe0ff */
[----:B------:R-:W-:Y:S01]  /*20b70*/  @!P2 IMAD.MOV R4, RZ, RZ, -R4 ;  /* 0x000000ffff04a224 */ /* 0x000fe200078e0a04 */
[----:B------:R-:W-:Y:S02]  /*20b80*/  ISETP.NE.AND P3, PT, RZ, UR9, PT ;  /* 0x00000009ff007c0c */ /* 0x000fe4000bf65270 */
[----:B------:R-:W-:-:S07]  /*20b90*/  @!P1 IADD3 R3, -R3, RZ, RZ ;  /* 0x000000ff03039210 */ /* 0x000fce0007ffe1ff */
[----:B------:R-:W-:-:S04]  /*20ba0*/  @!P4 LOP3.LUT R4, RZ, UR10, RZ, 0x33, !PT ;  /* 0x0000000aff04cc12 */ /* 0x000fc8000f8e33ff */
[----:B------:R-:W-:Y:S01]  /*20bb0*/  @!P3 LOP3.LUT R3, RZ, UR9, RZ, 0x33, !PT ;  /* 0x00000009ff03bc12 */ /* 0x000fe2000f8e33ff */
[----:B------:R-:W-:-:S03]  /*20bc0*/  IMAD.IADD R4, R17, 0x1, -R4 ;  /* 0x0000000111047824 */ /* 0x000fc600078e0a04 */
[----:B------:R-:W-:-:S04]  /*20bd0*/  IADD3 R3, R20, -R3, RZ ;  /* 0x8000000314037210 */ /* 0x000fc80007ffe0ff */
[----:B------:R-:W-:Y:S01]  /*20be0*/  SEL R2, R4, R3, !P5 ;  /* 0x0000000304027207 */ /* 0x000fe20006800000 */
[----:B------:R-:W-:-:S03]  /*20bf0*/  IMAD R6, R3, R4, RZ ;  /* 0x0000000403067224 */ /* 0x000fc600078e02ff */
[--C-:B------:R-:W-:Y:S01]  /*20c00*/  SHF.R.S32.HI R5, RZ, 0x1f, R2.reuse ;  /* 0x0000001fff057819 */ /* 0x100fe20000011402 */
[----:B------:R-:W-:Y:S01]  /*20c10*/  IMAD.MOV.U32 R4, RZ, RZ, R2 ;  /* 0x000000ffff047224 */ /* 0x000fe200078e0002 */
[----:B------:R-:W-:-:S07]  /*20c20*/  SHF.R.S32.HI R7, RZ, 0x1f, R6 ;  /* 0x0000001fff077819 */ /* 0x000fce0000011406 */
.L_x_325:
[----:B--2---:R-:W-:Y:S05]  /*20c30*/  BSYNC B0 ;  /* 0x0000000000007941 */ /* 0x004fea0003800000 */
.L_x_324:
[----:B------:R-:W1:Y:S01]  /*20c40*/  SHFL.UP PT, R3, R6, 0x1, RZ ;  /* 0x0420000006037989 */ /* 0x000e6200000e00ff */
[----:B------:R-:W-:-:S03]  /*20c50*/  ISETP.NE.AND P1, PT, R21, RZ, PT ;  /* 0x000000ff1500720c */ /* 0x000fc60003f25270 */
[----:B------:R-:W2:Y:S01]  /*20c60*/  SHFL.UP PT, R2, R7, 0x1, RZ ;  /* 0x0420000007027989 */ /* 0x000ea200000e00ff */
[----:B-1----:R-:W-:Y:S02]  /*20c70*/  SEL R3, R3, RZ, P1 ;  /* 0x000000ff03037207 */ /* 0x002fe40000800000 */
[----:B--2---:R-:W-:Y:S02]  /*20c80*/  SEL R2, R2, RZ, P1 ;  /* 0x000000ff02027207 */ /* 0x004fe40000800000 */
[----:B------:R-:W-:-:S04]  /*20c90*/  IADD3 R18, P2, R3, R6, RZ ;  /* 0x0000000603127210 */ /* 0x000fc80007f5e0ff */
[----:B------:R-:W-:Y:S01]  /*20ca0*/  IADD3.X R19, R2, R7, RZ, P2, !PT ;  /* 0x0000000702137210 */ /* 0x000fe200017fe4ff */
[----:B------:R-:W1:Y:S01]  /*20cb0*/  SHFL.UP PT, R3, R18, 0x2, RZ ;  /* 0x0440000012037989 */ /* 0x000e6200000e00ff */
[----:B------:R-:W-:-:S03]  /*20cc0*/  ISETP.GE.U32.AND P2, PT, R21, 0x2, PT ;  /* 0x000000021500780c */ /* 0x000fc60003f46070 */
[----:B------:R-:W2:Y:S01]  /*20cd0*/  SHFL.UP PT, R2, R19, 0x2, RZ ;  /* 0x0440000013027989 */ /* 0x000ea200000e00ff */
[----:B-1----:R-:W-:-:S04]  /*20ce0*/  SEL R3, R3, RZ, P2 ;  /* 0x000000ff03037207 */ /* 0x002fc80001000000 */
[----:B------:R-:W-:Y:S02]  /*20cf0*/  IADD3 R16, P3, R3, R18, RZ ;  /* 0x0000001203107210 */ /* 0x000fe40007f7e0ff */
[----:B--2---:R-:W-:-:S03]  /*20d00*/  SEL R2, R2, RZ, P2 ;  /* 0x000000ff02027207 */ /* 0x004fc60001000000 */
[----:B------:R-:W1:Y:S02]  /*20d10*/  SHFL.UP PT, R3, R16, 0x4, RZ ;  /* 0x0480000010037989 */ /* 0x000e6400000e00ff */
[----:B------:R-:W-:Y:S01]  /*20d20*/  IMAD.X R17, R2, 0x1, R19, P3 ;  /* 0x0000000102117824 */ /* 0x000fe200018e0613 */
[----:B------:R-:W-:-:S04]  /*20d30*/  ISETP.GE.U32.AND P3, PT, R21, 0x4, PT ;  /* 0x000000041500780c */ /* 0x000fc80003f66070 */
[----:B------:R-:W2:Y:S01]  /*20d40*/  SHFL.UP PT, R2, R17, 0x4, RZ ;  /* 0x0480000011027989 */ /* 0x000ea200000e00ff */
[----:B-1----:R-:W-:-:S04]  /*20d50*/  SEL R3, R3, RZ, P3 ;  /* 0x000000ff03037207 */ /* 0x002fc80001800000 */
[----:B------:R-:W-:Y:S02]  /*20d60*/  IADD3 R18, P4, R3, R16, RZ ;  /* 0x0000001003127210 */ /* 0x000fe40007f9e0ff */
[----:B--2---:R-:W-:-:S03]  /*20d70*/  SEL R2, R2, RZ, P3 ;  /* 0x000000ff02027207 */ /* 0x004fc60001800000 */
[----:B------:R-:W1:Y:S01]  /*20d80*/  SHFL.UP PT, R3, R18, 0x8, RZ ;  /* 0x0500000012037989 */ /* 0x000e6200000e00ff */
[----:B------:R-:W-:Y:S02]  /*20d90*/  IADD3.X R19, R2, R17, RZ, P4, !PT ;  /* 0x0000001102137210 */ /* 0x000fe400027fe4ff */
        /* <DEDUP_REMOVED lines=11> */
[----:B--2---:R-:W-:-:S04]  /*20e50*/  SEL R2, R2, RZ, P5 ;  /* 0x000000ff02027207 */ /* 0x004fc80002800000 */
[----:B------:R-:W-:Y:S02]  /*20e60*/  IADD3.X R18, R2, R17, RZ, P6, !PT ;  /* 0x0000001102127210 */ /* 0x000fe400037fe4ff */
[----:B------:R-:W-:-:S04]  /*20e70*/  IADD3 R2, P6, R19, UR5, RZ ;  /* 0x0000000513027c10 */ /* 0x000fc8000ffde0ff */
[----:B------:R-:W-:Y:S02]  /*20e80*/  IADD3.X R3, R18, UR6, RZ, P6, !PT ;  /* 0x0000000612037c10 */ /* 0x000fe4000b7fe4ff */
[----:B------:R-:W-:-:S04]  /*20e90*/  ISETP.GT.U32.AND P6, PT, R2, UR8, PT ;  /* 0x0000000802007c0c */ /* 0x000fc8000bfc4070 */
[----:B------:R-:W-:-:S13]  /*20ea0*/  ISETP.GT.U32.AND.EX P6, PT, R3, UR7, PT, P6 ;  /* 0x0000000703007c0c */ /* 0x000fda000bfc4160 */
[----:B------:R-:W-:-:S04]  /*20eb0*/  VOTE.ANY R16, PT, P6 ;  /* 0x0000000000107806 */ /* 0x000fc800030e0100 */
[----:B------:R-:W-:-:S13]  /*20ec0*/  ISETP.NE.AND P6, PT, R16, RZ, PT ;  /* 0x000000ff1000720c */ /* 0x000fda0003fc5270 */
[----:B------:R-:W-:Y:S05]  /*20ed0*/  @P6 BRA `(.L_x_328) ;  /* 0x0000000800786947 */ /* 0x000fea0003800000 */
[----:B------:R-:W-:Y:S01]  /*20ee0*/  IMAD.MOV.U32 R19, RZ, RZ, R2 ;  /* 0x000000ffff137224 */ /* 0x000fe200078e0002 */
[----:B------:R-:W-:Y:S01]  /*20ef0*/  MOV R20, R3 ;  /* 0x0000000300147202 */ /* 0x000fe20000000f00 */
[----:B------:R-:W-:Y:S01]  /*20f00*/  ULDC UR21, c[0x0][0x910] ;  /* 0x0002440000157ab9 */ /* 0x000fe20000000800 */
[----:B------:R-:W-:Y:S01]  /*20f10*/  ULDC UR28, c[0x0][0x8f4] ;  /* 0x00023d00001c7ab9 */ /* 0x000fe20000000800 */
[----:B------:R-:W-:Y:S01]  /*20f20*/  ULDC UR4, c[0x0][0x8dc] ;  /* 0x0002370000047ab9 */ /* 0x000fe20000000800 */
[----:B------:R-:W-:Y:S01]  /*20f30*/  ULDC UR29, c[0x0][0x8d8] ;  /* 0x00023600001d7ab9 */ /* 0x000fe20000000800 */
[----:B------:R-:W-:Y:S01]  /*20f40*/  ULDC UR30, c[0x0][0x8f0] ;  /* 0x00023c00001e7ab9 */ /* 0x000fe20000000800 */
[----:B------:R-:W-:Y:S01]  /*20f50*/  ULDC.64 UR22, c[0x0][0x8d0] ;  /* 0x0002340000167ab9 */ /* 0x000fe20000000a00 */
[----:B------:R-:W-:-:S05]  /*20f60*/  ULDC.64 UR24, c[0x0][0x8e8] ;  /* 0x00023a0000187ab9 */ /* 0x000fca0000000a00 */
.L_x_333:
[----:B------:R-:W-:Y:S01]  /*20f70*/  IMAD.MOV.U32 R11, RZ, RZ, R12 ;  /* 0x000000ffff0b7224 */ /* 0x000fe200078e000c */
[----:B------:R-:W-:Y:S01]  /*20f80*/  IADD3 R12, R12, 0x20, RZ ;  /* 0x000000200c0c7810 */ /* 0x000fe20007ffe0ff */
[----:B-----5:R-:W-:Y:S01]  /*20f90*/  IMAD.MOV.U32 R17, RZ, RZ, R0 ;  /* 0x000000ffff117224 */ /* 0x020fe200078e0000 */
[----:B------:R-:W-:Y:S02]  /*20fa0*/  MOV R16, R8 ;  /* 0x0000000800107202 */ /* 0x000fe40000000f00 */
[----:B------:R-:W-:-:S13]  /*20fb0*/  ISETP.GE.AND P6, PT, R12, UR21, PT ;  /* 0x000000150c007c0c */ /* 0x000fda000bfc6270 */
[----:B------:R-:W1:Y:S01]  /*20fc0*/  @!P6 LDC.64 R2, c[0x0][0x918] ;  /* 0x00024600ff02eb82 */ /* 0x000e620000000a00 */
[----:B------:R-:W2:Y:S01]  /*20fd0*/  SHFL.IDX PT, R20, R20, 0x1f, 0x1f ;  /* 0x03e01f0014147f89 */ /* 0x000ea200000e0000 */
[----:B------:R-:W-:-:S03]  /*20fe0*/  @!P6 VIADD R7, R11, 0x20 ;  /* 0x000000200b07e836 */ /* 0x000fc60000000000 */
[----:B------:R-:W3:Y:S01]  /*20ff0*/  SHFL.IDX PT, R19, R19, 0x1f, 0x1f ;  /* 0x03e01f0013137f89 */ /* 0x000ee200000e0000 */
[----:B------:R-:W-:Y:S01]  /*21000*/  BSSY B0, `(.L_x_329) ;  /* 0x0000064000007945 */ /* 0x000fe20003800000 */
[----:B-1----:R-:W-:-:S05]  /*21010*/  @!P6 IMAD.WIDE R2, R7, 0xc, R2 ;  /* 0x0000000c0702e825 */ /* 0x002fca00078e0202 */
[----:B------:R1:W5:Y:S04]  /*21020*/  @!P6 LDG.E R8, desc[UR38][R2.64] ;  /* 0x000000260208e981 */ /* 0x000368000c1e1900 */
[----:B------:R1:W5:Y:S01]  /*21030*/  @!P6 LDG.E R0, desc[UR38][R2.64+0x4] ;  /* 0x000004260200e981 */ /* 0x000362000c1e1900 */
[----:B------:R-:W-:Y:S01]  /*21040*/  ISETP.GE.AND P6, PT, R11, UR21, PT ;  /* 0x000000150b007c0c */ /* 0x000fe2000bfc6270 */
[----:B------:R-:W-:Y:S01]  /*21050*/  IMAD.MOV.U32 R7, RZ, RZ, RZ ;  /* 0x000000ffff077224 */ /* 0x000fe200078e00ff */
[----:B--2---:R-:W-:Y:S02]  /*21060*/  R2UR UR6, R20 ;  /* 0x00000000140672ca */ /* 0x004fe400000e0000 */
[----:B---3--:R-:W-:Y:S02]  /*21070*/  R2UR UR5, R19 ;  /* 0x00000000130572ca */ /* 0x008fe400000e0000 */
[----:B------:R-:W-:-:S07]  /*21080*/  MOV R6, 0x7fffffff ;  /* 0x7fffffff00067802 */ /* 0x000fce0000000f00 */
[----:B-1----:R-:W-:Y:S06]  /*21090*/  @P6 BRA `(.L_x_330) ;  /* 0x0000000400686947 */ /* 0x002fec0003800000 */
[----:B------:R-:W-:-:S04]  /*210a0*/  IADD3 R18, P6, R16, UR11, RZ ;  /* 0x0000000b10127c10 */ /* 0x000fc8000ffde0ff */
[----:B------:R-:W-:Y:S02]  /*210b0*/  LEA.HI.X.SX32 R23, R16, UR13, 0x1, P6 ;  /* 0x0000000d10177c11 */ /* 0x000fe4000b0f0eff */
[----:B------:R-:W-:Y:S02]  /*210c0*/  IABS R16, R9 ;  /* 0x0000000900107213 */ /* 0x000fe40000000000 */
[C---:B------:R-:W-:Y:S02]  /*210d0*/  IADD3 R20, P6, R17.reuse, UR12, RZ ;  /* 0x0000000c11147c10 */ /* 0x040fe4000ffde0ff */
[----:B------:R-:W1:Y:S02]  /*210e0*/  I2F.RP R2, R16 ;  /* 0x0000001000027306 */ /* 0x000e640000209400 */
[----:B------:R-:W-:Y:S02]  /*210f0*/  LEA.HI.X.SX32 R25, R17, UR14, 0x1, P6 ;  /* 0x0000000e11197c11 */ /* 0x000fe4000b0f0eff */
[----:B------:R-:W-:-:S04]  /*21100*/  PLOP3.LUT P6, PT, PT, PT, UP0, 0x80, 0x0 ;  /* 0x000000000000781c */ /* 0x000fc80003fcf008 */
[----:B-1----:R-:W1:Y:S02]  /*21110*/  MUFU.RCP R2, R2 ;  /* 0x0000000200027308 */ /* 0x002e640000001000 */
[----:B-1----:R-:W-:-:S06]  /*21120*/  IADD3 R17, R2, 0xffffffe, RZ ;  /* 0x0ffffffe02117810 */ /* 0x002fcc0007ffe0ff */
[----:B------:R-:W1:Y:S02]  /*21130*/  F2I.FTZ.U32.TRUNC.NTZ R17, R17 ;  /* 0x0000001100117305 */ /* 0x000e64000021f000 */
[----:B-1----:R-:W-:Y:S01]  /*21140*/  IMAD.MOV R19, RZ, RZ, -R17 ;  /* 0x000000ffff137224 */ /* 0x002fe200078e0a11 */
[----:B------:R-:W-:Y:S06]  /*21150*/  @!P6 BRA `(.L_x_331) ;  /* 0x00000000002ce947 */ /* 0x000fec0003800000 */
[----:B------:R-:W-:-:S04]  /*21160*/  IADD3 R7, P6, R18, UR4, RZ ;  /* 0x0000000412077c10 */ /* 0x000fc8000ffde0ff */
[----:B------:R-:W-:-:S05]  /*21170*/  IADD3.X R23, RZ, R23, RZ, P6, !PT ;  /* 0x00000017ff177210 */ /* 0x000fca00037fe4ff */
[----:B------:R-:W-:-:S04]  /*21180*/  IMAD.WIDE.U32 R4, R23, UR22, RZ ;  /* 0x0000001617047c25 */ /* 0x000fc8000f8e00ff */
[----:B------:R-:W-:-:S04]  /*21190*/  IMAD.WIDE.U32 R4, P6, R7, UR23, R4 ;  /* 0x0000001707047c25 */ /* 0x000fc8000f8c0004 */
[----:B------:R-:W-:Y:S01]  /*211a0*/  IMAD.WIDE.U32 R6, R7, UR22, RZ ;  /* 0x0000001607067c25 */ /* 0x000fe2000f8e00ff */
[----:B------:R-:W-:-:S03]  /*211b0*/  MOV R2, R5 ;  /* 0x0000000500027202 */ /* 0x000fc60000000f00 */
[----:B------:R-:W-:Y:S01]  /*211c0*/  IMAD.X R3, RZ, RZ, RZ, P6 ;  /* 0x000000ffff037224 */ /* 0x000fe200030e06ff */
[----:B------:R-:W-:-:S05]  /*211d0*/  IADD3 RZ, P6, R7, R4, RZ ;  /* 0x0000000407ff7210 */ /* 0x000fca0007fde0ff */
[----:B------:R-:W-:-:S04]  /*211e0*/  IMAD.WIDE.U32.X R2, R23, UR23, R2, P6 ;  /* 0x0000001717027c25 */ /* 0x000fc8000b0e0402 */
[----:B------:R-:W-:Y:S01]  /*211f0*/  IMAD.MOV.U32 R18, RZ, RZ, R2 ;  /* 0x000000ffff127224 */ /* 0x000fe200078e0002 */
[----:B------:R-:W-:-:S07]  /*21200*/  MOV R23, R3 ;  /* 0x0000000300177202 */ /* 0x000fce0000000f00 */
.L_x_331:
        /* <DEDUP_REMOVED lines=12> */
.L_x_332:
[----:B------:R-:W-:Y:S01]  /*212d0*/  IABS R2, R9 ;  /* 0x0000000900027213 */ /* 0x000fe20000000000 */
[----:B------:R-:W-:Y:S01]  /*212e0*/  IMAD R5, R19, R16, RZ ;  /* 0x0000001013057224 */ /* 0x000fe200078e02ff */
[----:B------:R-:W-:Y:S01]  /*212f0*/  SHF.R.U64 R4, R20, UR30, R25 ;  /* 0x0000001e14047c19 */ /* 0x000fe20008001219 */
[----:B------:R-:W-:Y:S01]  /*21300*/  IMAD.MOV.U32 R3, RZ, RZ, R17 ;  /* 0x000000ffff037224 */ /* 0x000fe200078e0011 */
[----:B------:R-:W-:Y:S01]  /*21310*/  SHF.R.U64 R18, R18, UR29, R23 ;  /* 0x0000001d12127c19 */ /* 0x000fe20008001217 */
[----:B------:R-:W-:Y:S01]  /*21320*/  IMAD.MOV R7, RZ, RZ, -R2 ;  /* 0x000000ffff077224 */ /* 0x000fe200078e0a02 */
[----:B------:R-:W-:Y:S02]  /*21330*/  IADD3 R4, R4, UR17, RZ ;  /* 0x0000001104047c10 */ /* 0x000fe4000fffe0ff */
[----:B------:R-:W-:Y:S02]  /*21340*/  MOV R2, RZ ;  /* 0x000000ff00027202 */ /* 0x000fe40000000f00 */
[----:B------:R-:W-:-:S03]  /*21350*/  IABS R6, R4 ;  /* 0x0000000400067213 */ /* 0x000fc60000000000 */
[----:B------:R-:W-:Y:S01]  /*21360*/  IMAD.HI.U32 R2, R17, R5, R2 ;  /* 0x0000000511027227 */ /* 0x000fe200078e0002 */
[----:B------:R-:W-:Y:S02]  /*21370*/  IABS R17, R10 ;  /* 0x0000000a00117213 */ /* 0x000fe40000000000 */
[----:B------:R-:W-:Y:S01]  /*21380*/  MOV R5, R6 ;  /* 0x0000000600057202 */ /* 0x000fe20000000f00 */
[----:B------:R-:W-:Y:S01]  /*21390*/  IMAD.MOV.U32 R3, RZ, RZ, R7 ;  /* 0x000000ffff037224 */ /* 0x000fe200078e0007 */
[----:B------:R-:W1:Y:S01]  /*213a0*/  I2F.RP R6, R17 ;  /* 0x0000001100067306 */ /* 0x000e620000209400 */
[----:B------:R-:W-:Y:S02]  /*213b0*/  VIADD R7, R18, UR16 ;  /* 0x0000001012077c36 */ /* 0x000fe40008000000 */
[----:B------:R-:W-:-:S03]  /*213c0*/  IMAD.HI.U32 R2, R2, R5, RZ ;  /* 0x0000000502027227 */ /* 0x000fc600078e00ff */
[----:B------:R-:W-:Y:S01]  /*213d0*/  IABS R18, R7 ;  /* 0x0000000700127213 */ /* 0x000fe20000000000 */
[----:B------:R-:W-:-:S05]  /*213e0*/  IMAD R5, R2, R3, R5 ;  /* 0x0000000302057224 */ /* 0x000fca00078e0205 */
[----:B------:R-:W-:Y:S01]  /*213f0*/  ISETP.GT.U32.AND P6, PT, R16, R5, PT ;  /* 0x000000051000720c */ /* 0x000fe20003fc4070 */
[----:B-1----:R-:W1:-:S12]  /*21400*/  MUFU.RCP R6, R6 ;  /* 0x0000000600067308 */ /* 0x002e580000001000 */
[----:B------:R-:W-:Y:S01]  /*21410*/  @!P6 IADD3 R5, R5, -R16, RZ ;  /* 0x800000100505e210 */ /* 0x000fe20007ffe0ff */
[----:B-1----:R-:W-:-:S04]  /*21420*/  VIADD R2, R6, 0xffffffe ;  /* 0x0ffffffe06027836 */ /* 0x002fc80000000000 */
[----:B------:R1:W2:Y:S02]  /*21430*/  F2I.FTZ.U32.TRUNC.NTZ R3, R2 ;  /* 0x0000000200037305 */ /* 0x0002a4000021f000 */
[----:B-1----:R-:W-:Y:S02]  /*21440*/  MOV R2, RZ ;  /* 0x000000ff00027202 */ /* 0x002fe40000000f00 */
[----:B--2---:R-:W-:-:S05]  /*21450*/  IADD3 R20, RZ, -R3, RZ ;  /* 0x80000003ff147210 */ /* 0x004fca0007ffe0ff */
[----:B------:R-:W-:Y:S01]  /*21460*/  IMAD R19, R20, R17, RZ ;  /* 0x0000001114137224 */ /* 0x000fe200078e02ff */
[----:B------:R-:W-:-:S03]  /*21470*/  IABS R20, R10 ;  /* 0x0000000a00147213 */ /* 0x000fc60000000000 */
[----:B------:R-:W-:Y:S01]  /*21480*/  IMAD.HI.U32 R6, R3, R19, R2 ;  /* 0x0000001303067227 */ /* 0x000fe200078e0002 */
[----:B------:R-:W-:-:S03]  /*21490*/  MOV R3, R18 ;  /* 0x0000001200037202 */ /* 0x000fc60000000f00 */
[----:B------:R-:W-:Y:S02]  /*214a0*/  IMAD.MOV R20, RZ, RZ, -R20 ;  /* 0x000000ffff147224 */ /* 0x000fe400078e0a14 */
[----:B------:R-:W-:-:S04]  /*214b0*/  IMAD.HI.U32 R2, R6, R3, RZ ;  /* 0x0000000306027227 */ /* 0x000fc800078e00ff */
[----:B------:R-:W-:-:S04]  /*214c0*/  IMAD.MOV.U32 R18, RZ, RZ, R20 ;  /* 0x000000ffff127224 */ /* 0x000fc800078e0014 */
[----:B------:R-:W-:-:S05]  /*214d0*/  IMAD R2, R2, R18, R3 ;  /* 0x0000001202027224 */ /* 0x000fca00078e0203 */
[----:B------:R-:W-:-:S13]  /*214e0*/  ISETP.GT.U32.AND P6, PT, R17, R2, PT ;  /* 0x000000021100720c */ /* 0x000fda0003fc4070 */
[----:B------:R-:W-:Y:S02]  /*214f0*/  @!P6 IADD3 R2, R2, -R17, RZ ;  /* 0x800000110202e210 */ /* 0x000fe40007ffe0ff */
[----:B------:R-:W-:-:S13]  /*21500*/  ISETP.GT.U32.AND P6, PT, R16, R5, PT ;  /* 0x000000051000720c */ /* 0x000fda0003fc4070 */
[----:B------:R-:W-:Y:S01]  /*21510*/  @!P6 IMAD.IADD R5, R5, 0x1, -R16 ;  /* 0x000000010505e824 */ /* 0x000fe200078e0a10 */
[----:B------:R-:W-:-:S03]  /*21520*/  ISETP.GT.U32.AND P6, PT, R17, R2, PT ;  /* 0x000000021100720c */ /* 0x000fc60003fc4070 */
[----:B------:R-:W-:-:S10]  /*21530*/  IMAD.MOV.U32 R3, RZ, RZ, R5 ;  /* 0x000000ffff037224 */ /* 0x000fd400078e0005 */
[----:B------:R-:W-:Y:S02]  /*21540*/  @!P6 IADD3 R2, R2, -R17, RZ ;  /* 0x800000110202e210 */ /* 0x000fe40007ffe0ff */
[----:B------:R-:W-:-:S13]  /*21550*/  ISETP.GE.AND P6, PT, R4, RZ, PT ;  /* 0x000000ff0400720c */ /* 0x000fda0003fc6270 */
[----:B------:R-:W-:Y:S02]  /*21560*/  @!P6 IADD3 R3, -R3, RZ, RZ ;  /* 0x000000ff0303e210 */ /* 0x000fe40007ffe1ff */
        /* <DEDUP_REMOVED lines=11> */
[----:B------:R-:W-:Y:S02]  /*21620*/  SHF.R.S32.HI R5, RZ, 0x1f, R4 ;  /* 0x0000001fff057819 */ /* 0x000fe40000011404 */
[----:B------:R-:W-:-:S07]  /*21630*/  SHF.R.S32.HI R7, RZ, 0x1f, R6 ;  /* 0x0000001fff077819 */ /* 0x000fce0000011406 */
.L_x_330:
[----:B------:R-:W-:Y:S05]  /*21640*/  BSYNC B0 ;  /* 0x0000000000007941 */ /* 0x000fea0003800000 */
.L_x_329:
[----:B------:R-:W1:Y:S04]  /*21650*/  SHFL.UP PT, R3, R6, 0x1, RZ ;  /* 0x0420000006037989 */ /* 0x000e6800000e00ff */
[----:B------:R-:W2:Y:S01]  /*21660*/  SHFL.UP PT, R2, R7, 0x1, RZ ;  /* 0x0420000007027989 */ /* 0x000ea200000e00ff */
[----:B-1----:R-:W-:Y:S02]  /*21670*/  SEL R3, R3, RZ, P1 ;  /* 0x000000ff03037207 */ /* 0x002fe40000800000 */
[----:B--2---:R-:W-:Y:S02]  /*21680*/  SEL R2, R2, RZ, P1 ;  /* 0x000000ff02027207 */ /* 0x004fe40000800000 */
[----:B------:R-:W-:-:S04]  /*21690*/  IADD3 R18, P6, R3, R6, RZ ;  /* 0x0000000603127210 */ /* 0x000fc80007fde0ff */
[----:B------:R-:W-:Y:S01]  /*216a0*/  IADD3.X R17, R2, R7, RZ, P6, !PT ;  /* 0x0000000702117210 */ /* 0x000fe200037fe4ff */
[----:B------:R-:W1:Y:S04]  /*216b0*/  SHFL.UP PT, R3, R18, 0x2, RZ ;  /* 0x0440000012037989 */ /* 0x000e6800000e00ff */
[----:B------:R-:W2:Y:S01]  /*216c0*/  SHFL.UP PT, R2, R17, 0x2, RZ ;  /* 0x0440000011027989 */ /* 0x000ea200000e00ff */
[----:B-1----:R-:W-:Y:S02]  /*216d0*/  SEL R3, R3, RZ, P2 ;  /* 0x000000ff03037207 */ /* 0x002fe40001000000 */
[----:B--2---:R-:W-:Y:S02]  /*216e0*/  SEL R2, R2, RZ, P2 ;  /* 0x000000ff02027207 */ /* 0x004fe40001000000 */
[----:B------:R-:W-:-:S05]  /*216f0*/  IADD3 R16, P6, R3, R18, RZ ;  /* 0x0000001203107210 */ /* 0x000fca0007fde0ff */
[----:B------:R-:W-:Y:S01]  /*21700*/  IMAD.X R23, R2, 0x1, R17, P6 ;  /* 0x0000000102177824 */ /* 0x000fe200030e0611 */
        /* <DEDUP_REMOVED lines=17> */
[----:B------:R-:W-:Y:S02]  /*21820*/  IADD3.X R3, R16, R17, RZ, P6, !PT ;  /* 0x0000001110037210 */ /* 0x000fe400037fe4ff */
[----:B------:R-:W-:-:S04]  /*21830*/  IADD3 R19, P6, R2, UR5, RZ ;  /* 0x0000000502137c10 */ /* 0x000fc8000ffde0ff */
[----:B------:R-:W-:Y:S02]  /*21840*/  IADD3.X R20, R3, UR6, RZ, P6, !PT ;  /* 0x0000000603147c10 */ /* 0x000fe4000b7fe4ff */
[----:B------:R-:W-:-:S04]  /*21850*/  ISETP.GT.U32.AND P6, PT, R19, UR8, PT ;  /* 0x0000000813007c0c */ /* 0x000fc8000bfc4070 */
[----:B------:R-:W-:-:S13]  /*21860*/  ISETP.GT.U32.AND.EX P6, PT, R20, UR7, PT, P6 ;  /* 0x0000000714007c0c */ /* 0x000fda000bfc4160 */
[----:B------:R-:W-:-:S04]  /*21870*/  VOTE.ANY R16, PT, P6 ;  /* 0x0000000000107806 */ /* 0x000fc800030e0100 */
[----:B------:R-:W-:-:S13]  /*21880*/  ISETP.NE.AND P6, PT, R16, RZ, PT ;  /* 0x000000ff1000720c */ /* 0x000fda0003fc5270 */
[----:B------:R-:W-:Y:S05]  /*21890*/  @!P6 BRA `(.L_x_333) ;  /* 0xfffffff400b4e947 */ /* 0x000fea000383ffff */
[----:B------:R-:W-:Y:S01]  /*218a0*/  IMAD.MOV.U32 R19, RZ, RZ, R2 ;  /* 0x000000ffff137224 */ /* 0x000fe200078e0002 */
[----:B------:R-:W-:-:S07]  /*218b0*/  MOV R18, R3 ;  /* 0x0000000300127202 */ /* 0x000fce0000000f00 */
.L_x_328:
[----:B------:R-:W1:Y:S08]  /*218c0*/  BREV R16, R16 ;  /* 0x0000001000107301 */ /* 0x000e700000000000 */
[----:B-1----:R-:W1:Y:S02]  /*218d0*/  FLO.U32.SH R17, R16 ;  /* 0x0000001000117300 */ /* 0x002e6400000e0400 */
[----:B-1----:R-:W1:Y:S02]  /*218e0*/  SHFL.IDX PT, R11, R11, R17, 0x1f ;  /* 0x00001f110b0b7589 */ /* 0x002e6400000e0000 */
[----:B-1----:R-:W-:-:S13]  /*218f0*/  R2UR UR4, R11 ;  /* 0x000000000b0472ca */ /* 0x002fda00000e0000 */
[----:B------:R-:W-:-:S05]  /*21900*/  VIADD R23, R21, UR4 ;  /* 0x0000000415177c36 */ /* 0x000fca0008000000 */
[----:B------:R-:W-:-:S13]  /*21910*/  ISETP.GE.AND P1, PT, R23, UR21, PT ;  /* 0x0000001517007c0c */ /* 0x000fda000bf26270 */
[----:B------:R-:W1:Y:S02]  /*21920*/  @!P1 LDC.64 R2, c[0x0][0x918] ;  /* 0x00024600ff029b82 */ /* 0x000e640000000a00 */
[----:B-1----:R-:W-:-:S05]  /*21930*/  @!P1 IMAD.WIDE R2, R23, 0xc, R2 ;  /* 0x0000000c17029825 */ /* 0x002fca00078e0202 */
[----:B-----5:R1:W5:Y:S04]  /*21940*/  @!P1 LDG.E R8, desc[UR38][R2.64] ;  /* 0x0000002602089981 */ /* 0x020368000c1e1900 */
[----:B------:R1:W5:Y:S01]  /*21950*/  @!P1 LDG.E R0, desc[UR38][R2.64+0x4] ;  /* 0x0000042602009981 */ /* 0x000362000c1e1900 */
[----:B------:R-:W-:-:S03]  /*21960*/  IADD3 R12, P1, P2, R19, UR5, -R6 ;  /* 0x00000005130c7c10 */ /* 0x000fc6000fa3e806 */
[----:B------:R-:W-:Y:S01]  /*21970*/  SHFL.IDX PT, R6, R6, R17, 0x1f ;  /* 0x00001f1106067589 */ /* 0x000fe200000e0000 */
[----:B------:R-:W-:-:S03]  /*21980*/  IADD3.X R18, R18, UR6, ~R7, P1, P2 ;  /* 0x0000000612127c10 */ /* 0x000fc60008fe4c07 */
[----:B------:R-:W2:Y:S04]  /*21990*/  SHFL.IDX PT, R12, R12, R17, 0x1f ;  /* 0x00001f110c0c7589 */ /* 0x000ea800000e0000 */
[----:B------:R-:W3:Y:S04]  /*219a0*/  SHFL.IDX PT, R18, R18, R17, 0x1f ;  /* 0x00001f1112127589 */ /* 0x000ee800000e0000 */
[----:B------:R1:W4:Y:S04]  /*219b0*/  SHFL.IDX PT, R7, R7, R17, 0x1f ;  /* 0x00001f1107077589 */ /* 0x00032800000e0000 */
[----:B------:R1:W1:Y:S04]  /*219c0*/  SHFL.IDX PT, R5, R5, R17, 0x1f ;  /* 0x00001f1105057589 */ /* 0x00026800000e0000 */
[----:B------:R1:W1:Y:S01]  /*219d0*/  SHFL.IDX PT, R4, R4, R17, 0x1f ;  /* 0x00001f1104047589 */ /* 0x00026200000e0000 */
[----:B--2---:R-:W-:-:S02]  /*219e0*/  R2UR UR5, R12 ;  /* 0x000000000c0572ca */ /* 0x004fc400000e0000 */
[----:B---3--:R-:W-:-:S15]  /*219f0*/  R2UR UR6, R18 ;  /* 0x00000000120672ca */ /* 0x008fde00000e0000 */
.L_x_323:
[----:B-1----:R-:W1:Y:S01]  /*21a00*/  LDC R2, c[0x0][0x910] ;  /* 0x00024400ff027b82 */ /* 0x002e620000000800 */
[----:B------:R-:W-:Y:S01]  /*21a10*/  UMOV UR21, 0xffffffff ;  /* 0xffffffff00157882 */ /* 0x000fe20000000000 */
[----:B------:R-:W-:Y:S01]  /*21a20*/  UMOV UR22, 0xffffffff ;  /* 0xffffffff00167882 */ /* 0x000fe20000000000 */
[----:B------:R-:W-:Y:S01]  /*21a30*/  UMOV UR23, 0xffffffff ;  /* 0xffffffff00177882 */ /* 0x000fe20000000000 */
[----:B------:R-:W-:Y:S02]  /*21a40*/  MOV R19, RZ ;  /* 0x000000ff00137202 */ /* 0x000fe40000000f00 */
[----:B-1----:R-:W-:-:S13]  /*21a50*/  ISETP.LE.AND P1, PT, R2, UR4, PT ;  /* 0x0000000402007c0c */ /* 0x002fda000bf23270 */
[----:B------:R-:W-:Y:S05]  /*21a60*/  @P1 BRA `(.L_x_322) ;  /* 0x0000000000f01947 */ /* 0x000fea0003800000 */
[C---:B------:R-:W-:Y:S01]  /*21a70*/  R2UR UR22, R4.reuse ;  /* 0x00000000041672ca */ /* 0x040fe200000e0000 */
[----:B------:R-:W-:Y:S01]  /*21a80*/  UIADD3 UR21, UP1, -UR5, UR8, URZ ;  /* 0x0000000805157290 */ /* 0x000fe2000ff3e13f */
[----:B------:R-:W-:Y:S01]  /*21a90*/  R2UR UR23, R5 ;  /* 0x00000000051772ca */ /* 0x000fe200000e0000 */
[----:B------:R-:W-:Y:S01]  /*21aa0*/  ULDC UR28, c[0x0][0x8c0] ;  /* 0x00023000001c7ab9 */ /* 0x000fe20000000800 */
[----:B------:R-:W-:Y:S01]  /*21ab0*/  ULDC UR30, c[0x0][0x8b0] ;  /* 0x00022c00001e7ab9 */ /* 0x000fe20000000800 */
[----:B------:R-:W-:Y:S01]  /*21ac0*/  ULDC UR31, c[0x0][0x904] ;  /* 0x00024100001f7ab9 */ /* 0x000fe20000000800 */
[----:B------:R-:W-:-:S03]  /*21ad0*/  SHF.R.U64 R2, R4, UR30, R5 ;  /* 0x0000001e04027c19 */ /* 0x000fc60008001205 */
[----:B------:R-:W-:-:S04]  /*21ae0*/  UIADD3.X UR22, ~UR6, UR7, URZ, UP1, !UPT ;  /* 0x0000000706167290 */ /* 0x000fc80008ffe53f */
[----:B------:R-:W-:Y:S02]  /*21af0*/  USHF.R.U32.HI UR29, URZ, UR28, UR22 ;  /* 0x0000001c3f1d7299 */ /* 0x000fe40008011616 */
[----:B------:R-:W-:Y:S01]  /*21b00*/  USHF.R.U32.HI UR34, URZ, UR30, UR23 ;  /* 0x0000001e3f227299 */ /* 0x000fe20008011617 */
[----:B------:R-:W-:Y:S01]  /*21b10*/  R2UR UR23, R2 ;  /* 0x00000000021772ca */ /* 0x000fe200000e0000 */
[----:B------:R-:W-:Y:S02]  /*21b20*/  USHF.R.U32.HI UR24, URZ, UR30, UR29 ;  /* 0x0000001e3f187299 */ /* 0x000fe4000801161d */
[----:B------:R-:W-:Y:S02]  /*21b30*/  USHF.R.U64 UR21, UR21, UR28, UR22 ;  /* 0x0000001c15157299 */ /* 0x000fe40008001216 */
[----:B------:R-:W-:Y:S02]  /*21b40*/  USHF.R.U32.HI UR25, URZ, UR31, UR24 ;  /* 0x0000001f3f197299 */ /* 0x000fe40008011618 */
[----:B------:R-:W-:-:S02]  /*21b50*/  USHF.R.U64 UR22, UR21, UR30, UR29 ;  /* 0x0000001e15167299 */ /* 0x000fc4000800121d */
[----:B------:R-:W-:Y:S02]  /*21b60*/  ULOP3.LUT UR28, UR25, UR34, URZ, 0xfc, !UPT ;  /* 0x00000022191c7292 */ /* 0x000fe4000f8efc3f */
[----:B------:R-:W-:-:S04]  /*21b70*/  USHF.R.U64 UR24, UR22, UR31, UR24 ;  /* 0x0000001f16187299 */ /* 0x000fc80008001218 */
[----:B------:R-:W-:-:S13]  /*21b80*/  ISETP.NE.U32.AND P1, PT, RZ, UR28, PT ;  /* 0x0000001cff007c0c */ /* 0x000fda000bf25070 */
[----:B------:R-:W-:Y:S05]  /*21b90*/  @!P1 BRA `(.L_x_334) ;  /* 0x0000000000189947 */ /* 0x000fea0003800000 */
[----:B------:R-:W-:-:S07]  /*21ba0*/  MOV R12, 0x21bc0 ;  /* 0x00021bc0000c7802 */ /* 0x000fce0000000f00 */
[----:B--2-45:R-:W-:Y:S05]  /*21bb0*/  CALL.REL.NOINC `(.L_x_335) ;  /* 0x00000024002c7944 */ /* 0x034fea0003c00000 */
[----:B------:R-:W-:-:S04]  /*21bc0*/  UIADD3 UR25, -UR28, URZ, URZ ;  /* 0x0000003f1c197290 */ /* 0x000fc8000fffe13f */
[----:B------:R-:W-:-:S03]  /*21bd0*/  UIMAD UR24, UR23, UR25, UR24 ;  /* 0x00000019171872a4 */ /* 0x000fc6000f8e0218 */
[----:B------:R-:W-:Y:S01]  /*21be0*/  UMOV UR23, UR28 ;  /* 0x0000001c00177c82 */ /* 0x000fe20008000000 */
[----:B------:R-:W-:Y:S08]  /*21bf0*/  BRA `(.L_x_336) ;  /* 0x0000000000587947 */ /* 0x000ff00003800000 */
.L_x_334:
[----:B------:R-:W1:Y:S01]  /*21c00*/  I2F.U32.RP R2, UR23 ;  /* 0x0000001700027d06 */ /* 0x000e620008209000 */
[----:B------:R-:W-:Y:S01]  /*21c10*/  UMOV UR28, URZ ;  /* 0x0000003f001c7c82 */ /* 0x000fe20008000000 */
[----:B------:R-:W-:-:S06]  /*21c20*/  UISETP.NE.U32.AND UP4, UPT, UR23, URZ, UPT ;  /* 0x0000003f1700728c */ /* 0x000fcc000bf85070 */
[----:B-1----:R-:W1:Y:S02]  /*21c30*/  MUFU.RCP R2, R2 ;  /* 0x0000000200027308 */ /* 0x002e640000001000 */
[----:B-1----:R-:W-:-:S06]  /*21c40*/  VIADD R3, R2, 0xffffffe ;  /* 0x0ffffffe02037836 */ /* 0x002fcc0000000000 */
[----:B------:R-:W1:Y:S02]  /*21c50*/  F2I.FTZ.U32.TRUNC.NTZ R3, R3 ;  /* 0x0000000300037305 */ /* 0x000e64000021f000 */
[----:B-1----:R-:W-:-:S13]  /*21c60*/  R2UR UR29, R3 ;  /* 0x00000000031d72ca */ /* 0x002fda00000e0000 */
[----:B------:R-:W-:-:S04]  /*21c70*/  UIADD3 UR25, URZ, -UR29, URZ ;  /* 0x8000001d3f197290 */ /* 0x000fc8000fffe03f */
[----:B------:R-:W-:-:S04]  /*21c80*/  UIMAD UR25, UR25, UR23, URZ ;  /* 0x00000017191972a4 */ /* 0x000fc8000f8e023f */
[----:B------:R-:W-:-:S04]  /*21c90*/  UIMAD.WIDE.U32 UR28, UR29, UR25, UR28 ;  /* 0x000000191d1c72a5 */ /* 0x000fc8000f8e001c */
[----:B------:R-:W-:-:S04]  /*21ca0*/  UIMAD.WIDE.U32 UR28, UR29, UR24, URZ ;  /* 0x000000181d1c72a5 */ /* 0x000fc8000f8e003f */
[----:B------:R-:W-:-:S04]  /*21cb0*/  UIADD3 UR25, -UR29, URZ, URZ ;  /* 0x0000003f1d197290 */ /* 0x000fc8000fffe13f */
[----:B------:R-:W-:-:S04]  /*21cc0*/  UIMAD UR25, UR23, UR25, UR24 ;  /* 0x00000019171972a4 */ /* 0x000fc8000f8e0218 */
[----:B------:R-:W-:-:S11]  /*21cd0*/  UISETP.GE.U32.AND UP1, UPT, UR25, UR23, UPT ;  /* 0x000000171900728c */ /* 0x000fd6000bf26070 */
[----:B------:R-:W-:Y:S02]  /*21ce0*/  @UP1 UIADD3 UR25, UR25, -UR23, URZ ;  /* 0x8000001719191290 */ /* 0x000fe4000fffe03f */
[----:B------:R-:W-:Y:S02]  /*21cf0*/  @UP1 UIADD3 UR29, UR29, 0x1, URZ ;  /* 0x000000011d1d1890 */ /* 0x000fe4000fffe03f */
[----:B------:R-:W-:-:S11]  /*21d00*/  UISETP.GE.U32.AND UP2, UPT, UR25, UR23, UPT ;  /* 0x000000171900728c */ /* 0x000fd6000bf46070 */
[----:B------:R-:W-:Y:S02]  /*21d10*/  @UP2 UIADD3 UR29, UR29, 0x1, URZ ;  /* 0x000000011d1d2890 */ /* 0x000fe4000fffe03f */
[----:B------:R-:W-:-:S04]  /*21d20*/  @!UP4 ULOP3.LUT UR29, URZ, UR23, URZ, 0x33, !UPT ;  /* 0x000000173f1dc292 */ /* 0x000fc8000f8e333f */
[----:B------:R-:W-:-:S04]  /*21d30*/  UIADD3 UR25, -UR29, URZ, URZ ;  /* 0x0000003f1d197290 */ /* 0x000fc8000fffe13f */
[----:B------:R-:W-:-:S03]  /*21d40*/  UIMAD UR24, UR23, UR25, UR24 ;  /* 0x00000019171872a4 */ /* 0x000fc6000f8e0218 */
[----:B------:R-:W-:-:S09]  /*21d50*/  UMOV UR23, UR29 ;  /* 0x0000001d00177c82 */ /* 0x000fd20008000000 */
.L_x_336:
[----:B------:R-:W-:Y:S01]  /*21d60*/  ULOP3.LUT UR22, UR22, UR19, URZ, 0xc0, !UPT ;  /* 0x0000001316167292 */ /* 0x000fe2000f8ec03f */
[----:B------:R-:W-:Y:S01]  /*21d70*/  MOV R19, 0x1 ;  /* 0x0000000100137802 */ /* 0x000fe20000000f00 */
[----:B------:R-:W-:Y:S02]  /*21d80*/  ULOP3.LUT UR21, UR21, UR35, URZ, 0xc0, !UPT ;  /* 0x0000002315157292 */ /* 0x000fe4000f8ec03f */
[----:B------:R-:W-:Y:S01]  /*21d90*/  UIMAD UR22, UR18, UR23, UR22 ;  /* 0x00000017121672a4 */ /* 0x000fe2000f8e0216 */
[----:B------:R-:W-:Y:S01]  /*21da0*/  ULDC UR28, c[0x0][0x8a8] ;  /* 0x00022a00001c7ab9 */ /* 0x000fe20000000800 */
[----:B------:R-:W-:Y:S01]  /*21db0*/  ULDC UR25, c[0x0][0x8b8] ;  /* 0x00022e0000197ab9 */ /* 0x000fe20000000800 */
[----:B------:R-:W-:Y:S02]  /*21dc0*/  UIMAD UR24, UR24, UR28, UR21 ;  /* 0x0000001c181872a4 */ /* 0x000fe4000f8e0215 */
[----:B------:R-:W-:Y:S01]  /*21dd0*/  UIMAD UR22, UR22, UR25, UR53 ;  /* 0x00000019161672a4 */ /* 0x000fe2000f8e0235 */
[----:B------:R-:W-:Y:S01]  /*21de0*/  @UP3 UMOV UR23, UR4 ;  /* 0x0000000400173c82 */ /* 0x000fe20008000000 */
[----:B------:R-:W-:-:S03]  /*21df0*/  @!UP3 UMOV UR23, UR4 ;  /* 0x000000040017bc82 */ /* 0x000fc60008000000 */
[----:B------:R-:W-:Y:S02]  /*21e00*/  @UP3 UMOV UR21, UR24 ;  /* 0x0000001800153c82 */ /* 0x000fe40008000000 */
[----:B------:R-:W-:Y:S01]  /*21e10*/  @!UP3 UMOV UR21, UR22 ;  /* 0x000000160015bc82 */ /* 0x000fe20008000000 */
[----:B------:R-:W-:-:S05]  /*21e20*/  @!UP3 UMOV UR22, UR24 ;  /* 0x000000180016bc82 */ /* 0x000fca0008000000 */
.L_x_322:
[----:B------:R-:W-:-:S06]  /*21e30*/  UISETP.NE.AND UP1, UPT, UR15, 0x3, UPT ;  /* 0x000000030f00788c */ /* 0x000fcc000bf25270 */
[----:B------:R-:W-:-:S13]  /*21e40*/  PLOP3.LUT P1, PT, PT, PT, UP1, 0x80, 0x0 ;  /* 0x000000000000781c */ /* 0x000fda0003f2f018 */
[----:B------:R-:W-:Y:S05]  /*21e50*/  @!P1 BRA `(.L_x_337) ;  /* 0x0000000000049947 */ /* 0x000fea0003800000 */
[----:B--2---:R-:W-:Y:S01]  /*21e60*/  BPT.TRAP 0x1 ;  /* 0x000000040000795c */ /* 0x004fe20000300000 */
.L_x_337:
[----:B------:R-:W1:Y:S01]  /*21e70*/  S2R R3, SR_CgaCtaId ;  /* 0x0000000000037919 */ /* 0x000e620000008800 */
[----:B------:R-:W-:-:S04]  /*21e80*/  MOV R2, 0x400 ;  /* 0x0000040000027802 */ /* 0x000fc80000000f00 */
[----:B-1----:R-:W-:Y:S02]  /*21e90*/  LEA R2, R3, R2, 0x18 ;  /* 0x0000000203027211 */ /* 0x002fe400078ec0ff */
[----:B------:R-:W-:-:S03]  /*21ea0*/  SHF.L.U32 R3, R14, 0x1f, RZ ;  /* 0x0000001f0e037819 */ /* 0x000fc600000006ff */
[----:B------:R-:W-:-:S04]  /*21eb0*/  IMAD R12, R13, 0x8, R2 ;  /* 0x000000080d0c7824 */ /* 0x000fc800078e0202 */
[----:B------:R-:W1:Y:S02]  /*21ec0*/  SYNCS.PHASECHK.TRANS64.TRYWAIT P2, [R12+URZ+0x34440], R3 ;  /* 0x034440030c0075a7 */ /* 0x000e64000804017f */
[----:B-1----:R-:W-:Y:S05]  /*21ed0*/  @!P2 BRA `(.L_x_338) ;  /* 0x0000001800c8a947 */ /* 0x002fea0003800000 */
.L_x_419:
[----:B------:R-:W-:Y:S01]  /*21ee0*/  ELECT P2, URZ, PT ;  /* 0x00000000003f782f */ /* 0x000fe20003840000 */
[----:B------:R-:W-:-:S12]  /*21ef0*/  BSSY B0, `(.L_x_339) ;  /* 0x0000010000007945 */ /* 0x000fd80003800000 */
[----:B------:R-:W-:Y:S05]  /*21f00*/  @!P2 BRA `(.L_x_340) ;  /* 0x000000000038a947 */ /* 0x000fea0003800000 */
[----:B-1----:R-:W-:Y:S01]  /*21f10*/  LEA R3, R13, R2, 0x4 ;  /* 0x000000020d037211 */ /* 0x002fe200078e20ff */
[----:B------:R-:W-:Y:S01]  /*21f20*/  IMAD.U32 R18, RZ, RZ, UR23 ;  /* 0x00000017ff127e24 */ /* 0x000fe2000f8e00ff */
[----:B------:R-:W-:Y:S01]  /*21f30*/  MOV R17, UR22 ;  /* 0x0000001600117c02 */ /* 0x000fe20008000f00 */
[----:B------:R-:W-:-:S05]  /*21f40*/  IMAD.U32 R16, RZ, RZ, UR21 ;  /* 0x00000015ff107e24 */ /* 0x000fca000f8e00ff */
[----:B------:R1:W-:Y:S01]  /*21f50*/  STS.128 [R3+0x34510], R16 ;  /* 0x0345101003007388 */ /* 0x0003e20000000c00 */
[----:B------:R-:W-:Y:S01]  /*21f60*/  @!PT LDS RZ, [RZ] ;  /* 0x00000000fffff984 */ /* 0x000fe20000000800 */
[----:B------:R-:W-:Y:S01]  /*21f70*/  @!PT LDS RZ, [RZ] ;  /* 0x00000000fffff984 */ /* 0x000fe20000000800 */
[----:B------:R-:W-:Y:S01]  /*21f80*/  @!PT LDS RZ, [RZ] ;  /* 0x00000000fffff984 */ /* 0x000fe20000000800 */
[----:B------:R-:W-:Y:S01]  /*21f90*/  @!PT LDS RZ, [RZ] ;  /* 0x00000000fffff984 */ /* 0x000fe20000000800 */
[----:B------:R3:W-:Y:S06]  /*21fa0*/  MEMBAR.ALL.CTA ;  /* 0x0000000000007992 */ /* 0x0007ec0000008000 */
[----:B---3--:R-:W3:Y:S01]  /*21fb0*/  FENCE.VIEW.ASYNC.S ;  /* 0x00000000000073c6 */ /* 0x008ee20000000000 */
[----:B------:R-:W-:Y:S05]  /*21fc0*/  @!P1 BRA `(.L_x_341) ;  /* 0x0000000000049947 */ /* 0x000fea0003800000 */
[----:B--2---:R-:W-:Y:S01]  /*21fd0*/  BPT.TRAP 0x1 ;  /* 0x000000040000795c */ /* 0x004fe20000300000 */
.L_x_341:
[----:B---3--:R3:W-:Y:S02]  /*21fe0*/  SYNCS.ARRIVE.TRANS64.A1T0 RZ, [R12+URZ+0x34400], RZ ;  /* 0x034400ff0cff79a7 */ /* 0x0087e4000810003f */
.L_x_340:
[----:B--2---:R-:W-:Y:S05]  /*21ff0*/  BSYNC B0 ;  /* 0x0000000000007941 */ /* 0x004fea0003800000 */
.L_x_339:
[----:B------:R-:W-:Y:S02]  /*22000*/  ISETP.NE.AND P3, PT, R19, RZ, PT ;  /* 0x000000ff1300720c */ /* 0x000fe40003f65270 */
[----:B------:R-:W-:-:S04]  /*22010*/  IADD3 R13, R13, 0x1, RZ ;  /* 0x000000010d0d7810 */ /* 0x000fc80007ffe0ff */
[----:B------:R-:W-:-:S04]  /*22020*/  ISETP.NE.AND P2, PT, R13, 0x8, PT ;  /* 0x000000080d00780c */ /* 0x000fc80003f45270 */
[----:B-1----:R-:W-:Y:S02]  /*22030*/  SEL R3, RZ, 0x1, P2 ;  /* 0x00000001ff037807 */ /* 0x002fe40001000000 */
[----:B------:R-:W-:Y:S02]  /*22040*/  SEL R13, R13, RZ, P2 ;  /* 0x000000ff0d0d7207 */ /* 0x000fe40001000000 */
[----:B------:R-:W-:Y:S01]  /*22050*/  LOP3.LUT R14, R14, R3, RZ, 0x3c, !PT ;  /* 0x000000030e0e7212 */ /* 0x000fe200078e3cff */
[----:B------:R-:W-:Y:S06]  /*22060*/  @P3 BRA `(.L_x_342) ;  /* 0xffffffe000fc3947 */ /* 0x000fec000383ffff */
[----:B------:R-:W-:Y:S05]  /*22070*/  @!P1 BRA `(.L_x_343) ;  /* 0x0000000000049947 */ /* 0x000fea0003800000 */
[----:B------:R-:W-:Y:S01]  /*22080*/  BPT.TRAP 0x1 ;  /* 0x000000040000795c */ /* 0x000fe20000300000 */
.L_x_343:
[----:B------:R-:W-:Y:S01]  /*22090*/  IMAD R3, R13, 0x8, R2 ;  /* 0x000000080d037824 */ /* 0x000fe200078e0202 */
[----:B-----5:R-:W-:-:S04]  /*220a0*/  SHF.L.U32 R0, R14, 0x1f, RZ ;  /* 0x0000001f0e007819 */ /* 0x020fc800000006ff */
[----:B------:R-:W1:Y:S02]  /*220b0*/  SYNCS.PHASECHK.TRANS64.TRYWAIT P0, [R3+URZ+0x34440], R0 ;  /* 0x03444000030075a7 */ /* 0x000e64000800017f */
[----:B-1----:R-:W-:Y:S05]  /*220c0*/  @!P0 BRA `(.L_x_344) ;  /* 0x0000001800608947 */ /* 0x002fea0003800000 */
.L_x_420:
[----:B------:R-:W-:Y:S05]  /*220d0*/  @!P1 BRA `(.L_x_345) ;  /* 0x0000000000049947 */ /* 0x000fea0003800000 */
[----:B------:R-:W-:Y:S01]  /*220e0*/  BPT.TRAP 0x1 ;  /* 0x000000040000795c */ /* 0x000fe20000300000 */
.L_x_345:
[----:B------:R-:W-:-:S04]  /*220f0*/  IADD3 R13, R13, 0x1, RZ ;  /* 0x000000010d0d7810 */ /* 0x000fc80007ffe0ff */
[----:B------:R-:W-:-:S04]  /*22100*/  ISETP.NE.AND P0, PT, R13, 0x8, PT ;  /* 0x000000080d00780c */ /* 0x000fc80003f05270 */
[----:B-1----:R-:W-:Y:S02]  /*22110*/  SEL R3, RZ, 0x1, P0 ;  /* 0x00000001ff037807 */ /* 0x002fe40000000000 */
[----:B------:R-:W-:Y:S02]  /*22120*/  SEL R13, R13, RZ, P0 ;  /* 0x000000ff0d0d7207 */ /* 0x000fe40000000000 */
[----:B------:R-:W-:-:S03]  /*22130*/  LOP3.LUT R14, R14, R3, RZ, 0x3c, !PT ;  /* 0x000000030e0e7212 */ /* 0x000fc600078e3cff */
[----:B------:R-:W-:Y:S01]  /*22140*/  IMAD R3, R13, 0x8, R2 ;  /* 0x000000080d037824 */ /* 0x000fe200078e0202 */
[----:B------:R-:W-:-:S04]  /*22150*/  SHF.L.U32 R0, R14, 0x1f, RZ ;  /* 0x0000001f0e007819 */ /* 0x000fc800000006ff */
[----:B------:R-:W1:Y:S02]  /*22160*/  SYNCS.PHASECHK.TRANS64.TRYWAIT P0, [R3+URZ+0x34440], R0 ;  /* 0x03444000030075a7 */ /* 0x000e64000800017f */
[----:B-1----:R-:W-:Y:S05]  /*22170*/  @!P0 BRA `(.L_x_346) ;  /* 0x0000001800488947 */ /* 0x002fea0003800000 */
.L_x_421:
[----:B------:R-:W-:Y:S05]  /*22180*/  @!P1 BRA `(.L_x_347) ;  /* 0x0000000000049947 */ /* 0x000fea0003800000 */
[----:B------:R-:W-:Y:S01]  /*22190*/  BPT.TRAP 0x1 ;  /* 0x000000040000795c */ /* 0x000fe20000300000 */
.L_x_347:
[----:B-1----:R-:W-:-:S04]  /*221a0*/  IADD3 R0, R13, 0x1, RZ ;  /* 0x000000010d007810 */ /* 0x002fc80007ffe0ff */
[----:B------:R-:W-:-:S04]  /*221b0*/  ISETP.NE.AND P0, PT, R0, 0x8, PT ;  /* 0x000000080000780c */ /* 0x000fc80003f05270 */
[----:B------:R-:W-:Y:S02]  /*221c0*/  SEL R3, RZ, 0x1, P0 ;  /* 0x00000001ff037807 */ /* 0x000fe40000000000 */
[----:B------:R-:W-:Y:S02]  /*221d0*/  SEL R5, R0, RZ, P0 ;  /* 0x000000ff00057207 */ /* 0x000fe40000000000 */
[----:B------:R-:W-:-:S03]  /*221e0*/  LOP3.LUT R14, R14, R3, RZ, 0x3c, !PT ;  /* 0x000000030e0e7212 */ /* 0x000fc600078e3cff */
[----:B------:R-:W-:Y:S01]  /*221f0*/  IMAD R3, R5, 0x8, R2 ;  /* 0x0000000805037824 */ /* 0x000fe200078e0202 */
[----:B------:R-:W-:-:S04]  /*22200*/  SHF.L.U32 R0, R14, 0x1f, RZ ;  /* 0x0000001f0e007819 */ /* 0x000fc800000006ff */
[----:B------:R-:W1:Y:S02]  /*22210*/  SYNCS.PHASECHK.TRANS64.TRYWAIT P0, [R3+URZ+0x34440], R0 ;  /* 0x03444000030075a7 */ /* 0x000e64000800017f */
[----:B-1----:R-:W-:Y:S05]  /*22220*/  @!P0 BRA `(.L_x_348) ;  /* 0x0000001800308947 */ /* 0x002fea0003800000 */
.L_x_422:
[----:B------:R-:W-:Y:S05]  /*22230*/  @!P1 BRA `(.L_x_349) ;  /* 0x0000000000049947 */ /* 0x000fea0003800000 */
[----:B------:R-:W-:Y:S01]  /*22240*/  BPT.TRAP 0x1 ;  /* 0x000000040000795c */ /* 0x000fe20000300000 */
.L_x_349:
        /* <DEDUP_REMOVED lines=9> */
.L_x_423:
[----:B------:R-:W-:Y:S05]  /*222e0*/  @!P1 BRA `(.L_x_351) ;  /* 0x0000000000049947 */ /* 0x000fea0003800000 */
[----:B------:R-:W-:Y:S01]  /*222f0*/  BPT.TRAP 0x1 ;  /* 0x000000040000795c */ /* 0x000fe20000300000 */
.L_x_351:
        /* <DEDUP_REMOVED lines=9> */
.L_x_424:
[----:B------:R-:W-:Y:S05]  /*22390*/  @!P1 BRA `(.L_x_353) ;  /* 0x0000000000049947 */ /* 0x000fea0003800000 */
[----:B------:R-:W-:Y:S01]  /*223a0*/  BPT.TRAP 0x1 ;  /* 0x000000040000795c */ /* 0x000fe20000300000 */
.L_x_353:
        /* <DEDUP_REMOVED lines=9> */
.L_x_425:
[----:B------:R-:W-:Y:S05]  /*22440*/  @!P1 BRA `(.L_x_355) ;  /* 0x0000000000049947 */ /* 0x000fea0003800000 */
[----:B------:R-:W-:Y:S01]  /*22450*/  BPT.TRAP 0x1 ;  /* 0x000000040000795c */ /* 0x000fe20000300000 */
.L_x_355:
[----:B-1----:R-:W-:-:S04]  /*22460*/  IADD3 R0, R5, 0x1, RZ ;  /* 0x0000000105007810 */ /* 0x002fc80007ffe0ff */
[----:B------:R-:W-:-:S04]  /*22470*/  ISETP.NE.AND P0, PT, R0, 0x8, PT ;  /* 0x000000080000780c */ /* 0x000fc80003f05270 */
[----:B------:R-:W-:Y:S02]  /*22480*/  SEL R3, RZ, 0x1, P0 ;  /* 0x00000001ff037807 */ /* 0x000fe40000000000 */
[----:B------:R-:W-:Y:S02]  /*22490*/  SEL R5, R0, RZ, P0 ;  /* 0x000000ff00057207 */ /* 0x000fe40000000000 */
[----:B----4-:R-:W-:-:S03]  /*224a0*/  LOP3.LUT R7, R14, R3, RZ, 0x3c, !PT ;  /* 0x000000030e077212 */ /* 0x010fc600078e3cff */
[----:B------:R-:W-:Y:S01]  /*224b0*/  IMAD R3, R5, 0x8, R2 ;  /* 0x0000000805037824 */ /* 0x000fe200078e0202 */
[----:B------:R-:W-:-:S04]  /*224c0*/  SHF.L.U32 R0, R7, 0x1f, RZ ;  /* 0x0000001f07007819 */ /* 0x000fc800000006ff */
[----:B------:R-:W1:Y:S02]  /*224d0*/  SYNCS.PHASECHK.TRANS64.TRYWAIT P0, [R3+URZ+0x34440], R0 ;  /* 0x03444000030075a7 */ /* 0x000e64000800017f */
[----:B-1----:R-:W-:Y:S05]  /*224e0*/  @!P0 BRA `(.L_x_356) ;  /* 0x0000001400d08947 */ /* 0x002fea0003800000 */
.L_x_426:
[----:B------:R-:W-:Y:S05]  /*224f0*/  @!P1 BRA `(.L_x_357) ;  /* 0x0000000000049947 */ /* 0x000fea0003800000 */
[----:B------:R-:W-:Y:S01]  /*22500*/  BPT.TRAP 0x1 ;  /* 0x000000040000795c */ /* 0x000fe20000300000 */
.L_x_357:
[----:B-1----:R-:W-:-:S04]  /*22510*/  IADD3 R0, R5, 0x1, RZ ;  /* 0x0000000105007810 */ /* 0x002fc80007ffe0ff */
[----:B------:R-:W-:-:S04]  /*22520*/  ISETP.NE.AND P0, PT, R0, 0x8, PT ;  /* 0x000000080000780c */ /* 0x000fc80003f05270 */
[----:B------:R-:W-:Y:S02]  /*22530*/  SEL R4, RZ, 0x1, P0 ;  /* 0x00000001ff047807 */ /* 0x000fe40000000000 */
[----:B------:R-:W-:Y:S02]  /*22540*/  SEL R3, R0, RZ, P0 ;  /* 0x000000ff00037207 */ /* 0x000fe40000000000 */
[----:B------:R-:W-:-:S03]  /*22550*/  LOP3.LUT R0, R7, R4, RZ, 0x3c, !PT ;  /* 0x0000000407007212 */ /* 0x000fc600078e3cff */
[----:B------:R-:W-:Y:S01]  /*22560*/  IMAD R3, R3, 0x8, R2 ;  /* 0x0000000803037824 */ /* 0x000fe200078e0202 */
[----:B------:R-:W-:-:S07]  /*22570*/  SHF.L.U32 R0, R0, 0x1f, RZ ;  /* 0x0000001f00007819 */ /* 0x000fce00000006ff */
.L_x_358:
[----:B-1----:R1:W2:Y:S02]  /*22580*/  SYNCS.PHASECHK.TRANS64.TRYWAIT P0, [R3+URZ+0x34440], R0 ;  /* 0x03444000030075a7 */ /* 0x0022a4000800017f */
[----:B--2---:R-:W-:Y:S05]  /*22590*/  @!P0 NANOSLEEP.SYNCS 0x989680 ;  /* 0x009896800000895d */ /* 0x004fea0003900000 */
[----:B------:R-:W2:Y:S02]  /*225a0*/  @!P0 SYNCS.PHASECHK.TRANS64 P0, [R3+URZ+0x34440], R0 ;  /* 0x03444000030085a7 */ /* 0x000ea4000800007f */
[----:B--2---:R-:W-:Y:S05]  /*225b0*/  @P0 EXIT ;  /* 0x000000000000094d */ /* 0x004fea0003800000 */
[----:B------:R-:W-:Y:S05]  /*225c0*/  BRA `(.L_x_358) ;  /* 0xfffffffc00ec7947 */ /* 0x000fea000383ffff */
.L_x_25:
[----:B-1----:R-:W-:-:S04]  /*225d0*/  MOV R13, UR11 ;  /* 0x0000000b000d7c02 */ /* 0x002fc80008000f00 */
[----:B------:R1:W2:Y:S03]  /*225e0*/  SYNCS.PHASECHK.TRANS64.TRYWAIT P1, [R13+URZ+0x34400], R12 ;  /* 0x0344000c0d0075a7 */ /* 0x0002a6000802017f */
[----:B--2---:R-:W-:Y:S05]  /*225f0*/  @!P1 NANOSLEEP.SYNCS 0x989680 ;  /* 0x009896800000995d */ /* 0x004fea0003900000 */
[----:B------:R-:W2:Y:S02]  /*22600*/  @!P1 SYNCS.PHASECHK.TRANS64 P1, [R13+URZ+0x34400], R12 ;  /* 0x0344000c0d0095a7 */ /* 0x000ea4000802007f */
[----:B--2---:R-:W-:Y:S05]  /*22610*/  @!P1 BRA `(.L_x_25) ;  /* 0xfffffffc00ec9947 */ /* 0x004fea000383ffff */
[----:B------:R-:W-:Y:S05]  /*22620*/  BRA `(.L_x_359) ;  /* 0xfffffe0800b07947 */ /* 0x000fea000383ffff */
.L_x_37:
[----:B------:R-:W-:-:S06]  /*22630*/  UIADD3 UR4, UR51, UR50, URZ ;  /* 0x0000003233047290 */ /* 0x000fcc000fffe03f */
[----:B-1----:R-:W-:-:S04]  /*22640*/  IMAD.U32 R0, RZ, RZ, UR4 ;  /* 0x00000004ff007e24 */ /* 0x002fc8000f8e00ff */
[----:B------:R1:W2:Y:S03]  /*22650*/  SYNCS.PHASECHK.TRANS64.TRYWAIT P0, [R0+URZ], R11 ;  /* 0x0000000b000075a7 */ /* 0x0002a6000800017f */
[----:B--2---:R-:W-:Y:S05]  /*22660*/  @!P0 NANOSLEEP.SYNCS 0x989680 ;  /* 0x009896800000895d */ /* 0x004fea0003900000 */
[----:B------:R-:W2:Y:S02]  /*22670*/  @!P0 SYNCS.PHASECHK.TRANS64 P0, [R0+URZ], R11 ;  /* 0x0000000b000085a7 */ /* 0x000ea4000800007f */
[----:B--2---:R-:W-:Y:S05]  /*22680*/  @!P0 BRA `(.L_x_37) ;  /* 0xfffffffc00e88947 */ /* 0x004fea000383ffff */
[----:B------:R-:W-:Y:S05]  /*22690*/  BRA `(.L_x_360) ;  /* 0xfffffe1400e07947 */ /* 0x000fea000383ffff */
.L_x_42:
[----:B---3--:R-:W-:-:S04]  /*226a0*/  MOV R3, UR4 ;  /* 0x0000000400037c02 */ /* 0x008fc80008000f00 */
[----:B------:R3:W4:Y:S03]  /*226b0*/  SYNCS.PHASECHK.TRANS64.TRYWAIT P0, [R3+URZ+0x34480], R0 ;  /* 0x03448000030075a7 */ /* 0x000726000800017f */
[----:B----4-:R-:W-:Y:S05]  /*226c0*/  @!P0 NANOSLEEP.SYNCS 0x989680 ;  /* 0x009896800000895d */ /* 0x010fea0003900000 */
[----:B------:R-:W4:Y:S02]  /*226d0*/  @!P0 SYNCS.PHASECHK.TRANS64 P0, [R3+URZ+0x34480], R0 ;  /* 0x03448000030085a7 */ /* 0x000f24000800007f */
[----:B----4-:R-:W-:Y:S05]  /*226e0*/  @!P0 BRA `(.L_x_42) ;  /* 0xfffffffc00ec8947 */ /* 0x010fea000383ffff */
[----:B------:R-:W-:Y:S05]  /*226f0*/  BRA `(.L_x_41) ;  /* 0xfffffe2400187947 */ /* 0x000fea000383ffff */
.L_x_47:
[----:B---3--:R-:W-:-:S04]  /*22700*/  IMAD.U32 R9, RZ, RZ, UR6 ;  /* 0x00000006ff097e24 */ /* 0x008fc8000f8e00ff */
[----:B------:R3:W4:Y:S03]  /*22710*/  SYNCS.PHASECHK.TRANS64.TRYWAIT P0, [R9+URZ+0x34480], R4 ;  /* 0x03448004090075a7 */ /* 0x000726000800017f */
[----:B----4-:R-:W-:Y:S05]  /*22720*/  @!P0 NANOSLEEP.SYNCS 0x989680 ;  /* 0x009896800000895d */ /* 0x010fea0003900000 */
[----:B------:R-:W4:Y:S02]  /*22730*/  @!P0 SYNCS.PHASECHK.TRANS64 P0, [R9+URZ+0x34480], R4 ;  /* 0x03448004090085a7 */ /* 0x000f24000800007f */
[----:B----4-:R-:W-:Y:S05]  /*22740*/  @!P0 BRA `(.L_x_47) ;  /* 0xfffffffc00ec8947 */ /* 0x010fea000383ffff */
[----:B------:R-:W-:Y:S05]  /*22750*/  BRA `(.L_x_46) ;  /* 0xfffffe9c00e07947 */ /* 0x000fea000383ffff */
.L_x_53:
[----:B------:R-:W-:-:S06]  /*22760*/  UIADD3 UR4, UR51, UR50, URZ ;  /* 0x0000003233047290 */ /* 0x000fcc000fffe03f */
[----:B-1----:R-:W-:-:S04]  /*22770*/  MOV R2, UR4 ;  /* 0x0000000400027c02 */ /* 0x002fc80008000f00 */
[----:B------:R1:W3:Y:S03]  /*22780*/  SYNCS.PHASECHK.TRANS64.TRYWAIT P0, [R2+URZ+0x10], R0 ;  /* 0x00001000020075a7 */ /* 0x0002e6000800017f */
[----:B---3--:R-:W-:Y:S05]  /*22790*/  @!P0 NANOSLEEP.SYNCS 0x989680 ;  /* 0x009896800000895d */ /* 0x008fea0003900000 */
[----:B------:R-:W3:Y:S02]  /*227a0*/  @!P0 SYNCS.PHASECHK.TRANS64 P0, [R2+URZ+0x10], R0 ;  /* 0x00001000020085a7 */ /* 0x000ee4000800007f */
[----:B---3--:R-:W-:Y:S05]  /*227b0*/  @!P0 BRA `(.L_x_53) ;  /* 0xfffffffc00e88947 */ /* 0x008fea000383ffff */
[----:B------:R-:W-:Y:S05]  /*227c0*/  BRA `(.L_x_361) ;  /* 0xffffff2800187947 */ /* 0x000fea000383ffff */
.L_x_65:
[----:B------:R-:W-:-:S07]  /*227d0*/  IMAD.MOV.U32 R15, RZ, RZ, -0x1 ;  /* 0xffffffffff0f7424 */ /* 0x000fce00078e00ff */
[----:B-123-5:R-:W-:Y:S05]  /*227e0*/  WARPSYNC.COLLECTIVE R15, `(.L_x_362) ;  /* 0x000000000f0c7348 */ /* 0x02efea0003c00000 */
[----:B------:R-:W-:Y:S02]  /*227f0*/  ELECT P6, UR62, PT ;  /* 0x00000000003e782f */ /* 0x000fe400038c0000 */
[----:B------:R-:W-:Y:S01]  /*22800*/  MOV R14, UR62 ;  /* 0x0000003e000e7c02 */ /* 0x000fe20008000f00 */
[----:B-123-5:R-:W-:Y:S10]  /*22810*/  ENDCOLLECTIVE ;  /* 0x000000000000791b */ /* 0x02eff40003800000 */
.L_x_362:
[----:B------:R-:W-:Y:S05]  /*22820*/  BRA `(.L_x_363) ;  /* 0xffffff2c00a07947 */ /* 0x000fea000383ffff */
.L_x_67:
[----:B-1----:R-:W-:-:S04]  /*22830*/  MOV R4, UR48 ;  /* 0x0000003000047c02 */ /* 0x002fc80008000f00 */
[----:B------:R1:W3:Y:S03]  /*22840*/  SYNCS.PHASECHK.TRANS64.TRYWAIT P2, [R4+URZ+0x344a0], R159 ;  /* 0x0344a09f040075a7 */ /* 0x0002e6000804017f */
[----:B---3--:R-:W-:Y:S05]  /*22850*/  @!P2 NANOSLEEP.SYNCS 0x989680 ;  /* 0x009896800000a95d */ /* 0x008fea0003900000 */
[----:B------:R-:W3:Y:S02]  /*22860*/  @!P2 SYNCS.PHASECHK.TRANS64 P2, [R4+URZ+0x344a0], R159 ;  /* 0x0344a09f0400a5a7 */ /* 0x000ee4000804007f */
[----:B---3--:R-:W-:Y:S05]  /*22870*/  @!P2 BRA `(.L_x_67) ;  /* 0xfffffffc00eca947 */ /* 0x008fea000383ffff */
[----:B------:R-:W-:Y:S05]  /*22880*/  BRA `(.L_x_364) ;  /* 0xffffff2c00b07947 */ /* 0x000fea000383ffff */
.L_x_73:
[----:B-1----:R-:W-:-:S04]  /*22890*/  IMAD.U32 R12, RZ, RZ, UR48 ;  /* 0x00000030ff0c7e24 */ /* 0x002fc8000f8e00ff */
[----:B------:R1:W2:Y:S03]  /*228a0*/  SYNCS.PHASECHK.TRANS64.TRYWAIT P3, [R12+URZ+0x344a8], R159 ;  /* 0x0344a89f0c0075a7 */ /* 0x0002a6000806017f */
[----:B--2---:R-:W-:Y:S05]  /*228b0*/  @!P3 NANOSLEEP.SYNCS 0x989680 ;  /* 0x009896800000b95d */ /* 0x004fea0003900000 */
[----:B------:R-:W2:Y:S02]  /*228c0*/  @!P3 SYNCS.PHASECHK.TRANS64 P3, [R12+URZ+0x344a8], R159 ;  /* 0x0344a89f0c00b5a7 */ /* 0x000ea4000806007f */
[----:B--2---:R-:W-:Y:S05]  /*228d0*/  @!P3 BRA `(.L_x_73) ;  /* 0xfffffffc00ecb947 */ /* 0x004fea000383ffff */
[----:B------:R-:W-:Y:S05]  /*228e0*/  BRA `(.L_x_365) ;  /* 0xffffff3400507947 */ /* 0x000fea000383ffff */
.L_x_78:
[----:B-1----:R-:W-:-:S04]  /*228f0*/  MOV R12, UR48 ;  /* 0x00000030000c7c02 */ /* 0x002fc80008000f00 */
[----:B------:R1:W2:Y:S03]  /*22900*/  SYNCS.PHASECHK.TRANS64.TRYWAIT P3, [R12+URZ+0x344b0], R159 ;  /* 0x0344b09f0c0075a7 */ /* 0x0002a6000806017f */
[----:B--2---:R-:W-:Y:S05]  /*22910*/  @!P3 NANOSLEEP.SYNCS 0x989680 ;  /* 0x009896800000b95d */ /* 0x004fea0003900000 */
[----:B------:R-:W2:Y:S02]  /*22920*/  @!P3 SYNCS.PHASECHK.TRANS64 P3, [R12+URZ+0x344b0], R159 ;  /* 0x0344b09f0c00b5a7 */ /* 0x000ea4000806007f */
[----:B--2---:R-:W-:Y:S05]  /*22930*/  @!P3 BRA `(.L_x_78) ;  /* 0xfffffffc00ecb947 */ /* 0x004fea000383ffff */
[----:B------:R-:W-:Y:S05]  /*22940*/  BRA `(.L_x_366) ;  /* 0xffffff3800987947 */ /* 0x000fea000383ffff */
.L_x_83:
[----:B-1----:R-:W-:-:S04]  /*22950*/  IMAD.U32 R12, RZ, RZ, UR48 ;  /* 0x00000030ff0c7e24 */ /* 0x002fc8000f8e00ff */
[----:B------:R1:W2:Y:S03]  /*22960*/  SYNCS.PHASECHK.TRANS64.TRYWAIT P3, [R12+URZ+0x344b8], R159 ;  /* 0x0344b89f0c0075a7 */ /* 0x0002a6000806017f */
[----:B--2---:R-:W-:Y:S05]  /*22970*/  @!P3 NANOSLEEP.SYNCS 0x989680 ;  /* 0x009896800000b95d */ /* 0x004fea0003900000 */
[----:B------:R-:W2:Y:S02]  /*22980*/  @!P3 SYNCS.PHASECHK.TRANS64 P3, [R12+URZ+0x344b8], R159 ;  /* 0x0344b89f0c00b5a7 */ /* 0x000ea4000806007f */
[----:B--2---:R-:W-:Y:S05]  /*22990*/  @!P3 BRA `(.L_x_83) ;  /* 0xfffffffc00ecb947 */ /* 0x004fea000383ffff */
[----:B------:R-:W-:Y:S05]  /*229a0*/  BRA `(.L_x_367) ;  /* 0xffffff4000207947 */ /* 0x000fea000383ffff */
.L_x_88:
[----:B-1----:R-:W-:-:S04]  /*229b0*/  MOV R13, UR48 ;  /* 0x00000030000d7c02 */ /* 0x002fc80008000f00 */
[----:B------:R1:W2:Y:S03]  /*229c0*/  SYNCS.PHASECHK.TRANS64.TRYWAIT P3, [R13+URZ+0x344a0], R20 ;  /* 0x0344a0140d0075a7 */ /* 0x0002a6000806017f */
[----:B--2---:R-:W-:Y:S05]  /*229d0*/  @!P3 NANOSLEEP.SYNCS 0x989680 ;  /* 0x009896800000b95d */ /* 0x004fea0003900000 */
[----:B------:R-:W2:Y:S02]  /*229e0*/  @!P3 SYNCS.PHASECHK.TRANS64 P3, [R13+URZ+0x344a0], R20 ;  /* 0x0344a0140d00b5a7 */ /* 0x000ea4000806007f */
[----:B--2---:R-:W-:Y:S05]  /*229f0*/  @!P3 BRA `(.L_x_88) ;  /* 0xfffffffc00ecb947 */ /* 0x004fea000383ffff */
[----:B------:R-:W-:Y:S05]  /*22a00*/  BRA `(.L_x_368) ;  /* 0xffffff4400707947 */ /* 0x000fea000383ffff */
.L_x_93:
[----:B-1----:R-:W-:-:S04]  /*22a10*/  IMAD.U32 R13, RZ, RZ, UR48 ;  /* 0x00000030ff0d7e24 */ /* 0x002fc8000f8e00ff */
[----:B------:R1:W2:Y:S03]  /*22a20*/  SYNCS.PHASECHK.TRANS64.TRYWAIT P3, [R13+URZ+0x344a8], R20 ;  /* 0x0344a8140d0075a7 */ /* 0x0002a6000806017f */
[----:B--2---:R-:W-:Y:S05]  /*22a30*/  @!P3 NANOSLEEP.SYNCS 0x989680 ;  /* 0x009896800000b95d */ /* 0x004fea0003900000 */
[----:B------:R-:W2:Y:S02]  /*22a40*/  @!P3 SYNCS.PHASECHK.TRANS64 P3, [R13+URZ+0x344a8], R20 ;  /* 0x0344a8140d00b5a7 */ /* 0x000ea4000806007f */
[----:B--2---:R-:W-:Y:S05]  /*22a50*/  @!P3 BRA `(.L_x_93) ;  /* 0xfffffffc00ecb947 */ /* 0x004fea000383ffff */
[----:B------:R-:W-:Y:S05]  /*22a60*/  BRA `(.L_x_369) ;  /* 0xffffff4800f87947 */ /* 0x000fea000383ffff */
.L_x_98:
[----:B-1----:R-:W-:-:S04]  /*22a70*/  MOV R13, UR48 ;  /* 0x00000030000d7c02 */ /* 0x002fc80008000f00 */
[----:B------:R1:W2:Y:S03]  /*22a80*/  SYNCS.PHASECHK.TRANS64.TRYWAIT P3, [R13+URZ+0x344b0], R20 ;  /* 0x0344b0140d0075a7 */ /* 0x0002a6000806017f */
[----:B--2---:R-:W-:Y:S05]  /*22a90*/  @!P3 NANOSLEEP.SYNCS 0x989680 ;  /* 0x009896800000b95d */ /* 0x004fea0003900000 */
[----:B------:R-:W2:Y:S02]  /*22aa0*/  @!P3 SYNCS.PHASECHK.TRANS64 P3, [R13+URZ+0x344b0], R20 ;  /* 0x0344b0140d00b5a7 */ /* 0x000ea4000806007f */
[----:B--2---:R-:W-:Y:S05]  /*22ab0*/  @!P3 BRA `(.L_x_98) ;  /* 0xfffffffc00ecb947 */ /* 0x004fea000383ffff */
[----:B------:R-:W-:Y:S05]  /*22ac0*/  BRA `(.L_x_370) ;  /* 0xffffff5000387947 */ /* 0x000fea000383ffff */
.L_x_103:
[----:B-1----:R-:W-:-:S04]  /*22ad0*/  IMAD.U32 R13, RZ, RZ, UR48 ;  /* 0x00000030ff0d7e24 */ /* 0x002fc8000f8e00ff */
[----:B------:R1:W2:Y:S03]  /*22ae0*/  SYNCS.PHASECHK.TRANS64.TRYWAIT P3, [R13+URZ+0x344b8], R20 ;  /* 0x0344b8140d0075a7 */ /* 0x0002a6000806017f */
[----:B--2---:R-:W-:Y:S05]  /*22af0*/  @!P3 NANOSLEEP.SYNCS 0x989680 ;  /* 0x009896800000b95d */ /* 0x004fea0003900000 */
[----:B------:R-:W2:Y:S02]  /*22b00*/  @!P3 SYNCS.PHASECHK.TRANS64 P3, [R13+URZ+0x344b8], R20 ;  /* 0x0344b8140d00b5a7 */ /* 0x000ea4000806007f */
[----:B--2---:R-:W-:Y:S05]  /*22b10*/  @!P3 BRA `(.L_x_103) ;  /* 0xfffffffc00ecb947 */ /* 0x004fea000383ffff */
[----:B------:R-:W-:Y:S05]  /*22b20*/  BRA `(.L_x_371) ;  /* 0xffffff5400b87947 */ /* 0x000fea000383ffff */
.L_x_108:
[----:B-1----:R-:W-:-:S04]  /*22b30*/  MOV R12, UR48 ;  /* 0x00000030000c7c02 */ /* 0x002fc80008000f00 */
[----:B------:R1:W2:Y:S03]  /*22b40*/  SYNCS.PHASECHK.TRANS64.TRYWAIT P3, [R12+URZ+0x344a0], R159 ;  /* 0x0344a09f0c0075a7 */ /* 0x0002a6000806017f */
[----:B--2---:R-:W-:Y:S05]  /*22b50*/  @!P3 NANOSLEEP.SYNCS 0x989680 ;  /* 0x009896800000b95d */ /* 0x004fea0003900000 */
[----:B------:R-:W2:Y:S02]  /*22b60*/  @!P3 SYNCS.PHASECHK.TRANS64 P3, [R12+URZ+0x344a0], R159 ;  /* 0x0344a09f0c00b5a7 */ /* 0x000ea4000806007f */
[----:B--2---:R-:W-:Y:S05]  /*22b70*/  @!P3 BRA `(.L_x_108) ;  /* 0xfffffffc00ecb947 */ /* 0x004fea000383ffff */
[----:B------:R-:W-:Y:S05]  /*22b80*/  BRA `(.L_x_372) ;  /* 0xffffff5800f87947 */ /* 0x000fea000383ffff */
.L_x_113:
[----:B-1----:R-:W-:-:S04]  /*22b90*/  IMAD.U32 R12, RZ, RZ, UR48 ;  /* 0x00000030ff0c7e24 */ /* 0x002fc8000f8e00ff */
[----:B------:R1:W2:Y:S03]  /*22ba0*/  SYNCS.PHASECHK.TRANS64.TRYWAIT P3, [R12+URZ+0x344a8], R159 ;  /* 0x0344a89f0c0075a7 */ /* 0x0002a6000806017f */
[----:B--2---:R-:W-:Y:S05]  /*22bb0*/  @!P3 NANOSLEEP.SYNCS 0x989680 ;  /* 0x009896800000b95d */ /* 0x004fea0003900000 */
[----:B------:R-:W2:Y:S02]  /*22bc0*/  @!P3 SYNCS.PHASECHK.TRANS64 P3, [R12+URZ+0x344a8], R159 ;  /* 0x0344a89f0c00b5a7 */ /* 0x000ea4000806007f */
[----:B--2---:R-:W-:Y:S05]  /*22bd0*/  @!P3 BRA `(.L_x_113) ;  /* 0xfffffffc00ecb947 */ /* 0x004fea000383ffff */
[----:B------:R-:W-:Y:S05]  /*22be0*/  BRA `(.L_x_373) ;  /* 0xffffff6000787947 */ /* 0x000fea000383ffff */
.L_x_118:
[----:B-1----:R-:W-:-:S04]  /*22bf0*/  MOV R12, UR48 ;  /* 0x00000030000c7c02 */ /* 0x002fc80008000f00 */
[----:B------:R1:W2:Y:S03]  /*22c00*/  SYNCS.PHASECHK.TRANS64.TRYWAIT P3, [R12+URZ+0x344b0], R159 ;  /* 0x0344b09f0c0075a7 */ /* 0x0002a6000806017f */
[----:B--2---:R-:W-:Y:S05]  /*22c10*/  @!P3 NANOSLEEP.SYNCS 0x989680 ;  /* 0x009896800000b95d */ /* 0x004fea0003900000 */
[----:B------:R-:W2:Y:S02]  /*22c20*/  @!P3 SYNCS.PHASECHK.TRANS64 P3, [R12+URZ+0x344b0], R159 ;  /* 0x0344b09f0c00b5a7 */ /* 0x000ea4000806007f */
[----:B--2---:R-:W-:Y:S05]  /*22c30*/  @!P3 BRA `(.L_x_118) ;  /* 0xfffffffc00ecb947 */ /* 0x004fea000383ffff */
[----:B------:R-:W-:Y:S05]  /*22c40*/  BRA `(.L_x_374) ;  /* 0xffffff6400b87947 */ /* 0x000fea000383ffff */
.L_x_123:
[----:B-1----:R-:W-:-:S04]  /*22c50*/  IMAD.U32 R12, RZ, RZ, UR48 ;  /* 0x00000030ff0c7e24 */ /* 0x002fc8000f8e00ff */
[----:B------:R1:W2:Y:S03]  /*22c60*/  SYNCS.PHASECHK.TRANS64.TRYWAIT P3, [R12+URZ+0x344b8], R159 ;  /* 0x0344b89f0c0075a7 */ /* 0x0002a6000806017f */
[----:B--2---:R-:W-:Y:S05]  /*22c70*/  @!P3 NANOSLEEP.SYNCS 0x989680 ;  /* 0x009896800000b95d */ /* 0x004fea0003900000 */
[----:B------:R-:W2:Y:S02]  /*22c80*/  @!P3 SYNCS.PHASECHK.TRANS64 P3, [R12+URZ+0x344b8], R159 ;  /* 0x0344b89f0c00b5a7 */ /* 0x000ea4000806007f */
[----:B--2---:R-:W-:Y:S05]  /*22c90*/  @!P3 BRA `(.L_x_123) ;  /* 0xfffffffc00ecb947 */ /* 0x004fea000383ffff */
[----:B------:R-:W-:Y:S05]  /*22ca0*/  BRA `(.L_x_375) ;  /* 0xffffff6c00387947 */ /* 0x000fea000383ffff */
.L_x_128:
[----:B-1----:R-:W-:-:S04]  /*22cb0*/  MOV R13, UR48 ;  /* 0x00000030000d7c02 */ /* 0x002fc80008000f00 */
[----:B------:R1:W2:Y:S03]  /*22cc0*/  SYNCS.PHASECHK.TRANS64.TRYWAIT P3, [R13+URZ+0x344a0], R20 ;  /* 0x0344a0140d0075a7 */ /* 0x0002a6000806017f */
[----:B--2---:R-:W-:Y:S05]  /*22cd0*/  @!P3 NANOSLEEP.SYNCS 0x989680 ;  /* 0x009896800000b95d */ /* 0x004fea0003900000 */
[----:B------:R-:W2:Y:S02]  /*22ce0*/  @!P3 SYNCS.PHASECHK.TRANS64 P3, [R13+URZ+0x344a0], R20 ;  /* 0x0344a0140d00b5a7 */ /* 0x000ea4000806007f */
[----:B--2---:R-:W-:Y:S05]  /*22cf0*/  @!P3 BRA `(.L_x_128) ;  /* 0xfffffffc00ecb947 */ /* 0x004fea000383ffff */
[----:B------:R-:W-:Y:S05]  /*22d00*/  BRA `(.L_x_376) ;  /* 0xffffff7000787947 */ /* 0x000fea000383ffff */
.L_x_133:
[----:B-1----:R-:W-:-:S04]  /*22d10*/  IMAD.U32 R13, RZ, RZ, UR48 ;  /* 0x00000030ff0d7e24 */ /* 0x002fc8000f8e00ff */
[----:B------:R1:W2:Y:S03]  /*22d20*/  SYNCS.PHASECHK.TRANS64.TRYWAIT P3, [R13+URZ+0x344a8], R20 ;  /* 0x0344a8140d0075a7 */ /* 0x0002a6000806017f */
[----:B--2---:R-:W-:Y:S05]  /*22d30*/  @!P3 NANOSLEEP.SYNCS 0x989680 ;  /* 0x009896800000b95d */ /* 0x004fea0003900000 */
[----:B------:R-:W2:Y:S02]  /*22d40*/  @!P3 SYNCS.PHASECHK.TRANS64 P3, [R13+URZ+0x344a8], R20 ;  /* 0x0344a8140d00b5a7 */ /* 0x000ea4000806007f */
[----:B--2---:R-:W-:Y:S05]  /*22d50*/  @!P3 BRA `(.L_x_133) ;  /* 0xfffffffc00ecb947 */ /* 0x004fea000383ffff */
[----:B------:R-:W-:Y:S05]  /*22d60*/  BRA `(.L_x_377) ;  /* 0xffffff7400f87947 */ /* 0x000fea000383ffff */
.L_x_138:
[----:B-1----:R-:W-:-:S04]  /*22d70*/  MOV R13, UR48 ;  /* 0x00000030000d7c02 */ /* 0x002fc80008000f00 */
[----:B------:R1:W2:Y:S03]  /*22d80*/  SYNCS.PHASECHK.TRANS64.TRYWAIT P3, [R13+URZ+0x344b0], R20 ;  /* 0x0344b0140d0075a7 */ /* 0x0002a6000806017f */
[----:B--2---:R-:W-:Y:S05]  /*22d90*/  @!P3 NANOSLEEP.SYNCS 0x989680 ;  /* 0x009896800000b95d */ /* 0x004fea0003900000 */
[----:B------:R-:W2:Y:S02]  /*22da0*/  @!P3 SYNCS.PHASECHK.TRANS64 P3, [R13+URZ+0x344b0], R20 ;  /* 0x0344b0140d00b5a7 */ /* 0x000ea4000806007f */
[----:B--2---:R-:W-:Y:S05]  /*22db0*/  @!P3 BRA `(.L_x_138) ;  /* 0xfffffffc00ecb947 */ /* 0x004fea000383ffff */
[----:B------:R-:W-:Y:S05]  /*22dc0*/  BRA `(.L_x_378) ;  /* 0xffffff7c00387947 */ /* 0x000fea000383ffff */
.L_x_143:
[----:B-1----:R-:W-:-:S04]  /*22dd0*/  IMAD.U32 R13, RZ, RZ, UR48 ;  /* 0x00000030ff0d7e24 */ /* 0x002fc8000f8e00ff */
[----:B------:R1:W2:Y:S03]  /*22de0*/  SYNCS.PHASECHK.TRANS64.TRYWAIT P3, [R13+URZ+0x344b8], R20 ;  /* 0x0344b8140d0075a7 */ /* 0x0002a6000806017f */
[----:B--2---:R-:W-:Y:S05]  /*22df0*/  @!P3 NANOSLEEP.SYNCS 0x989680 ;  /* 0x009896800000b95d */ /* 0x004fea0003900000 */
[----:B------:R-:W2:Y:S02]  /*22e00*/  @!P3 SYNCS.PHASECHK.TRANS64 P3, [R13+URZ+0x344b8], R20 ;  /* 0x0344b8140d00b5a7 */ /* 0x000ea4000806007f */
[----:B--2---:R-:W-:Y:S05]  /*22e10*/  @!P3 BRA `(.L_x_143) ;  /* 0xfffffffc00ecb947 */ /* 0x004fea000383ffff */
[----:B------:R-:W-:Y:S05]  /*22e20*/  BRA `(.L_x_379) ;  /* 0xffffff8000b87947 */ /* 0x000fea000383ffff */
.L_x_148:
[----:B-1----:R-:W-:-:S04]  /*22e30*/  MOV R3, UR4 ;  /* 0x0000000400037c02 */ /* 0x002fc80008000f00 */
[----:B------:R1:W2:Y:S03]  /*22e40*/  SYNCS.PHASECHK.TRANS64.TRYWAIT P2, [R3+URZ+0x34400], R0 ;  /* 0x03440000030075a7 */ /* 0x0002a6000804017f */
[----:B--2---:R-:W-:Y:S05]  /*22e50*/  @!P2 NANOSLEEP.SYNCS 0x989680 ;  /* 0x009896800000a95d */ /* 0x004fea0003900000 */
[----:B------:R-:W2:Y:S02]  /*22e60*/  @!P2 SYNCS.PHASECHK.TRANS64 P2, [R3+URZ+0x34400], R0 ;  /* 0x034400000300a5a7 */ /* 0x000ea4000804007f */
[----:B--2---:R-:W-:Y:S05]  /*22e70*/  @!P2 BRA `(.L_x_148) ;  /* 0xfffffffc00eca947 */ /* 0x004fea000383ffff */
[----:B------:R-:W-:Y:S05]  /*22e80*/  BRA `(.L_x_380) ;  /* 0xffffff8800147947 */ /* 0x000fea000383ffff */
.L_x_152:
[----:B--2---:R-:W-:-:S04]  /*22e90*/  IMAD.U32 R3, RZ, RZ, UR4 ;  /* 0x00000004ff037e24 */ /* 0x004fc8000f8e00ff */
[----:B------:R2:W3:Y:S03]  /*22ea0*/  SYNCS.PHASECHK.TRANS64.TRYWAIT P2, [R3+URZ+0x34400], R2 ;  /* 0x03440002030075a7 */ /* 0x0004e6000804017f */
[----:B---3--:R-:W-:Y:S05]  /*22eb0*/  @!P2 NANOSLEEP.SYNCS 0x989680 ;  /* 0x009896800000a95d */ /* 0x008fea0003900000 */
[----:B------:R-:W3:Y:S02]  /*22ec0*/  @!P2 SYNCS.PHASECHK.TRANS64 P2, [R3+URZ+0x34400], R2 ;  /* 0x034400020300a5a7 */ /* 0x000ee4000804007f */
[----:B---3--:R-:W-:Y:S05]  /*22ed0*/  @!P2 BRA `(.L_x_152) ;  /* 0xfffffffc00eca947 */ /* 0x008fea000383ffff */
[----:B------:R-:W-:Y:S05]  /*22ee0*/  BRA `(.L_x_381) ;  /* 0xffffff8800bc7947 */ /* 0x000fea000383ffff */
.L_x_170:
[----:B-1----:R-:W-:-:S04]  /*22ef0*/  MOV R3, UR5 ;  /* 0x0000000500037c02 */ /* 0x002fc80008000f00 */
[----:B------:R1:W2:Y:S03]  /*22f00*/  SYNCS.PHASECHK.TRANS64.TRYWAIT P0, [R3+URZ+0x344e8], R0 ;  /* 0x0344e800030075a7 */ /* 0x0002a6000800017f */
[----:B--2---:R-:W-:Y:S05]  /*22f10*/  @!P0 NANOSLEEP.SYNCS 0x989680 ;  /* 0x009896800000895d */ /* 0x004fea0003900000 */
[----:B------:R-:W2:Y:S02]  /*22f20*/  @!P0 SYNCS.PHASECHK.TRANS64 P0, [R3+URZ+0x344e8], R0 ;  /* 0x0344e800030085a7 */ /* 0x000ea4000800007f */
[----:B--2---:R-:W-:Y:S05]  /*22f30*/  @!P0 BRA `(.L_x_170) ;  /* 0xfffffffc00ec8947 */ /* 0x004fea000383ffff */
[----:B------:R-:W-:Y:S05]  /*22f40*/  BRA `(.L_x_382) ;  /* 0xffffff9800147947 */ /* 0x000fea000383ffff */
.L_x_172:
[----:B-1----:R-:W-:-:S04]  /*22f50*/  IMAD.U32 R6, RZ, RZ, UR6 ;  /* 0x00000006ff067e24 */ /* 0x002fc8000f8e00ff */
[----:B------:R1:W2:Y:S03]  /*22f60*/  SYNCS.PHASECHK.TRANS64.TRYWAIT P0, [R6+URZ+0x34400], R3 ;  /* 0x03440003060075a7 */ /* 0x0002a6000800017f */
[----:B--2---:R-:W-:Y:S05]  /*22f70*/  @!P0 NANOSLEEP.SYNCS 0x989680 ;  /* 0x009896800000895d */ /* 0x004fea0003900000 */
[----:B------:R-:W2:Y:S02]  /*22f80*/  @!P0 SYNCS.PHASECHK.TRANS64 P0, [R6+URZ+0x34400], R3 ;  /* 0x03440003060085a7 */ /* 0x000ea4000800007f */
[----:B--2---:R-:W-:Y:S05]  /*22f90*/  @!P0 BRA `(.L_x_172) ;  /* 0xfffffffc00ec8947 */ /* 0x004fea000383ffff */
[----:B------:R-:W-:Y:S05]  /*22fa0*/  BRA `(.L_x_383) ;  /* 0xffffff9800407947 */ /* 0x000fea000383ffff */
.L_x_178:
[----:B--2---:R-:W-:-:S04]  /*22fb0*/  MOV R3, UR5 ;  /* 0x0000000500037c02 */ /* 0x004fc80008000f00 */
[----:B------:R2:W3:Y:S03]  /*22fc0*/  SYNCS.PHASECHK.TRANS64.TRYWAIT P1, [R3+URZ+0x344c0], R8 ;  /* 0x0344c008030075a7 */ /* 0x0004e6000802017f */
[----:B---3--:R-:W-:Y:S05]  /*22fd0*/  @!P1 NANOSLEEP.SYNCS 0x989680 ;  /* 0x009896800000995d */ /* 0x008fea0003900000 */
[----:B------:R-:W3:Y:S02]  /*22fe0*/  @!P1 SYNCS.PHASECHK.TRANS64 P1, [R3+URZ+0x344c0], R8 ;  /* 0x0344c008030095a7 */ /* 0x000ee4000802007f */
[----:B---3--:R-:W-:Y:S05]  /*22ff0*/  @!P1 BRA `(.L_x_178) ;  /* 0xfffffffc00ec9947 */ /* 0x008fea000383ffff */
[----:B------:R-:W-:Y:S05]  /*23000*/  BRA `(.L_x_384) ;  /* 0xffffff9800ec7947 */ /* 0x000fea000383ffff */
.L_x_184:
[----:B--2---:R-:W-:-:S04]  /*23010*/  IMAD.U32 R3, RZ, RZ, UR5 ;  /* 0x00000005ff037e24 */ /* 0x004fc8000f8e00ff */
[----:B------:R2:W4:Y:S03]  /*23020*/  SYNCS.PHASECHK.TRANS64.TRYWAIT P1, [R3+URZ+0x344c8], R8 ;  /* 0x0344c808030075a7 */ /* 0x000526000802017f */
[----:B----4-:R-:W-:Y:S05]  /*23030*/  @!P1 NANOSLEEP.SYNCS 0x989680 ;  /* 0x009896800000995d */ /* 0x010fea0003900000 */
[----:B------:R-:W4:Y:S02]  /*23040*/  @!P1 SYNCS.PHASECHK.TRANS64 P1, [R3+URZ+0x344c8], R8 ;  /* 0x0344c808030095a7 */ /* 0x000f24000802007f */
[----:B----4-:R-:W-:Y:S05]  /*23050*/  @!P1 BRA `(.L_x_184) ;  /* 0xfffffffc00ec9947 */ /* 0x010fea000383ffff */
[----:B------:R-:W-:Y:S05]  /*23060*/  BRA `(.L_x_385) ;  /* 0xffffff9c00287947 */ /* 0x000fea000383ffff */
.L_x_190:
[----:B-12---:R-:W-:-:S04]  /*23070*/  MOV R3, UR5 ;  /* 0x0000000500037c02 */ /* 0x006fc80008000f00 */
[----:B------:R1:W2:Y:S03]  /*23080*/  SYNCS.PHASECHK.TRANS64.TRYWAIT P1, [R3+URZ+0x344d0], R8 ;  /* 0x0344d008030075a7 */ /* 0x0002a6000802017f */
[----:B--2---:R-:W-:Y:S05]  /*23090*/  @!P1 NANOSLEEP.SYNCS 0x989680 ;  /* 0x009896800000995d */ /* 0x004fea0003900000 */
[----:B------:R-:W2:Y:S02]  /*230a0*/  @!P1 SYNCS.PHASECHK.TRANS64 P1, [R3+URZ+0x344d0], R8 ;  /* 0x0344d008030095a7 */ /* 0x000ea4000802007f */
[----:B--2---:R-:W-:Y:S05]  /*230b0*/  @!P1 BRA `(.L_x_190) ;  /* 0xfffffffc00ec9947 */ /* 0x004fea000383ffff */
[----:B------:R-:W-:Y:S05]  /*230c0*/  BRA `(.L_x_386) ;  /* 0xffffff9c00707947 */ /* 0x000fea000383ffff */
.L_x_196:
[----:B-12---:R-:W-:-:S04]  /*230d0*/  IMAD.U32 R3, RZ, RZ, UR5 ;  /* 0x00000005ff037e24 */ /* 0x006fc8000f8e00ff */
[----:B------:R1:W2:Y:S03]  /*230e0*/  SYNCS.PHASECHK.TRANS64.TRYWAIT P1, [R3+URZ+0x344d8], R8 ;  /* 0x0344d808030075a7 */ /* 0x0002a6000802017f */
[----:B--2---:R-:W-:Y:S05]  /*230f0*/  @!P1 NANOSLEEP.SYNCS 0x989680 ;  /* 0x009896800000995d */ /* 0x004fea0003900000 */
[----:B------:R-:W2:Y:S02]  /*23100*/  @!P1 SYNCS.PHASECHK.TRANS64 P1, [R3+URZ+0x344d8], R8 ;  /* 0x0344d808030095a7 */ /* 0x000ea4000802007f */
[----:B--2---:R-:W-:Y:S05]  /*23110*/  @!P1 BRA `(.L_x_196) ;  /* 0xfffffffc00ec9947 */ /* 0x004fea000383ffff */
[----:B------:R-:W-:Y:S05]  /*23120*/  BRA `(.L_x_387) ;  /* 0xffffff9c00b07947 */ /* 0x000fea000383ffff */
.L_x_202:
[----:B-12---:R-:W-:-:S04]  /*23130*/  MOV R3, UR5 ;  /* 0x0000000500037c02 */ /* 0x006fc80008000f00 */
[----:B------:R1:W2:Y:S03]  /*23140*/  SYNCS.PHASECHK.TRANS64.TRYWAIT P1, [R3+URZ+0x344c0], R2 ;  /* 0x0344c002030075a7 */ /* 0x0002a6000802017f */
[----:B--2---:R-:W-:Y:S05]  /*23150*/  @!P1 NANOSLEEP.SYNCS 0x989680 ;  /* 0x009896800000995d */ /* 0x004fea0003900000 */
[----:B------:R-:W2:Y:S02]  /*23160*/  @!P1 SYNCS.PHASECHK.TRANS64 P1, [R3+URZ+0x344c0], R2 ;  /* 0x0344c002030095a7 */ /* 0x000ea4000802007f */
[----:B--2---:R-:W-:Y:S05]  /*23170*/  @!P1 BRA `(.L_x_202) ;  /* 0xfffffffc00ec9947 */ /* 0x004fea000383ffff */
[----:B------:R-:W-:Y:S05]  /*23180*/  BRA `(.L_x_388) ;  /* 0xffffff9c00fc7947 */ /* 0x000fea000383ffff */
.L_x_208:
[----:B-123--:R-:W-:-:S04]  /*23190*/  IMAD.U32 R3, RZ, RZ, UR5 ;  /* 0x00000005ff037e24 */ /* 0x00efc8000f8e00ff */
[----:B------:R1:W2:Y:S03]  /*231a0*/  SYNCS.PHASECHK.TRANS64.TRYWAIT P1, [R3+URZ+0x344c8], R2 ;  /* 0x0344c802030075a7 */ /* 0x0002a6000802017f */
[----:B--2---:R-:W-:Y:S05]  /*231b0*/  @!P1 NANOSLEEP.SYNCS 0x989680 ;  /* 0x009896800000995d */ /* 0x004fea0003900000 */
[----:B------:R-:W2:Y:S02]  /*231c0*/  @!P1 SYNCS.PHASECHK.TRANS64 P1, [R3+URZ+0x344c8], R2 ;  /* 0x0344c802030095a7 */ /* 0x000ea4000802007f */
[----:B--2---:R-:W-:Y:S05]  /*231d0*/  @!P1 BRA `(.L_x_208) ;  /* 0xfffffffc00ec9947 */ /* 0x004fea000383ffff */
[----:B------:R-:W-:Y:S05]  /*231e0*/  BRA `(.L_x_389) ;  /* 0xffffffa000307947 */ /* 0x000fea000383ffff */
.L_x_214:
[----:B-1234-:R-:W-:-:S04]  /*231f0*/  MOV R3, UR5 ;  /* 0x0000000500037c02 */ /* 0x01efc80008000f00 */
[----:B------:R1:W2:Y:S03]  /*23200*/  SYNCS.PHASECHK.TRANS64.TRYWAIT P1, [R3+URZ+0x344d0], R2 ;  /* 0x0344d002030075a7 */ /* 0x0002a6000802017f */
[----:B--2---:R-:W-:Y:S05]  /*23210*/  @!P1 NANOSLEEP.SYNCS 0x989680 ;  /* 0x009896800000995d */ /* 0x004fea0003900000 */
[----:B------:R-:W2:Y:S02]  /*23220*/  @!P1 SYNCS.PHASECHK.TRANS64 P1, [R3+URZ+0x344d0], R2 ;  /* 0x0344d002030095a7 */ /* 0x000ea4000802007f */
[----:B--2---:R-:W-:Y:S05]  /*23230*/  @!P1 BRA `(.L_x_214) ;  /* 0xfffffffc00ec9947 */ /* 0x004fea000383ffff */
[----:B------:R-:W-:Y:S05]  /*23240*/  BRA `(.L_x_390) ;  /* 0xffffffa0006c7947 */ /* 0x000fea000383ffff */
.L_x_220:
[----:B-1234-:R-:W-:-:S04]  /*23250*/  IMAD.U32 R3, RZ, RZ, UR5 ;  /* 0x00000005ff037e24 */ /* 0x01efc8000f8e00ff */
[----:B------:R1:W2:Y:S03]  /*23260*/  SYNCS.PHASECHK.TRANS64.TRYWAIT P1, [R3+URZ+0x344d8], R2 ;  /* 0x0344d802030075a7 */ /* 0x0002a6000802017f */
[----:B--2---:R-:W-:Y:S05]  /*23270*/  @!P1 NANOSLEEP.SYNCS 0x989680 ;  /* 0x009896800000995d */ /* 0x004fea0003900000 */
[----:B------:R-:W2:Y:S02]  /*23280*/  @!P1 SYNCS.PHASECHK.TRANS64 P1, [R3+URZ+0x344d8], R2 ;  /* 0x0344d802030095a7 */ /* 0x000ea4000802007f */
[----:B--2---:R-:W-:Y:S05]  /*23290*/  @!P1 BRA `(.L_x_220) ;  /* 0xfffffffc00ec9947 */ /* 0x004fea000383ffff */
[----:B------:R-:W-:Y:S05]  /*232a0*/  BRA `(.L_x_391) ;  /* 0xffffffa000a07947 */ /* 0x000fea000383ffff */
.L_x_226:
[----:B-1234-:R-:W-:-:S04]  /*232b0*/  MOV R3, UR5 ;  /* 0x0000000500037c02 */ /* 0x01efc80008000f00 */
[----:B------:R1:W2:Y:S03]  /*232c0*/  SYNCS.PHASECHK.TRANS64.TRYWAIT P1, [R3+URZ+0x344c0], R8 ;  /* 0x0344c008030075a7 */ /* 0x0002a6000802017f */
[----:B--2---:R-:W-:Y:S05]  /*232d0*/  @!P1 NANOSLEEP.SYNCS 0x989680 ;  /* 0x009896800000995d */ /* 0x004fea0003900000 */
[----:B------:R-:W2:Y:S02]  /*232e0*/  @!P1 SYNCS.PHASECHK.TRANS64 P1, [R3+URZ+0x344c0], R8 ;  /* 0x0344c008030095a7 */ /* 0x000ea4000802007f */
[----:B--2---:R-:W-:Y:S05]  /*232f0*/  @!P1 BRA `(.L_x_226) ;  /* 0xfffffffc00ec9947 */ /* 0x004fea000383ffff */
[----:B------:R-:W-:Y:S05]  /*23300*/  BRA `(.L_x_392) ;  /* 0xffffffa000dc7947 */ /* 0x000fea000383ffff */
.L_x_232:
[----:B-1234-:R-:W-:-:S04]  /*23310*/  IMAD.U32 R3, RZ, RZ, UR5 ;  /* 0x00000005ff037e24 */ /* 0x01efc8000f8e00ff */
[----:B------:R1:W2:Y:S03]  /*23320*/  SYNCS.PHASECHK.TRANS64.TRYWAIT P1, [R3+URZ+0x344c8], R8 ;  /* 0x0344c808030075a7 */ /* 0x0002a6000802017f */
[----:B--2---:R-:W-:Y:S05]  /*23330*/  @!P1 NANOSLEEP.SYNCS 0x989680 ;  /* 0x009896800000995d */ /* 0x004fea0003900000 */
[----:B------:R-:W2:Y:S02]  /*23340*/  @!P1 SYNCS.PHASECHK.TRANS64 P1, [R3+URZ+0x344c8], R8 ;  /* 0x0344c808030095a7 */ /* 0x000ea4000802007f */
[----:B--2---:R-:W-:Y:S05]  /*23350*/  @!P1 BRA `(.L_x_232) ;  /* 0xfffffffc00ec9947 */ /* 0x004fea000383ffff */
[----:B------:R-:W-:Y:S05]  /*23360*/  BRA `(.L_x_393) ;  /* 0xffffffa400107947 */ /* 0x000fea000383ffff */
.L_x_238:
[----:B-1234-:R-:W-:-:S04]  /*23370*/  MOV R3, UR5 ;  /* 0x0000000500037c02 */ /* 0x01efc80008000f00 */
[----:B------:R1:W2:Y:S03]  /*23380*/  SYNCS.PHASECHK.TRANS64.TRYWAIT P1, [R3+URZ+0x344d0], R8 ;  /* 0x0344d008030075a7 */ /* 0x0002a6000802017f */
[----:B--2---:R-:W-:Y:S05]  /*23390*/  @!P1 NANOSLEEP.SYNCS 0x989680 ;  /* 0x009896800000995d */ /* 0x004fea0003900000 */
[----:B------:R-:W2:Y:S02]  /*233a0*/  @!P1 SYNCS.PHASECHK.TRANS64 P1, [R3+URZ+0x344d0], R8 ;  /* 0x0344d008030095a7 */ /* 0x000ea4000802007f */
[----:B--2---:R-:W-:Y:S05]  /*233b0*/  @!P1 BRA `(.L_x_238) ;  /* 0xfffffffc00ec9947 */ /* 0x004fea000383ffff */
[----:B------:R-:W-:Y:S05]  /*233c0*/  BRA `(.L_x_394) ;  /* 0xffffffa4004c7947 */ /* 0x000fea000383ffff */
.L_x_244:
[----:B-1234-:R-:W-:-:S04]  /*233d0*/  IMAD.U32 R3, RZ, RZ, UR5 ;  /* 0x00000005ff037e24 */ /* 0x01efc8000f8e00ff */
[----:B------:R1:W2:Y:S03]  /*233e0*/  SYNCS.PHASECHK.TRANS64.TRYWAIT P1, [R3+URZ+0x344d8], R8 ;  /* 0x0344d808030075a7 */ /* 0x0002a6000802017f */
[----:B--2---:R-:W-:Y:S05]  /*233f0*/  @!P1 NANOSLEEP.SYNCS 0x989680 ;  /* 0x009896800000995d */ /* 0x004fea0003900000 */
[----:B------:R-:W2:Y:S02]  /*23400*/  @!P1 SYNCS.PHASECHK.TRANS64 P1, [R3+URZ+0x344d8], R8 ;  /* 0x0344d808030095a7 */ /* 0x000ea4000802007f */
[----:B--2---:R-:W-:Y:S05]  /*23410*/  @!P1 BRA `(.L_x_244) ;  /* 0xfffffffc00ec9947 */ /* 0x004fea000383ffff */
[----:B------:R-:W-:Y:S05]  /*23420*/  BRA `(.L_x_395) ;  /* 0xffffffa400807947 */ /* 0x000fea000383ffff */
.L_x_250:
[----:B-1234-:R-:W-:-:S04]  /*23430*/  MOV R3, UR5 ;  /* 0x0000000500037c02 */ /* 0x01efc80008000f00 */
[----:B------:R1:W2:Y:S03]  /*23440*/  SYNCS.PHASECHK.TRANS64.TRYWAIT P1, [R3+URZ+0x344c0], R2 ;  /* 0x0344c002030075a7 */ /* 0x0002a6000802017f */
[----:B--2---:R-:W-:Y:S05]  /*23450*/  @!P1 NANOSLEEP.SYNCS 0x989680 ;  /* 0x009896800000995d */ /* 0x004fea0003900000 */
[----:B------:R-:W2:Y:S02]  /*23460*/  @!P1 SYNCS.PHASECHK.TRANS64 P1, [R3+URZ+0x344c0], R2 ;  /* 0x0344c002030095a7 */ /* 0x000ea4000802007f */
[----:B--2---:R-:W-:Y:S05]  /*23470*/  @!P1 BRA `(.L_x_250) ;  /* 0xfffffffc00ec9947 */ /* 0x004fea000383ffff */
[----:B------:R-:W-:Y:S05]  /*23480*/  BRA `(.L_x_396) ;  /* 0xffffffa400bc7947 */ /* 0x000fea000383ffff */
.L_x_256:
[----:B-1234-:R-:W-:-:S04]  /*23490*/  IMAD.U32 R3, RZ, RZ, UR5 ;  /* 0x00000005ff037e24 */ /* 0x01efc8000f8e00ff */
[----:B------:R1:W2:Y:S03]  /*234a0*/  SYNCS.PHASECHK.TRANS64.TRYWAIT P1, [R3+URZ+0x344c8], R2 ;  /* 0x0344c802030075a7 */ /* 0x0002a6000802017f */
[----:B--2---:R-:W-:Y:S05]  /*234b0*/  @!P1 NANOSLEEP.SYNCS 0x989680 ;  /* 0x009896800000995d */ /* 0x004fea0003900000 */
[----:B------:R-:W2:Y:S02]  /*234c0*/  @!P1 SYNCS.PHASECHK.TRANS64 P1, [R3+URZ+0x344c8], R2 ;  /* 0x0344c802030095a7 */ /* 0x000ea4000802007f */
[----:B--2---:R-:W-:Y:S05]  /*234d0*/  @!P1 BRA `(.L_x_256) ;  /* 0xfffffffc00ec9947 */ /* 0x004fea000383ffff */
[----:B------:R-:W-:Y:S05]  /*234e0*/  BRA `(.L_x_397) ;  /* 0xffffffa400f07947 */ /* 0x000fea000383ffff */
.L_x_262:
[----:B-1234-:R-:W-:-:S04]  /*234f0*/  MOV R3, UR5 ;  /* 0x0000000500037c02 */ /* 0x01efc80008000f00 */
[----:B------:R1:W2:Y:S03]  /*23500*/  SYNCS.PHASECHK.TRANS64.TRYWAIT P1, [R3+URZ+0x344d0], R2 ;  /* 0x0344d002030075a7 */ /* 0x0002a6000802017f */
[----:B--2---:R-:W-:Y:S05]  /*23510*/  @!P1 NANOSLEEP.SYNCS 0x989680 ;  /* 0x009896800000995d */ /* 0x004fea0003900000 */
[----:B------:R-:W2:Y:S02]  /*23520*/  @!P1 SYNCS.PHASECHK.TRANS64 P1, [R3+URZ+0x344d0], R2 ;  /* 0x0344d002030095a7 */ /* 0x000ea4000802007f */
[----:B--2---:R-:W-:Y:S05]  /*23530*/  @!P1 BRA `(.L_x_262) ;  /* 0xfffffffc00ec9947 */ /* 0x004fea000383ffff */
[----:B------:R-:W-:Y:S05]  /*23540*/  BRA `(.L_x_398) ;  /* 0xffffffa8002c7947 */ /* 0x000fea000383ffff */
.L_x_268:
[----:B-1234-:R-:W-:-:S04]  /*23550*/  IMAD.U32 R3, RZ, RZ, UR5 ;  /* 0x00000005ff037e24 */ /* 0x01efc8000f8e00ff */
[----:B------:R1:W2:Y:S03]  /*23560*/  SYNCS.PHASECHK.TRANS64.TRYWAIT P1, [R3+URZ+0x344d8], R2 ;  /* 0x0344d802030075a7 */ /* 0x0002a6000802017f */
[----:B--2---:R-:W-:Y:S05]  /*23570*/  @!P1 NANOSLEEP.SYNCS 0x989680 ;  /* 0x009896800000995d */ /* 0x004fea0003900000 */
[----:B------:R-:W2:Y:S02]  /*23580*/  @!P1 SYNCS.PHASECHK.TRANS64 P1, [R3+URZ+0x344d8], R2 ;  /* 0x0344d802030095a7 */ /* 0x000ea4000802007f */
[----:B--2---:R-:W-:Y:S05]  /*23590*/  @!P1 BRA `(.L_x_268) ;  /* 0xfffffffc00ec9947 */ /* 0x004fea000383ffff */
[----:B------:R-:W-:Y:S05]  /*235a0*/  BRA `(.L_x_399) ;  /* 0xffffffa800607947 */ /* 0x000fea000383ffff */
.L_x_283:
[----:B-1----:R-:W-:-:S04]  /*235b0*/  MOV R3, UR5 ;  /* 0x0000000500037c02 */ /* 0x002fc80008000f00 */
[----:B------:R1:W2:Y:S03]  /*235c0*/  SYNCS.PHASECHK.TRANS64.TRYWAIT P0, [R3+URZ+0x344c0], R8 ;  /* 0x0344c008030075a7 */ /* 0x0002a6000800017f */
[----:B--2---:R-:W-:Y:S05]  /*235d0*/  @!P0 NANOSLEEP.SYNCS 0x989680 ;  /* 0x009896800000895d */ /* 0x004fea0003900000 */
[----:B------:R-:W2:Y:S02]  /*235e0*/  @!P0 SYNCS.PHASECHK.TRANS64 P0, [R3+URZ+0x344c0], R8 ;  /* 0x0344c008030085a7 */ /* 0x000ea4000800007f */
[----:B--2---:R-:W-:Y:S05]  /*235f0*/  @!P0 BRA `(.L_x_283) ;  /* 0xfffffffc00ec8947 */ /* 0x004fea000383ffff */
[----:B------:R-:W-:Y:S05]  /*23600*/  BRA `(.L_x_400) ;  /* 0xffffffac00f07947 */ /* 0x000fea000383ffff */
.L_x_285:
[----:B-1----:R-:W-:-:S04]  /*23610*/  IMAD.U32 R3, RZ, RZ, UR5 ;  /* 0x00000005ff037e24 */ /* 0x002fc8000f8e00ff */
[----:B------:R1:W2:Y:S03]  /*23620*/  SYNCS.PHASECHK.TRANS64.TRYWAIT P0, [R3+URZ+0x344c8], R8 ;  /* 0x0344c808030075a7 */ /* 0x0002a6000800017f */
[----:B--2---:R-:W-:Y:S05]  /*23630*/  @!P0 NANOSLEEP.SYNCS 0x989680 ;  /* 0x009896800000895d */ /* 0x004fea0003900000 */
[----:B------:R-:W2:Y:S02]  /*23640*/  @!P0 SYNCS.PHASECHK.TRANS64 P0, [R3+URZ+0x344c8], R8 ;  /* 0x0344c808030085a7 */ /* 0x000ea4000800007f */
[----:B--2---:R-:W-:Y:S05]  /*23650*/  @!P0 BRA `(.L_x_285) ;  /* 0xfffffffc00ec8947 */ /* 0x004fea000383ffff */
[----:B------:R-:W-:Y:S05]  /*23660*/  BRA `(.L_x_401) ;  /* 0xffffffac00e87947 */ /* 0x000fea000383ffff */
.L_x_287:
[----:B-1----:R-:W-:-:S04]  /*23670*/  MOV R3, UR5 ;  /* 0x0000000500037c02 */ /* 0x002fc80008000f00 */
[----:B------:R1:W2:Y:S03]  /*23680*/  SYNCS.PHASECHK.TRANS64.TRYWAIT P0, [R3+URZ+0x344d0], R8 ;  /* 0x0344d008030075a7 */ /* 0x0002a6000800017f */
[----:B--2---:R-:W-:Y:S05]  /*23690*/  @!P0 NANOSLEEP.SYNCS 0x989680 ;  /* 0x009896800000895d */ /* 0x004fea0003900000 */
[----:B------:R-:W2:Y:S02]  /*236a0*/  @!P0 SYNCS.PHASECHK.TRANS64 P0, [R3+URZ+0x344d0], R8 ;  /* 0x0344d008030085a7 */ /* 0x000ea4000800007f */
[----:B--2---:R-:W-:Y:S05]  /*236b0*/  @!P0 BRA `(.L_x_287) ;  /* 0xfffffffc00ec8947 */ /* 0x004fea000383ffff */
[----:B------:R-:W-:Y:S05]  /*236c0*/  BRA `(.L_x_402) ;  /* 0xffffffac00e07947 */ /* 0x000fea000383ffff */
.L_x_299:
[----:B------:R-:W-:Y:S01]  /*236d0*/  BSSY B1, `(.L_x_403) ;  /* 0x0000006000017945 */ /* 0x000fe20003800000 */
[----:B------:R-:W-:-:S07]  /*236e0*/  IMAD.MOV.U32 R15, RZ, RZ, -0x1 ;  /* 0xffffffffff0f7424 */ /* 0x000fce00078e00ff */
[----:B------:R-:W-:Y:S05]  /*236f0*/  WARPSYNC.COLLECTIVE R15, `(.L_x_404) ;  /* 0x000000000f0c7348 */ /* 0x000fea0003c00000 */
[----:B------:R-:W-:Y:S02]  /*23700*/  ELECT P6, UR62, PT ;  /* 0x00000000003e782f */ /* 0x000fe400038c0000 */
[----:B------:R-:W-:Y:S01]  /*23710*/  MOV R14, UR62 ;  /* 0x0000003e000e7c02 */ /* 0x000fe20008000f00 */
[----:B------:R-:W-:Y:S10]  /*23720*/  ENDCOLLECTIVE ;  /* 0x000000000000791b */ /* 0x000ff40003800000 */
.L_x_404:
[----:B------:R-:W-:Y:S05]  /*23730*/  BSYNC B1 ;  /* 0x0000000000017941 */ /* 0x000fea0003800000 */
.L_x_403:
[----:B------:R-:W-:Y:S05]  /*23740*/  BRA `(.L_x_405) ;  /* 0xffffffb800ec7947 */ /* 0x000fea000383ffff */
.L_x_302:
[----:B-1----:R1:W3:Y:S02]  /*23750*/  SYNCS.PHASECHK.TRANS64.TRYWAIT P0, [R8+URZ+0x34490], R5 ;  /* 0x03449005080075a7 */ /* 0x0022e4000800017f */
[----:B---3--:R-:W-:Y:S05]  /*23760*/  @!P0 NANOSLEEP.SYNCS 0x989680 ;  /* 0x009896800000895d */ /* 0x008fea0003900000 */
[----:B------:R-:W3:Y:S02]  /*23770*/  @!P0 SYNCS.PHASECHK.TRANS64 P0, [R8+URZ+0x34490], R5 ;  /* 0x03449005080085a7 */ /* 0x000ee4000800007f */
[----:B---3--:R-:W-:Y:S05]  /*23780*/  @!P0 BRA `(.L_x_302) ;  /* 0xfffffffc00f08947 */ /* 0x008fea000383ffff */
[----:B------:R-:W-:Y:S05]  /*23790*/  BRA `(.L_x_406) ;  /* 0xffffffbc00187947 */ /* 0x000fea000383ffff */
.L_x_307:
[----:B--2---:R2:W3:Y:S02]  /*237a0*/  SYNCS.PHASECHK.TRANS64.TRYWAIT P0, [R3+URZ+0x34400], R2 ;  /* 0x03440002030075a7 */ /* 0x0044e4000800017f */
[----:B---3--:R-:W-:Y:S05]  /*237b0*/  @!P0 NANOSLEEP.SYNCS 0x989680 ;  /* 0x009896800000895d */ /* 0x008fea0003900000 */
[----:B------:R-:W3:Y:S02]  /*237c0*/  @!P0 SYNCS.PHASECHK.TRANS64 P0, [R3+URZ+0x34400], R2 ;  /* 0x03440002030085a7 */ /* 0x000ee4000800007f */
[----:B---3--:R-:W-:Y:S05]  /*237d0*/  @!P0 BRA `(.L_x_307) ;  /* 0xfffffffc00f08947 */ /* 0x008fea000383ffff */
[----:B------:R-:W-:Y:S05]  /*237e0*/  BRA `(.L_x_407) ;  /* 0xffffffc000147947 */ /* 0x000fea000383ffff */
.L_x_310:
[----:B------:R-:W-:Y:S01]  /*237f0*/  BSSY B1, `(.L_x_408) ;  /* 0x0000006000017945 */ /* 0x000fe20003800000 */
[----:B------:R-:W-:-:S07]  /*23800*/  MOV R15, 0xffffffff ;  /* 0xffffffff000f7802 */ /* 0x000fce0000000f00 */
[----:B-1---5:R-:W-:Y:S05]  /*23810*/  WARPSYNC.COLLECTIVE R15, `(.L_x_409) ;  /* 0x000000000f0c7348 */ /* 0x022fea0003c00000 */
[----:B------:R-:W-:Y:S02]  /*23820*/  ELECT P6, UR62, PT ;  /* 0x00000000003e782f */ /* 0x000fe400038c0000 */
[----:B------:R-:W-:Y:S01]  /*23830*/  MOV R14, UR62 ;  /* 0x0000003e000e7c02 */ /* 0x000fe20008000f00 */
[----:B-1---5:R-:W-:Y:S10]  /*23840*/  ENDCOLLECTIVE ;  /* 0x000000000000791b */ /* 0x022ff40003800000 */
.L_x_409:
[----:B------:R-:W-:Y:S05]  /*23850*/  BSYNC B1 ;  /* 0x0000000000017941 */ /* 0x000fea0003800000 */
.L_x_408:
[----:B------:R-:W-:Y:S05]  /*23860*/  BRA `(.L_x_410) ;  /* 0xffffffc0005c7947 */ /* 0x000fea000383ffff */
.L_x_313:
[----:B------:R-:W-:Y:S01]  /*23870*/  BSSY B1, `(.L_x_411) ;  /* 0x0000005000017945 */ /* 0x000fe20003800000 */
[----:B--2---:R-:W-:-:S07]  /*23880*/  IMAD.MOV.U32 R15, RZ, RZ, -0x1 ;  /* 0xffffffffff0f7424 */ /* 0x004fce00078e00ff */
[----:B-1---5:R-:W-:Y:S05]  /*23890*/  WARPSYNC.COLLECTIVE R15, `(.L_x_412) ;  /* 0x000000000f087348 */ /* 0x022fea0003c00000 */
[----:B------:R-:W-:Y:S01]  /*238a0*/  NOP ;  /* 0x0000000000007918 */ /* 0x000fe20000000000 */
[----:B-1---5:R-:W-:Y:S01]  /*238b0*/  ENDCOLLECTIVE ;  /* 0x000000000000791b */ /* 0x022fe20003800000 */
.L_x_412:
[----:B------:R-:W-:Y:S05]  /*238c0*/  BSYNC B1 ;  /* 0x0000000000017941 */ /* 0x000fea0003800000 */
.L_x_411:
[----:B------:R-:W-:-:S07]  /*238d0*/  MOV R15, 0xffffffff ;  /* 0xffffffff000f7802 */ /* 0x000fce0000000f00 */
[----:B------:R-:W-:Y:S05]  /*238e0*/  WARPSYNC.COLLECTIVE R15, `(.L_x_413) ;  /* 0x000000000f0c7348 */ /* 0x000fea0003c00000 */
[----:B------:R-:W-:Y:S02]  /*238f0*/  ELECT P6, UR62, PT ;  /* 0x00000000003e782f */ /* 0x000fe400038c0000 */
[----:B------:R-:W-:Y:S01]  /*23900*/  MOV R14, UR62 ;  /* 0x0000003e000e7c02 */ /* 0x000fe20008000f00 */
[----:B------:R-:W-:Y:S10]  /*23910*/  ENDCOLLECTIVE ;  /* 0x000000000000791b */ /* 0x000ff40003800000 */
.L_x_413:
[----:B------:R-:W-:Y:S05]  /*23920*/  BRA `(.L_x_414) ;  /* 0xffffffc4007c7947 */ /* 0x000fea000383ffff */
.L_x_316:
[----:B------:R-:W-:Y:S01]  /*23930*/  BSSY B0, `(.L_x_415) ;  /* 0x0000006000007945 */ /* 0x000fe20003800000 */
[----:B------:R-:W-:-:S07]  /*23940*/  IMAD.MOV.U32 R15, RZ, RZ, -0x1 ;  /* 0xffffffffff0f7424 */ /* 0x000fce00078e00ff */
[----:B-1---5:R-:W-:Y:S05]  /*23950*/  WARPSYNC.COLLECTIVE R15, `(.L_x_416) ;  /* 0x000000000f0c7348 */ /* 0x022fea0003c00000 */
[----:B-----5:R-:W-:Y:S02]  /*23960*/  ELECT P6, UR62, PT ;  /* 0x00000000003e782f */ /* 0x020fe400038c0000 */
[----:B------:R-:W-:Y:S01]  /*23970*/  MOV R14, UR62 ;  /* 0x0000003e000e7c02 */ /* 0x000fe20008000f00 */
[----:B-1----:R-:W-:Y:S10]  /*23980*/  ENDCOLLECTIVE ;  /* 0x000000000000791b */ /* 0x002ff40003800000 */
.L_x_416:
[----:B------:R-:W-:Y:S05]  /*23990*/  BSYNC B0 ;  /* 0x0000000000007941 */ /* 0x000fea0003800000 */
.L_x_415:
[----:B------:R-:W-:Y:S05]  /*239a0*/  BRA `(.L_x_417) ;  /* 0xffffffc400d47947 */ /* 0x000fea000383ffff */
.L_x_320:
[----:B--2---:R2:W3:Y:S02]  /*239b0*/  SYNCS.PHASECHK.TRANS64.TRYWAIT P0, [R7+URZ], R2 ;  /* 0x00000002070075a7 */ /* 0x0044e4000800017f */
[----:B---3--:R-:W-:Y:S05]  /*239c0*/  @!P0 NANOSLEEP.SYNCS 0x989680 ;  /* 0x009896800000895d */ /* 0x008fea0003900000 */
[----:B------:R-:W3:Y:S02]  /*239d0*/  @!P0 SYNCS.PHASECHK.TRANS64 P0, [R7+URZ], R2 ;  /* 0x00000002070085a7 */ /* 0x000ee4000800007f */
[----:B---3--:R-:W-:Y:S05]  /*239e0*/  @!P0 BRA `(.L_x_320) ;  /* 0xfffffffc00f08947 */ /* 0x008fea000383ffff */
[----:B------:R-:W-:Y:S05]  /*239f0*/  BRA `(.L_x_418) ;  /* 0xffffffc800087947 */ /* 0x000fea000383ffff */
.L_x_338:
[----:B-1----:R1:W3:Y:S02]  /*23a00*/  SYNCS.PHASECHK.TRANS64.TRYWAIT P2, [R12+URZ+0x34440], R3 ;  /* 0x034440030c0075a7 */ /* 0x0022e4000804017f */
[----:B---3--:R-:W-:Y:S05]  /*23a10*/  @!P2 NANOSLEEP.SYNCS 0x989680 ;  /* 0x009896800000a95d */ /* 0x008fea0003900000 */
[----:B------:R-:W3:Y:S02]  /*23a20*/  @!P2 SYNCS.PHASECHK.TRANS64 P2, [R12+URZ+0x34440], R3 ;  /* 0x034440030c00a5a7 */ /* 0x000ee4000804007f */
[----:B---3--:R-:W-:Y:S05]  /*23a30*/  @!P2 BRA `(.L_x_338) ;  /* 0xfffffffc00f0a947 */ /* 0x008fea000383ffff */
[----:B------:R-:W-:Y:S05]  /*23a40*/  BRA `(.L_x_419) ;  /* 0xffffffe400247947 */ /* 0x000fea000383ffff */
.L_x_344:
[----:B-1----:R1:W2:Y:S02]  /*23a50*/  SYNCS.PHASECHK.TRANS64.TRYWAIT P0, [R3+URZ+0x34440], R0 ;  /* 0x03444000030075a7 */ /* 0x0022a4000800017f */
[----:B--2---:R-:W-:Y:S05]  /*23a60*/  @!P0 NANOSLEEP.SYNCS 0x989680 ;  /* 0x009896800000895d */ /* 0x004fea0003900000 */
[----:B------:R-:W2:Y:S02]  /*23a70*/  @!P0 SYNCS.PHASECHK.TRANS64 P0, [R3+URZ+0x34440], R0 ;  /* 0x03444000030085a7 */ /* 0x000ea4000800007f */
[----:B--2---:R-:W-:Y:S05]  /*23a80*/  @!P0 BRA `(.L_x_344) ;  /* 0xfffffffc00f08947 */ /* 0x004fea000383ffff */
[----:B------:R-:W-:Y:S05]  /*23a90*/  BRA `(.L_x_420) ;  /* 0xffffffe4008c7947 */ /* 0x000fea000383ffff */
.L_x_346:
[----:B-1----:R1:W2:Y:S02]  /*23aa0*/  SYNCS.PHASECHK.TRANS64.TRYWAIT P0, [R3+URZ+0x34440], R0 ;  /* 0x03444000030075a7 */ /* 0x0022a4000800017f */
[----:B--2---:R-:W-:Y:S05]  /*23ab0*/  @!P0 NANOSLEEP.SYNCS 0x989680 ;  /* 0x009896800000895d */ /* 0x004fea0003900000 */
[----:B------:R-:W2:Y:S02]  /*23ac0*/  @!P0 SYNCS.PHASECHK.TRANS64 P0, [R3+URZ+0x34440], R0 ;  /* 0x03444000030085a7 */ /* 0x000ea4000800007f */
[----:B--2---:R-:W-:Y:S05]  /*23ad0*/  @!P0 BRA `(.L_x_346) ;  /* 0xfffffffc00f08947 */ /* 0x004fea000383ffff */
[----:B------:R-:W-:Y:S05]  /*23ae0*/  BRA `(.L_x_421) ;  /* 0xffffffe400a47947 */ /* 0x000fea000383ffff */
.L_x_348:
[----:B-1----:R1:W2:Y:S02]  /*23af0*/  SYNCS.PHASECHK.TRANS64.TRYWAIT P0, [R3+URZ+0x34440], R0 ;  /* 0x03444000030075a7 */ /* 0x0022a4000800017f */
[----:B--2---:R-:W-:Y:S05]  /*23b00*/  @!P0 NANOSLEEP.SYNCS 0x989680 ;  /* 0x009896800000895d */ /* 0x004fea0003900000 */
[----:B------:R-:W2:Y:S02]  /*23b10*/  @!P0 SYNCS.PHASECHK.TRANS64 P0, [R3+URZ+0x34440], R0 ;  /* 0x03444000030085a7 */ /* 0x000ea4000800007f */
[----:B--2---:R-:W-:Y:S05]  /*23b20*/  @!P0 BRA `(.L_x_348) ;  /* 0xfffffffc00f08947 */ /* 0x004fea000383ffff */
[----:B------:R-:W-:Y:S05]  /*23b30*/  BRA `(.L_x_422) ;  /* 0xffffffe400bc7947 */ /* 0x000fea000383ffff */
.L_x_350:
[----:B-1----:R1:W2:Y:S02]  /*23b40*/  SYNCS.PHASECHK.TRANS64.TRYWAIT P0, [R3+URZ+0x34440], R0 ;  /* 0x03444000030075a7 */ /* 0x0022a4000800017f */
[----:B--2---:R-:W-:Y:S05]  /*23b50*/  @!P0 NANOSLEEP.SYNCS 0x989680 ;  /* 0x009896800000895d */ /* 0x004fea0003900000 */
[----:B------:R-:W2:Y:S02]  /*23b60*/  @!P0 SYNCS.PHASECHK.TRANS64 P0, [R3+URZ+0x34440], R0 ;  /* 0x03444000030085a7 */ /* 0x000ea4000800007f */
[----:B--2---:R-:W-:Y:S05]  /*23b70*/  @!P0 BRA `(.L_x_350) ;  /* 0xfffffffc00f08947 */ /* 0x004fea000383ffff */
[----:B------:R-:W-:Y:S05]  /*23b80*/  BRA `(.L_x_423) ;  /* 0xffffffe400d47947 */ /* 0x000fea000383ffff */
.L_x_352:
[----:B-1----:R1:W2:Y:S02]  /*23b90*/  SYNCS.PHASECHK.TRANS64.TRYWAIT P0, [R3+URZ+0x34440], R0 ;  /* 0x03444000030075a7 */ /* 0x0022a4000800017f */
[----:B--2---:R-:W-:Y:S05]  /*23ba0*/  @!P0 NANOSLEEP.SYNCS 0x989680 ;  /* 0x009896800000895d */ /* 0x004fea0003900000 */
[----:B------:R-:W2:Y:S02]  /*23bb0*/  @!P0 SYNCS.PHASECHK.TRANS64 P0, [R3+URZ+0x34440], R0 ;  /* 0x03444000030085a7 */ /* 0x000ea4000800007f */
[----:B--2---:R-:W-:Y:S05]  /*23bc0*/  @!P0 BRA `(.L_x_352) ;  /* 0xfffffffc00f08947 */ /* 0x004fea000383ffff */
[----:B------:R-:W-:Y:S05]  /*23bd0*/  BRA `(.L_x_424) ;  /* 0xffffffe400ec7947 */ /* 0x000fea000383ffff */
.L_x_354:
[----:B-1----:R1:W2:Y:S02]  /*23be0*/  SYNCS.PHASECHK.TRANS64.TRYWAIT P0, [R3+URZ+0x34440], R0 ;  /* 0x03444000030075a7 */ /* 0x0022a4000800017f */
[----:B--2---:R-:W-:Y:S05]  /*23bf0*/  @!P0 NANOSLEEP.SYNCS 0x989680 ;  /* 0x009896800000895d */ /* 0x004fea0003900000 */
[----:B------:R-:W2:Y:S02]  /*23c00*/  @!P0 SYNCS.PHASECHK.TRANS64 P0, [R3+URZ+0x34440], R0 ;  /* 0x03444000030085a7 */ /* 0x000ea4000800007f */
[----:B--2---:R-:W-:Y:S05]  /*23c10*/  @!P0 BRA `(.L_x_354) ;  /* 0xfffffffc00f08947 */ /* 0x004fea000383ffff */
[----:B------:R-:W-:Y:S05]  /*23c20*/  BRA `(.L_x_425) ;  /* 0xffffffe800047947 */ /* 0x000fea000383ffff */
.L_x_356:
[----:B-1----:R1:W2:Y:S02]  /*23c30*/  SYNCS.PHASECHK.TRANS64.TRYWAIT P0, [R3+URZ+0x34440], R0 ;  /* 0x03444000030075a7 */ /* 0x0022a4000800017f */
[----:B--2---:R-:W-:Y:S05]  /*23c40*/  @!P0 NANOSLEEP.SYNCS 0x989680 ;  /* 0x009896800000895d */ /* 0x004fea0003900000 */
[----:B------:R-:W2:Y:S02]  /*23c50*/  @!P0 SYNCS.PHASECHK.TRANS64 P0, [R3+URZ+0x34440], R0 ;  /* 0x03444000030085a7 */ /* 0x000ea4000800007f */
[----:B--2---:R-:W-:Y:S05]  /*23c60*/  @!P0 BRA `(.L_x_356) ;  /* 0xfffffffc00f08947 */ /* 0x004fea000383ffff */
[----:B------:R-:W-:Y:S05]  /*23c70*/  BRA `(.L_x_426) ;  /* 0xffffffe8001c7947 */ /* 0x000fea000383ffff */
        .weak           $__internal_0_$__cuda_sm20_div_u64
        .type           $__internal_0_$__cuda_sm20_div_u64,@function
        .size           $__internal_0_$__cuda_sm20_div_u64,(.L_x_335 - $__internal_0_$__cuda_sm20_div_u64)
$__internal_0_$__cuda_sm20_div_u64:
[----:B------:R-:W-:-:S04]  /*23c80*/  MOV R24, R26 ;  /* 0x0000001a00187202 */ /* 0x000fc80000000f00 */
[----:B------:R-:W1:Y:S08]  /*23c90*/  I2F.U64.RP R11, R24 ;  /* 0x00000018000b7312 */ /* 0x000e700000309000 */
[----:B-1----:R-:W1:Y:S02]  /*23ca0*/  MUFU.RCP R11, R11 ;  /* 0x0000000b000b7308 */ /* 0x002e640000001000 */
[----:B-1----:R-:W-:-:S06]  /*23cb0*/  VIADD R16, R11, 0x1ffffffe ;  /* 0x1ffffffe0b107836 */ /* 0x002fcc0000000000 */
[----:B------:R-:W1:Y:S02]  /*23cc0*/  F2I.U64.TRUNC R16, R16 ;  /* 0x0000001000107311 */ /* 0x000e64000020d800 */
[----:B-1----:R-:W-:-:S04]  /*23cd0*/  IMAD.WIDE.U32 R18, R16, R26, RZ ;  /* 0x0000001a10127225 */ /* 0x002fc800078e00ff */
[C---:B------:R-:W-:Y:S01]  /*23ce0*/  IMAD R13, R16.reuse, R25, R19 ;  /* 0x00000019100d7224 */ /* 0x040fe200078e0213 */
[----:B------:R-:W-:Y:S01]  /*23cf0*/  IADD3 R27, P1, RZ, -R18, RZ ;  /* 0x80000012ff1b7210 */ /* 0x000fe20007f3e0ff */
[----:B------:R-:W-:Y:S02]  /*23d00*/  IMAD.MOV.U32 R19, RZ, RZ, R16 ;  /* 0x000000ffff137224 */ /* 0x000fe400078e0010 */
[----:B------:R-:W-:Y:S02]  /*23d10*/  IMAD R13, R17, R26, R13 ;  /* 0x0000001a110d7224 */ /* 0x000fe400078e020d */
[----:B------:R-:W-:-:S03]  /*23d20*/  IMAD.HI.U32 R18, R16, R27, RZ ;  /* 0x0000001b10127227 */ /* 0x000fc600078e00ff */
[----:B------:R-:W-:-:S05]  /*23d30*/  IADD3.X R13, RZ, ~R13, RZ, P1, !PT ;  /* 0x8000000dff0d7210 */ /* 0x000fca0000ffe4ff */
[----:B------:R-:W-:-:S04]  /*23d40*/  IMAD.WIDE.U32 R18, P1, R16, R13, R18 ;  /* 0x0000000d10127225 */ /* 0x000fc80007820012 */
[C---:B------:R-:W-:Y:S02]  /*23d50*/  IMAD R29, R17.reuse, R13, RZ ;  /* 0x0000000d111d7224 */ /* 0x040fe400078e02ff */
[----:B------:R-:W-:-:S04]  /*23d60*/  IMAD.HI.U32 R18, P2, R17, R27, R18 ;  /* 0x0000001b11127227 */ /* 0x000fc80007840012 */
[----:B------:R-:W-:Y:S01]  /*23d70*/  IMAD.HI.U32 R11, R17, R13, RZ ;  /* 0x0000000d110b7227 */ /* 0x000fe200078e00ff */
[----:B------:R-:W-:-:S04]  /*23d80*/  IADD3 R19, P3, R29, R18, RZ ;  /* 0x000000121d137210 */ /* 0x000fc80007f7e0ff */
[----:B------:R-:W-:Y:S01]  /*23d90*/  IADD3.X R11, R11, R17, RZ, P1, !PT ;  /* 0x000000110b0b7210 */ /* 0x000fe20000ffe4ff */
[----:B------:R-:W-:-:S03]  /*23da0*/  IMAD.WIDE.U32 R16, R19, R26, RZ ;  /* 0x0000001a13107225 */ /* 0x000fc600078e00ff */
[----:B------:R-:W-:Y:S01]  /*23db0*/  IADD3.X R11, RZ, RZ, R11, P3, P2 ;  /* 0x000000ffff0b7210 */ /* 0x000fe20001fe440b */
[----:B------:R-:W-:Y:S01]  /*23dc0*/  IMAD R18, R19, R25, R17 ;  /* 0x0000001913127224 */ /* 0x000fe200078e0211 */
[----:B------:R-:W-:-:S03]  /*23dd0*/  IADD3 R17, P1, RZ, -R16, RZ ;  /* 0x80000010ff117210 */ /* 0x000fc60007f3e0ff */
[----:B------:R-:W-:Y:S02]  /*23de0*/  IMAD R13, R11, R26, R18 ;  /* 0x0000001a0b0d7224 */ /* 0x000fe400078e0212 */
[----:B------:R-:W-:-:S04]  /*23df0*/  IMAD.HI.U32 R18, R19, R17, RZ ;  /* 0x0000001113127227 */ /* 0x000fc800078e00ff */
[----:B------:R-:W-:-:S04]  /*23e00*/  IMAD.X R16, RZ, RZ, ~R13, P1 ;  /* 0x000000ffff107224 */ /* 0x000fc800008e0e0d */
[----:B------:R-:W-:-:S04]  /*23e10*/  IMAD.WIDE.U32 R18, P1, R19, R16, R18 ;  /* 0x0000001013127225 */ /* 0x000fc80007820012 */
[C---:B------:R-:W-:Y:S02]  /*23e20*/  IMAD R24, R11.reuse, R16, RZ ;  /* 0x000000100b187224 */ /* 0x040fe400078e02ff */
[----:B------:R-:W-:-:S04]  /*23e30*/  IMAD.HI.U32 R13, P2, R11, R17, R18 ;  /* 0x000000110b0d7227 */ /* 0x000fc80007840012 */
[----:B------:R-:W-:Y:S01]  /*23e40*/  IMAD.HI.U32 R16, R11, R16, RZ ;  /* 0x000000100b107227 */ /* 0x000fe200078e00ff */
[----:B------:R-:W-:-:S03]  /*23e50*/  IADD3 R13, P3, R24, R13, RZ ;  /* 0x0000000d180d7210 */ /* 0x000fc60007f7e0ff */
[----:B------:R-:W-:Y:S01]  /*23e60*/  IMAD.MOV.U32 R17, RZ, RZ, RZ ;  /* 0x000000ffff117224 */ /* 0x000fe200078e00ff */
[----:B------:R-:W-:Y:S01]  /*23e70*/  IADD3.X R11, R16, R11, RZ, P1, !PT ;  /* 0x0000000b100b7210 */ /* 0x000fe20000ffe4ff */
[----:B------:R-:W-:-:S03]  /*23e80*/  IMAD.HI.U32 R16, R13, UR14, RZ ;  /* 0x0000000e0d107c27 */ /* 0x000fc6000f8e00ff */
[----:B------:R-:W-:Y:S01]  /*23e90*/  IADD3.X R11, RZ, RZ, R11, P3, P2 ;  /* 0x000000ffff0b7210 */ /* 0x000fe20001fe440b */
[----:B------:R-:W-:-:S04]  /*23ea0*/  IMAD.WIDE.U32 R16, R13, UR22, R16 ;  /* 0x000000160d107c25 */ /* 0x000fc8000f8e0010 */
[C---:B------:R-:W-:Y:S02]  /*23eb0*/  IMAD R18, R11.reuse, UR22, RZ ;  /* 0x000000160b127c24 */ /* 0x040fe4000f8e02ff */
[----:B------:R-:W-:-:S04]  /*23ec0*/  IMAD.HI.U32 R13, P1, R11, UR14, R16 ;  /* 0x0000000e0b0d7c27 */ /* 0x000fc8000f820010 */
[----:B------:R-:W-:Y:S01]  /*23ed0*/  IMAD.HI.U32 R11, R11, UR22, RZ ;  /* 0x000000160b0b7c27 */ /* 0x000fe2000f8e00ff */
[----:B------:R-:W-:-:S04]  /*23ee0*/  IADD3 R13, P2, R18, R13, RZ ;  /* 0x0000000d120d7210 */ /* 0x000fc80007f5e0ff */
[----:B------:R-:W-:Y:S01]  /*23ef0*/  IADD3.X R11, R11, RZ, RZ, P1, !PT ;  /* 0x000000ff0b0b7210 */ /* 0x000fe20000ffe4ff */
[----:B------:R-:W-:-:S04]  /*23f00*/  IMAD.WIDE.U32 R16, R13, R26, RZ ;  /* 0x0000001a0d107225 */ /* 0x000fc800078e00ff */
[----:B------:R-:W-:Y:S01]  /*23f10*/  IMAD.X R11, RZ, RZ, R11, P2 ;  /* 0x000000ffff0b7224 */ /* 0x000fe200010e060b */
[----:B------:R-:W-:Y:S01]  /*23f20*/  IADD3 R24, P2, -R16, UR14, RZ ;  /* 0x0000000e10187c10 */ /* 0x000fe2000ff5e1ff */
[C---:B------:R-:W-:Y:S02]  /*23f30*/  IMAD R18, R13.reuse, R25, R17 ;  /* 0x000000190d127224 */ /* 0x040fe400078e0211 */
[----:B------:R-:W-:Y:S01]  /*23f40*/  VIADD R16, R13, 0x1 ;  /* 0x000000010d107836 */ /* 0x000fe20000000000 */
[-C--:B------:R-:W-:Y:S01]  /*23f50*/  ISETP.GE.U32.AND P1, PT, R24, R26.reuse, PT ;  /* 0x0000001a1800720c */ /* 0x080fe20003f26070 */
[----:B------:R-:W-:-:S05]  /*23f60*/  IMAD R11, R11, R26, R18 ;  /* 0x0000001a0b0b7224 */ /* 0x000fca00078e0212 */
[----:B------:R-:W-:Y:S02]  /*23f70*/  IADD3.X R18, ~R11, UR22, RZ, P2, !PT ;  /* 0x000000160b127c10 */ /* 0x000fe400097fe5ff */
[----:B------:R-:W-:Y:S02]  /*23f80*/  IADD3 R11, P2, -R26, R24, RZ ;  /* 0x000000181a0b7210 */ /* 0x000fe40007f5e1ff */
[----:B------:R-:W-:Y:S02]  /*23f90*/  ISETP.GE.U32.AND.EX P1, PT, R18, R25, PT, P1 ;  /* 0x000000191200720c */ /* 0x000fe40003f26110 */
[----:B------:R-:W-:Y:S02]  /*23fa0*/  IADD3.X R17, ~R25, R18, RZ, P2, !PT ;  /* 0x0000001219117210 */ /* 0x000fe400017fe5ff */
[----:B------:R-:W-:Y:S02]  /*23fb0*/  SEL R11, R11, R24, P1 ;  /* 0x000000180b0b7207 */ /* 0x000fe40000800000 */
[----:B------:R-:W-:-:S02]  /*23fc0*/  SEL R17, R17, R18, P1 ;  /* 0x0000001211117207 */ /* 0x000fc40000800000 */
[----:B------:R-:W-:Y:S01]  /*23fd0*/  SEL R16, R16, R13, P1 ;  /* 0x0000000d10107207 */ /* 0x000fe20000800000 */
[----:B------:R-:W-:Y:S01]  /*23fe0*/  IMAD.MOV.U32 R13, RZ, RZ, 0x0 ;  /* 0x00000000ff0d7424 */ /* 0x000fe200078e00ff */
[----:B------:R-:W-:Y:S02]  /*23ff0*/  ISETP.GE.U32.AND P1, PT, R11, R26, PT ;  /* 0x0000001a0b00720c */ /* 0x000fe40003f26070 */
[----:B------:R-:W-:Y:S02]  /*24000*/  ISETP.NE.U32.AND P2, PT, R26, RZ, PT ;  /* 0x000000ff1a00720c */ /* 0x000fe40003f45070 */
[----:B------:R-:W-:Y:S02]  /*24010*/  IADD3 R11, R16, 0x1, RZ ;  /* 0x00000001100b7810 */ /* 0x000fe40007ffe0ff */
[----:B------:R-:W-:Y:S02]  /*24020*/  ISETP.GE.U32.AND.EX P1, PT, R17, R25, PT, P1 ;  /* 0x000000191100720c */ /* 0x000fe40003f26110 */
[----:B------:R-:W-:-:S02]  /*24030*/  ISETP.NE.AND.EX P2, PT, R25, RZ, PT, P2 ;  /* 0x000000ff1900720c */ /* 0x000fc40003f45320 */
[----:B------:R-:W-:-:S04]  /*24040*/  SEL R11, R11, R16, P1 ;  /* 0x000000100b0b7207 */ /* 0x000fc80000800000 */
[----:B------:R-:W-:Y:S01]  /*24050*/  SEL R11, R11, 0xffffffff, P2 ;  /* 0xffffffff0b0b7807 */ /* 0x000fe20001000000 */
[----:B------:R-:W-:Y:S06]  /*24060*/  RET.REL.NODEC R12 `(_ZN7cutlass13device_kernelINS_4gemm6kernel13GemmUniversalINS1_17GroupProblemShapeIN4cute5tupleIJiiiEEEEENS1_10collective13CollectiveMmaINS1_39MainloopSm90ArrayTmaGmmaWarpSpecializedILi2ENS6_IJNS5_1CILi2EEENSC_ILi1EEESE_EEENS1_40KernelPtrArrayTmaWarpSpecializedPingpongEEENS6_IJNSC_ILi128EEENSC_ILi256EEESI_EEENS_10bfloat16_tEPNS6_IJlSE_NSC_ILi0EEEEEESL_SO_NS5_8TiledMMAINS5_8MMA_AtomIJNS5_4SM904GMMA28MMA_64x256x16_F32BF16BF16_SSILNSS_5MajorE0ELSU_0ELNSS_7ScaleInE1ELSV_1EEEEEENS5_6LayoutINS6_IJSE_SE_SE_EEENS6_IJSM_SM_SM_EEEEENS6_IJNS5_10UnderscoreES12_S12_EEEEENS5_13SM90_TMA_LOADENS5_14ComposedLayoutINS5_7SwizzleILi3ELi4ELi3EEENS5_18smem_ptr_flag_bitsILi16EEENSY_INS6_IJNSC_ILi8EEENSC_ILi64EEEEEENS6_IJS1C_SE_EEEEEEEvNS5_8identityENS5_23SM90_TMA_LOAD_MULTICASTES1G_vS1H_EENS_8epilogue10collective18CollectiveEpilogueINS1K_30Sm90PtrArrayTmaWarpSpecializedILi4ELi2ELi16ELb1ELb0ELi2EEEJSK_NS6_IJS1C_NSC_ILi32EEEEEENS_6half_tEPNS6_IJSE_lSM_EEES1R_S1T_NS1K_6fusion15FusionCallbacksIS1O_NS1U_17LinearCombinationIS1R_fS1R_fLNS_15FloatRoundStyleE2EEESK_S1Q_JEEES15_NS16_IS18_S1A_NSY_INS6_IJS1C_S1B_EEENS6_IJSE_S1C_EEEEEEENS5_17SM75_U16x8_LDSM_TENS5_14SM90_TMA_STOREES23_NS5_17SM90_U16x8_STSM_TENS5_9Copy_AtomIJNS5_17SM90_U32x4_STSM_NES1R_EEEvEEEvvEEEEvNT_6ParamsE) ;  /* 0xfffffdbc0ce47950 */ /* 0x000fec0003c3ffff */
.L_x_335:
[----:B------:R-:W-:Y:S01]  /*24070*/  UMOV UR28, UR23 ;  /* 0x00000017001c7c82 */ /* 0x000fe20008000000 */
[----:B------:R-:W-:Y:S02]  /*24080*/  UMOV UR29, UR34 ;  /* 0x00000022001d7c82 */ /* 0x000fe40008000000 */
[----:B------:R-:W1:Y:S08]  /*24090*/  I2F.U64.RP R11, UR28 ;  /* 0x0000001c000b7d12 */ /* 0x000e700008309000 */
[----:B-1----:R-:W1:Y:S02]  /*240a0*/  MUFU.RCP R11, R11 ;  /* 0x0000000b000b7308 */ /* 0x002e640000001000 */
[----:B-1----:R-:W-:-:S06]  /*240b0*/  IADD3 R2, R11, 0x1ffffffe, RZ ;  /* 0x1ffffffe0b027810 */ /* 0x002fcc0007ffe0ff */
[----:B------:R-:W1:Y:S02]  /*240c0*/  F2I.U64.TRUNC R2, R2 ;  /* 0x0000000200027311 */ /* 0x000e64000020d800 */
[----:B-1----:R-:W-:Y:S01]  /*240d0*/  R2UR UR28, R2 ;  /* 0x00000000021c72ca */ /* 0x002fe200000e0000 */
[----:B------:R-:W-:Y:S01]  /*240e0*/  IMAD.MOV.U32 R2, RZ, RZ, R12 ;  /* 0x000000ffff027224 */ /* 0x000fe200078e000c */
[----:B------:R-:W-:Y:S02]  /*240f0*/  R2UR UR29, R3 ;  /* 0x00000000031d72ca */ /* 0x000fe400000e0000 */
[----:B------:R-:W-:-:S09]  /*24100*/  MOV R3, 0x0 ;  /* 0x0000000000037802 */ /* 0x000fd20000000f00 */
[----:B------:R-:W-:-:S04]  /*24110*/  UIMAD.WIDE.U32 UR30, UR28, UR23, URZ ;  /* 0x000000171c1e72a5 */ /* 0x000fc8000f8e003f */
[----:B------:R-:W-:Y:S02]  /*24120*/  UIMAD UR31, UR28, UR34, UR31 ;  /* 0x000000221c1f72a4 */ /* 0x000fe4000f8e021f */
[----:B------:R-:W-:Y:S02]  /*24130*/  UIADD3 UR36, UP1, URZ, -UR30, URZ ;  /* 0x8000001e3f247290 */ /* 0x000fe4000ff3e03f */
[----:B------:R-:W-:Y:S02]  /*24140*/  UIMAD UR32, UR29, UR23, UR31 ;  /* 0x000000171d2072a4 */ /* 0x000fe4000f8e021f */
[----:B------:R-:W-:Y:S02]  /*24150*/  UIMAD.WIDE.U32 UR30, UR28, UR36, URZ ;  /* 0x000000241c1e72a5 */ /* 0x000fe4000f8e003f */
[----:B------:R-:W-:-:S05]  /*24160*/  UIADD3.X UR37, URZ, ~UR32, URZ, UP1, !UPT ;  /* 0x800000203f257290 */ /* 0x000fca0008ffe43f */
[----:B------:R-:W-:Y:S01]  /*24170*/  UMOV UR30, UR31 ;  /* 0x0000001f001e7c82 */ /* 0x000fe20008000000 */
[----:B------:R-:W-:Y:S02]  /*24180*/  UMOV UR31, UR28 ;  /* 0x0000001c001f7c82 */ /* 0x000fe40008000000 */
[----:B------:R-:W-:Y:S02]  /*24190*/  UIMAD.WIDE.U32 UR32, UP1, UR28, UR37, UR30 ;  /* 0x000000251c2072a5 */ /* 0x000fe4000f82001e */
[----:B------:R-:W-:Y:S02]  /*241a0*/  UIMAD.WIDE.U32 UR30, UR29, UR37, URZ ;  /* 0x000000251d1e72a5 */ /* 0x000fe4000f8e003f */
[----:B------:R-:W-:Y:S02]  /*241b0*/  UIMAD.WIDE.U32 UR32, UP2, UR29, UR36, UR32 ;  /* 0x000000241d2072a5 */ /* 0x000fe4000f840020 */
[----:B------:R-:W-:Y:S02]  /*241c0*/  UIMAD UR37, UR29, UR37, URZ ;  /* 0x000000251d2572a4 */ /* 0x000fe4000f8e023f */
[----:B------:R-:W-:-:S02]  /*241d0*/  UIADD3.X UR30, UR31, UR29, URZ, UP1, !UPT ;  /* 0x0000001d1f1e7290 */ /* 0x000fc40008ffe43f */
[----:B------:R-:W-:-:S04]  /*241e0*/  UIADD3 UR33, UP4, UR37, UR33, URZ ;  /* 0x0000002125217290 */ /* 0x000fc8000ff9e03f */
[----:B------:R-:W-:Y:S02]  /*241f0*/  UIMAD.WIDE.U32 UR28, UR33, UR23, URZ ;  /* 0x00000017211c72a5 */ /* 0x000fe4000f8e003f */
[----:B------:R-:W-:Y:S02]  /*24200*/  UIADD3.X UR36, URZ, URZ, UR30, UP4, UP2 ;  /* 0x0000003f3f247290 */ /* 0x000fe4000a7e441e */
[----:B------:R-:W-:Y:S02]  /*24210*/  UIMAD UR29, UR33, UR34, UR29 ;  /* 0x00000022211d72a4 */ /* 0x000fe4000f8e021d */
[----:B------:R-:W-:Y:S02]  /*24220*/  UIADD3 UR37, UP1, URZ, -UR28, URZ ;  /* 0x8000001c3f257290 */ /* 0x000fe4000ff3e03f */
[----:B------:R-:W-:Y:S02]  /*24230*/  UIMAD UR30, UR36, UR23, UR29 ;  /* 0x00000017241e72a4 */ /* 0x000fe4000f8e021d */
[----:B------:R-:W-:-:S02]  /*24240*/  UIMAD.WIDE.U32 UR28, UR33, UR37, URZ ;  /* 0x00000025211c72a5 */ /* 0x000fc4000f8e003f */
[----:B------:R-:W-:-:S05]  /*24250*/  UIADD3.X UR40, URZ, ~UR30, URZ, UP1, !UPT ;  /* 0x8000001e3f287290 */ /* 0x000fca0008ffe43f */
[----:B------:R-:W-:Y:S01]  /*24260*/  UMOV UR32, UR29 ;  /* 0x0000001d00207c82 */ /* 0x000fe20008000000 */
[----:B------:R-:W-:Y:S02]  /*24270*/  UIMAD.WIDE.U32 UR28, UR36, UR40, URZ ;  /* 0x00000028241c72a5 */ /* 0x000fe4000f8e003f */
[----:B------:R-:W-:Y:S02]  /*24280*/  UIMAD.WIDE.U32 UR30, UP1, UR33, UR40, UR32 ;  /* 0x00000028211e72a5 */ /* 0x000fe4000f820020 */
[----:B------:R-:W-:Y:S02]  /*24290*/  UIMAD UR32, UR36, UR40, URZ ;  /* 0x00000028242072a4 */ /* 0x000fe4000f8e023f */
[----:B------:R-:W-:Y:S02]  /*242a0*/  UIMAD.WIDE.U32 UR30, UP2, UR36, UR37, UR30 ;  /* 0x00000025241e72a5 */ /* 0x000fe4000f84001e */
[----:B------:R-:W-:Y:S02]  /*242b0*/  UIADD3.X UR36, UR29, UR36, URZ, UP1, !UPT ;  /* 0x000000241d247290 */ /* 0x000fe40008ffe43f */
[----:B------:R-:W-:-:S04]  /*242c0*/  UIADD3 UR32, UP4, UR32, UR31, URZ ;  /* 0x0000001f20207290 */ /* 0x000fc8000ff9e03f */
[----:B------:R-:W-:Y:S02]  /*242d0*/  UIMAD.WIDE.U32 UR30, UR32, UR24, URZ ;  /* 0x00000018201e72a5 */ /* 0x000fe4000f8e003f */
[----:B------:R-:W-:-:S05]  /*242e0*/  UIADD3.X UR36, URZ, URZ, UR36, UP4, UP2 ;  /* 0x0000003f3f247290 */ /* 0x000fca000a7e4424 */
[----:B------:R-:W-:Y:S01]  /*242f0*/  UMOV UR30, UR31 ;  /* 0x0000001f001e7c82 */ /* 0x000fe20008000000 */
[----:B------:R-:W-:Y:S02]  /*24300*/  UMOV UR31, URZ ;  /* 0x0000003f001f7c82 */ /* 0x000fe40008000000 */
[----:B------:R-:W-:Y:S02]  /*24310*/  UIMAD.WIDE.U32 UR28, UR32, UR25, UR30 ;  /* 0x00000019201c72a5 */ /* 0x000fe4000f8e001e */
[----:B------:R-:W-:Y:S02]  /*24320*/  UIMAD UR32, UR36, UR25, URZ ;  /* 0x00000019242072a4 */ /* 0x000fe4000f8e023f */
[----:B------:R-:W-:Y:S02]  /*24330*/  UIMAD.WIDE.U32 UR28, UP1, UR36, UR24, UR28 ;  /* 0x00000018241c72a5 */ /* 0x000fe4000f82001c */
[----:B------:R-:W-:Y:S02]  /*24340*/  UIMAD.WIDE.U32 UR30, UR36, UR25, URZ ;  /* 0x00000019241e72a5 */ /* 0x000fe4000f8e003f */
[----:B------:R-:W-:-:S02]  /*24350*/  UIADD3 UR32, UP2, UR32, UR29, URZ ;  /* 0x0000001d20207290 */ /* 0x000fc4000ff5e03f */
[----:B------:R-:W-:Y:S02]  /*24360*/  UIADD3.X UR30, UR31, URZ, URZ, UP1, !UPT ;  /* 0x0000003f1f1e7290 */ /* 0x000fe40008ffe43f */
[----:B------:R-:W-:Y:S02]  /*24370*/  UIMAD.WIDE.U32 UR28, UR32, UR23, URZ ;  /* 0x00000017201c72a5 */ /* 0x000fe4000f8e003f */
[----:B------:R-:W-:Y:S02]  /*24380*/  UIADD3.X UR30, URZ, UR30, URZ, UP2, !UPT ;  /* 0x0000001e3f1e7290 */ /* 0x000fe400097fe43f */
[----:B------:R-:W-:Y:S02]  /*24390*/  UIMAD UR29, UR32, UR34, UR29 ;  /* 0x00000022201d72a4 */ /* 0x000fe4000f8e021d */
[----:B------:R-:W-:Y:S02]  /*243a0*/  UIADD3 UR31, UP2, -UR28, UR24, URZ ;  /* 0x000000181c1f7290 */ /* 0x000fe4000ff5e13f */
[----:B------:R-:W-:-:S02]  /*243b0*/  UIMAD UR29, UR30, UR23, UR29 ;  /* 0x000000171e1d72a4 */ /* 0x000fc4000f8e021d */
[----:B------:R-:W-:Y:S02]  /*243c0*/  UISETP.GE.U32.AND UP1, UPT, UR31, UR23, UPT ;  /* 0x000000171f00728c */ /* 0x000fe4000bf26070 */
[----:B------:R-:W-:Y:S02]  /*243d0*/  UIADD3.X UR30, ~UR29, UR25, URZ, UP2, !UPT ;  /* 0x000000191d1e7290 */ /* 0x000fe400097fe53f */
[----:B------:R-:W-:Y:S02]  /*243e0*/  UIADD3 UR25, UP2, -UR23, UR31, URZ ;  /* 0x0000001f17197290 */ /* 0x000fe4000ff5e13f */
[----:B------:R-:W-:Y:S02]  /*243f0*/  UISETP.GE.U32.AND.EX UP1, UPT, UR30, UR34, UPT, UP1 ;  /* 0x000000221e00728c */ /* 0x000fe4000bf26110 */
[----:B------:R-:W-:Y:S02]  /*24400*/  UIADD3 UR28, UR32, 0x1, URZ ;  /* 0x00000001201c7890 */ /* 0x000fe4000fffe03f */
[----:B------:R-:W-:-:S02]  /*24410*/  UIADD3.X UR29, ~UR34, UR30, URZ, UP2, !UPT ;  /* 0x0000001e221d7290 */ /* 0x000fc400097fe53f */
[----:B------:R-:W-:Y:S02]  /*24420*/  USEL UR25, UR25, UR31, UP1 ;  /* 0x0000001f19197287 */ /* 0x000fe40008800000 */
[----:B------:R-:W-:Y:S02]  /*24430*/  USEL UR29, UR29, UR30, UP1 ;  /* 0x0000001e1d1d7287 */ /* 0x000fe40008800000 */
[----:B------:R-:W-:Y:S02]  /*24440*/  USEL UR32, UR28, UR32, UP1 ;  /* 0x000000201c207287 */ /* 0x000fe40008800000 */
[----:B------:R-:W-:Y:S02]  /*24450*/  UISETP.GE.U32.AND UP1, UPT, UR25, UR23, UPT ;  /* 0x000000171900728c */ /* 0x000fe4000bf26070 */
[----:B------:R-:W-:Y:S02]  /*24460*/  UISETP.NE.U32.AND UP2, UPT, UR23, URZ, UPT ;  /* 0x0000003f1700728c */ /* 0x000fe4000bf45070 */
[----:B------:R-:W-:-:S02]  /*24470*/  UIADD3 UR25, UR32, 0x1, URZ ;  /* 0x0000000120197890 */ /* 0x000fc4000fffe03f */
[----:B------:R-:W-:Y:S02]  /*24480*/  UISETP.GE.U32.AND.EX UP1, UPT, UR29, UR34, UPT, UP1 ;  /* 0x000000221d00728c */ /* 0x000fe4000bf26110 */
[----:B------:R-:W-:Y:S02]  /*24490*/  UISETP.NE.AND.EX UP2, UPT, UR34, URZ, UPT, UP2 ;  /* 0x0000003f2200728c */ /* 0x000fe4000bf45320 */
[----:B------:R-:W-:-:S04]  /*244a0*/  USEL UR25, UR25, UR32, UP1 ;  /* 0x0000002019197287 */ /* 0x000fc80008800000 */
[----:B------:R-:W-:Y:S01]  /*244b0*/  USEL UR28, UR25, 0xffffffff, UP2 ;  /* 0xffffffff191c7887 */ /* 0x000fe20009000000 */
[----:B------:R-:W-:Y:S11]  /*244c0*/  RET.REL.NODEC R2 `(_ZN7cutlass13device_kernelINS_4gemm6kernel13GemmUniversalINS1_17GroupProblemShapeIN4cute5tupleIJiiiEEEEENS1_10collective13CollectiveMmaINS1_39MainloopSm90ArrayTmaGmmaWarpSpecializedILi2ENS6_IJNS5_1CILi2EEENSC_ILi1EEESE_EEENS1_40KernelPtrArrayTmaWarpSpecializedPingpongEEENS6_IJNSC_ILi128EEENSC_ILi256EEESI_EEENS_10bfloat16_tEPNS6_IJlSE_NSC_ILi0EEEEEESL_SO_NS5_8TiledMMAINS5_8MMA_AtomIJNS5_4SM904GMMA28MMA_64x256x16_F32BF16BF16_SSILNSS_5MajorE0ELSU_0ELNSS_7ScaleInE1ELSV_1EEEEEENS5_6LayoutINS6_IJSE_SE_SE_EEENS6_IJSM_SM_SM_EEEEENS6_IJNS5_10UnderscoreES12_S12_EEEEENS5_13SM90_TMA_LOADENS5_14ComposedLayoutINS5_7SwizzleILi3ELi4ELi3EEENS5_18smem_ptr_flag_bitsILi16EEENSY_INS6_IJNSC_ILi8EEENSC_ILi64EEEEEENS6_IJS1C_SE_EEEEEEEvNS5_8identityENS5_23SM90_TMA_LOAD_MULTICASTES1G_vS1H_EENS_8epilogue10collective18CollectiveEpilogueINS1K_30Sm90PtrArrayTmaWarpSpecializedILi4ELi2ELi16ELb1ELb0ELi2EEEJSK_NS6_IJS1C_NSC_ILi32EEEEEENS_6half_tEPNS6_IJSE_lSM_EEES1R_S1T_NS1K_6fusion15FusionCallbacksIS1O_NS1U_17LinearCombinationIS1R_fS1R_fLNS_15FloatRoundStyleE2EEESK_S1Q_JEEES15_NS16_IS18_S1A_NSY_INS6_IJS1C_S1B_EEENS6_IJSE_S1C_EEEEEEENS5_17SM75_U16x8_LDSM_TENS5_14SM90_TMA_STOREES23_NS5_17SM90_U16x8_STSM_TENS5_9Copy_AtomIJNS5_17SM90_U32x4_STSM_NES1R_EEEvEEEvvEEEEvNT_6ParamsE) ;  /* 0xfffffdb802cc7950 */ /* 0x000ff60003c3ffff */
.L_x_427:
[----:B------:R-:W-:-:S00]  /*244d0*/  BRA `(.L_x_427) ;  /* 0xfffffffc00fc7947 */ /* 0x000fc0000383ffff */
[----:B------:R-:W-:-:S00]  /*244e0*/  NOP ;  /* 0x0000000000007918 */ /* 0x000fc00000000000 */
        /* <DEDUP_REMOVED lines=9> */
.L_x_428:


//--------------------- .nv.global.init           --------------------------
	.section	.nv.global.init,"aw",@progbits
.nv.global.init:
	.type		$str$24,@object
	.size		$str$24,($str$25 - $str$24)
$str$24:
        /*0000*/ 	.byte	0x28, 0x61, 0x64, 0x64, 0x72, 0x65, 0x73, 0x73, 0x20, 0x26, 0x20, 0x6d, 0x61, 0x73, 0x6b, 0x29
        /*0010*/ 	.byte	0x20, 0x3d, 0x3d, 0x20, 0x30, 0x00
	.type		$str$25,@object
	.size		$str$25,(__unnamed_1 - $str$25)
$str$25:
        /*0016*/ 	.byte	0x2f, 0x74, 0x6d, 0x70, 0x2f, 0x63, 0x75, 0x74, 0x6c, 0x61, 0x73, 0x73, 0x5f, 0x73, 0x77, 0x65
        /*0026*/ 	.byte	0x65, 0x70, 0x5f, 0x73, 0x72, 0x63, 0x2f, 0x69, 0x6e, 0x63, 0x6c, 0x75, 0x64, 0x65, 0x2f, 0x63
        /*0036*/ 	.byte	0x75, 0x74, 0x65, 0x2f, 0x70, 0x6f, 0x69, 0x6e, 0x74, 0x65, 0x72, 0x5f, 0x66, 0x6c, 0x61, 0x67
        /*0046*/ 	.byte	0x67, 0x65, 0x64, 0x2e, 0x68, 0x70, 0x70, 0x00
	.type		__unnamed_1,@object
	.size		__unnamed_1,(.L_0 - __unnamed_1)
__unnamed_1:
        /* <DEDUP_REMOVED lines=28> */
        /*020e*/ 	.byte	0x3e, 0x3e, 0x3e, 0x3e, 0x3e, 0x5d, 0x00
.L_0:


//--------------------- .nv.shared._ZN7cutlass13device_kernelINS_4gemm6kernel13GemmUniversalINS1_17GroupProblemShapeIN4cute5tupleIJiiiEEEEENS1_10collective13CollectiveMmaINS1_39MainloopSm90ArrayTmaGmmaWarpSpecializedILi2ENS6_IJNS5_1CILi2EEENSC_ILi1EEESE_EEENS1_40KernelPtrArrayTmaWarpSpecializedPingpongEEENS6_IJNSC_ILi128EEENSC_ILi256EEESI_EEENS_10bfloat16_tEPNS6_IJlSE_NSC_ILi0EEEEEESL_SO_NS5_8TiledMMAINS5_8MMA_AtomIJNS5_4SM904GMMA28MMA_64x256x16_F32BF16BF16_SSILNSS_5MajorE0ELSU_0ELNSS_7ScaleInE1ELSV_1EEEEEENS5_6LayoutINS6_IJSE_SE_SE_EEENS6_IJSM_SM_SM_EEEEENS6_IJNS5_10UnderscoreES12_S12_EEEEENS5_13SM90_TMA_LOADENS5_14ComposedLayoutINS5_7SwizzleILi3ELi4ELi3EEENS5_18smem_ptr_flag_bitsILi16EEENSY_INS6_IJNSC_ILi8EEENSC_ILi64EEEEEENS6_IJS1C_SE_EEEEEEEvNS5_8identityENS5_23SM90_TMA_LOAD_MULTICASTES1G_vS1H_EENS_8epilogue10collective18CollectiveEpilogueINS1K_30Sm90PtrArrayTmaWarpSpecializedILi4ELi2ELi16ELb1ELb0ELi2EEEJSK_NS6_IJS1C_NSC_ILi32EEEEEENS_6half_tEPNS6_IJSE_lSM_EEES1R_S1T_NS1K_6fusion15FusionCallbacksIS1O_NS1U_17LinearCombinationIS1R_fS1R_fLNS_15FloatRoundStyleE2EEESK_S1Q_JEEES15_NS16_IS18_S1A_NSY_INS6_IJS1C_S1B_EEENS6_IJSE_S1C_EEEEEEENS5_17SM75_U16x8_LDSM_TENS5_14SM90_TMA_STOREES23_NS5_17SM90_U16x8_STSM_TENS5_9Copy_AtomIJNS5_17SM90_U32x4_STSM_NES1R_EEEvEEEvvEEEEvNT_6ParamsE --------------------------
	.section	.nv.shared._ZN7cutlass13device_kernelINS_4gemm6kernel13GemmUniversalINS1_17GroupProblemShapeIN4cute5tupleIJiiiEEEEENS1_10collective13CollectiveMmaINS1_39MainloopSm90ArrayTmaGmmaWarpSpecializedILi2ENS6_IJNS5_1CILi2EEENSC_ILi1EEESE_EEENS1_40KernelPtrArrayTmaWarpSpecializedPingpongEEENS6_IJNSC_ILi128EEENSC_ILi256EEESI_EEENS_10bfloat16_tEPNS6_IJlSE_NSC_ILi0EEEEEESL_SO_NS5_8TiledMMAINS5_8MMA_AtomIJNS5_4SM904GMMA28MMA_64x256x16_F32BF16BF16_SSILNSS_5MajorE0ELSU_0ELNSS_7ScaleInE1ELSV_1EEEEEENS5_6LayoutINS6_IJSE_SE_SE_EEENS6_IJSM_SM_SM_EEEEENS6_IJNS5_10UnderscoreES12_S12_EEEEENS5_13SM90_TMA_LOADENS5_14ComposedLayoutINS5_7SwizzleILi3ELi4ELi3EEENS5_18smem_ptr_flag_bitsILi16EEENSY_INS6_IJNSC_ILi8EEENSC_ILi64EEEEEENS6_IJS1C_SE_EEEEEEEvNS5_8identityENS5_23SM90_TMA_LOAD_MULTICASTES1G_vS1H_EENS_8epilogue10collective18CollectiveEpilogueINS1K_30Sm90PtrArrayTmaWarpSpecializedILi4ELi2ELi16ELb1ELb0ELi2EEEJSK_NS6_IJS1C_NSC_ILi32EEEEEENS_6half_tEPNS6_IJSE_lSM_EEES1R_S1T_NS1K_6fusion15FusionCallbacksIS1O_NS1U_17LinearCombinationIS1R_fS1R_fLNS_15FloatRoundStyleE2EEESK_S1Q_JEEES15_NS16_IS18_S1A_NSY_INS6_IJS1C_S1B_EEENS6_IJSE_S1C_EEEEEEENS5_17SM75_U16x8_LDSM_TENS5_14SM90_TMA_STOREES23_NS5_17SM90_U16x8_STSM_TENS5_9Copy_AtomIJNS5_17SM90_U32x4_STSM_NES1R_EEEvEEEvvEEEEvNT_6ParamsE,"aw",@nobits
	.sectionflags	@""
	.align	16
	.zero		1024


//--------------------- .nv.shared.reserved.0     --------------------------
	.section	.nv.shared.reserved.0,"aw",@nobits
	.weak		__nv_reservedSMEM_offset_0_alias
	.size		__nv_reservedSMEM_offset_0_alias, 0, 0
	.other		__nv_reservedSMEM_offset_0_alias,@"STO_CUDA_RESERVED_SHARED STV_DEFAULT"
__nv_reservedSMEM_offset_0_alias:
	.zero		0


//--------------------- .nv.global                --------------------------
	.section	.nv.global,"aw",@nobits
.nv.global:
	.type		_ZN39_INTERNAL_0f1a024a_4_k_cu_ee97dafa_29144cute1_E,@object
	.size		_ZN39_INTERNAL_0f1a024a_4_k_cu_ee97dafa_29144cute1_E,(_ZN39_INTERNAL_0f1a024a_4_k_cu_ee97dafa_29144cuda3std3__45__cpo6cbeginE - _ZN39_INTERNAL_0f1a024a_4_k_cu_ee97dafa_29144cute1_E)
_ZN39_INTERNAL_0f1a024a_4_k_cu_ee97dafa_29144cute1_E:
	.zero		1
	.type		_ZN39_INTERNAL_0f1a024a_4_k_cu_ee97dafa_29144cuda3std3__45__cpo6cbeginE,@object
	.size		_ZN39_INTERNAL_0f1a024a_4_k_cu_ee97dafa_29144cuda3std3__45__cpo6cbeginE,(_ZN39_INTERNAL_0f1a024a_4_k_cu_ee97dafa_29144cuda3std3__48in_placeE - _ZN39_INTERNAL_0f1a024a_4_k_cu_ee97dafa_29144cuda3std3__45__cpo6cbeginE)
_ZN39_INTERNAL_0f1a024a_4_k_cu_ee97dafa_29144cuda3std3__45__cpo6cbeginE:
	.zero		1
	.type		_ZN39_INTERNAL_0f1a024a_4_k_cu_ee97dafa_29144cuda3std3__48in_placeE,@object
	.size		_ZN39_INTERNAL_0f1a024a_4_k_cu_ee97dafa_29144cuda3std3__48in_placeE,(_ZN39_INTERNAL_0f1a024a_4_k_cu_ee97dafa_29144cuda3std6ranges3__45__cpo9iter_moveE - _ZN39_INTERNAL_0f1a024a_4_k_cu_ee97dafa_29144cuda3std3__48in_placeE)
_ZN39_INTERNAL_0f1a024a_4_k_cu_ee97dafa_29144cuda3std3__48in_placeE:
	.zero		1
	.type		_ZN39_INTERNAL_0f1a024a_4_k_cu_ee97dafa_29144cuda3std6ranges3__45__cpo9iter_moveE,@object
	.size		_ZN39_INTERNAL_0f1a024a_4_k_cu_ee97dafa_29144cuda3std6ranges3__45__cpo9iter_moveE,(_ZN39_INTERNAL_0f1a024a_4_k_cu_ee97dafa_29144cuda3std3__45__cpo5beginE - _ZN39_INTERNAL_0f1a024a_4_k_cu_ee97dafa_29144cuda3std6ranges3__45__cpo9iter_moveE)
_ZN39_INTERNAL_0f1a024a_4_k_cu_ee97dafa_29144cuda3std6ranges3__45__cpo9iter_moveE:
	.zero		1
	.type		_ZN39_INTERNAL_0f1a024a_4_k_cu_ee97dafa_29144cuda3std3__45__cpo5beginE,@object
	.size		_ZN39_INTERNAL_0f1a024a_4_k_cu_ee97dafa_29144cuda3std3__45__cpo5beginE,(_ZN39_INTERNAL_0f1a024a_4_k_cu_ee97dafa_29144cuda3std3__441_GLOBAL__N__0f1a024a_4_k_cu_ee97dafa_29146ignoreE - _ZN39_INTERNAL_0f1a024a_4_k_cu_ee97dafa_29144cuda3std3__45__cpo5beginE)
_ZN39_INTERNAL_0f1a024a_4_k_cu_ee97dafa_29144cuda3std3__45__cpo5beginE:
	.zero		1
	.type		_ZN39_INTERNAL_0f1a024a_4_k_cu_ee97dafa_29144cuda3std3__441_GLOBAL__N__0f1a024a_4_k_cu_ee97dafa_29146ignoreE,@object
	.size		_ZN39_INTERNAL_0f1a024a_4_k_cu_ee97dafa_29144cuda3std3__441_GLOBAL__N__0f1a024a_4_k_cu_ee97dafa_29146ignoreE,(_ZN39_INTERNAL_0f1a024a_4_k_cu_ee97dafa_29144cute7productE - _ZN39_INTERNAL_0f1a024a_4_k_cu_ee97dafa_29144cuda3std3__441_GLOBAL__N__0f1a024a_4_k_cu_ee97dafa_29146ignoreE)
_ZN39_INTERNAL_0f1a024a_4_k_cu_ee97dafa_29144cuda3std3__441_GLOBAL__N__0f1a024a_4_k_cu_ee97dafa_29146ignoreE:
	.zero		1
	.type		_ZN39_INTERNAL_0f1a024a_4_k_cu_ee97dafa_29144cute7productE,@object
	.size		_ZN39_INTERNAL_0f1a024a_4_k_cu_ee97dafa_29144cute7productE,(_ZN39_INTERNAL_0f1a024a_4_k_cu_ee97dafa_29144cuda3std3__45__cpo3endE - _ZN39_INTERNAL_0f1a024a_4_k_cu_ee97dafa_29144cute7productE)
_ZN39_INTERNAL_0f1a024a_4_k_cu_ee97dafa_29144cute7productE:
	.zero		1
	.type		_ZN39_INTERNAL_0f1a024a_4_k_cu_ee97dafa_29144cuda3std3__45__cpo3endE,@object
	.size		_ZN39_INTERNAL_0f1a024a_4_k_cu_ee97dafa_29144cuda3std3__45__cpo3endE,(_ZN39_INTERNAL_0f1a024a_4_k_cu_ee97dafa_29144cuda3std3__419piecewise_constructE - _ZN39_INTERNAL_0f1a024a_4_k_cu_ee97dafa_29144cuda3std3__45__cpo3endE)
_ZN39_INTERNAL_0f1a024a_4_k_cu_ee97dafa_29144cuda3std3__45__cpo3endE:
	.zero		1
	.type		_ZN39_INTERNAL_0f1a024a_4_k_cu_ee97dafa_29144cuda3std3__419piecewise_constructE,@object
	.size		_ZN39_INTERNAL_0f1a024a_4_k_cu_ee97dafa_29144cuda3std3__419piecewise_constructE,(_ZN39_INTERNAL_0f1a024a_4_k_cu_ee97dafa_29144cuda3std3__45__cpo4cendE - _ZN39_INTERNAL_0f1a024a_4_k_cu_ee97dafa_29144cuda3std3__419piecewise_constructE)
_ZN39_INTERNAL_0f1a024a_4_k_cu_ee97dafa_29144cuda3std3__419piecewise_constructE:
	.zero		1
	.type		_ZN39_INTERNAL_0f1a024a_4_k_cu_ee97dafa_29144cuda3std3__45__cpo4cendE,@object
	.size		_ZN39_INTERNAL_0f1a024a_4_k_cu_ee97dafa_29144cuda3std3__45__cpo4cendE,(_ZN39_INTERNAL_0f1a024a_4_k_cu_ee97dafa_29144cuda3std6ranges3__45__cpo4swapE - _ZN39_INTERNAL_0f1a024a_4_k_cu_ee97dafa_29144cuda3std3__45__cpo4cendE)
_ZN39_INTERNAL_0f1a024a_4_k_cu_ee97dafa_29144cuda3std3__45__cpo4cendE:
	.zero		1
	.type		_ZN39_INTERNAL_0f1a024a_4_k_cu_ee97dafa_29144cuda3std6ranges3__45__cpo4swapE,@object
	.size		_ZN39_INTERNAL_0f1a024a_4_k_cu_ee97dafa_29144cuda3std6ranges3__45__cpo4swapE,(.L_8 - _ZN39_INTERNAL_0f1a024a_4_k_cu_ee97dafa_29144cuda3std6ranges3__45__cpo4swapE)
_ZN39_INTERNAL_0f1a024a_4_k_cu_ee97dafa_29144cuda3std6ranges3__45__cpo4swapE:
	.zero		1
.L_8:


//--------------------- .nv.constant0._ZN7cutlass13device_kernelINS_4gemm6kernel13GemmUniversalINS1_17GroupProblemShapeIN4cute5tupleIJiiiEEEEENS1_10collective13CollectiveMmaINS1_39MainloopSm90ArrayTmaGmmaWarpSpecializedILi2ENS6_IJNS5_1CILi2EEENSC_ILi1EEESE_EEENS1_40KernelPtrArrayTmaWarpSpecializedPingpongEEENS6_IJNSC_ILi128EEENSC_ILi256EEESI_EEENS_10bfloat16_tEPNS6_IJlSE_NSC_ILi0EEEEEESL_SO_NS5_8TiledMMAINS5_8MMA_AtomIJNS5_4SM904GMMA28MMA_64x256x16_F32BF16BF16_SSILNSS_5MajorE0ELSU_0ELNSS_7ScaleInE1ELSV_1EEEEEENS5_6LayoutINS6_IJSE_SE_SE_EEENS6_IJSM_SM_SM_EEEEENS6_IJNS5_10UnderscoreES12_S12_EEEEENS5_13SM90_TMA_LOADENS5_14ComposedLayoutINS5_7SwizzleILi3ELi4ELi3EEENS5_18smem_ptr_flag_bitsILi16EEENSY_INS6_IJNSC_ILi8EEENSC_ILi64EEEEEENS6_IJS1C_SE_EEEEEEEvNS5_8identityENS5_23SM90_TMA_LOAD_MULTICASTES1G_vS1H_EENS_8epilogue10collective18CollectiveEpilogueINS1K_30Sm90PtrArrayTmaWarpSpecializedILi4ELi2ELi16ELb1ELb0ELi2EEEJSK_NS6_IJS1C_NSC_ILi32EEEEEENS_6half_tEPNS6_IJSE_lSM_EEES1R_S1T_NS1K_6fusion15FusionCallbacksIS1O_NS1U_17LinearCombinationIS1R_fS1R_fLNS_15FloatRoundStyleE2EEESK_S1Q_JEEES15_NS16_IS18_S1A_NSY_INS6_IJS1C_S1B_EEENS6_IJSE_S1C_EEEEEEENS5_17SM75_U16x8_LDSM_TENS5_14SM90_TMA_STOREES23_NS5_17SM90_U16x8_STSM_TENS5_9Copy_AtomIJNS5_17SM90_U32x4_STSM_NES1R_EEEvEEEvvEEEEvNT_6ParamsE --------------------------
	.section	.nv.constant0._ZN7cutlass13device_kernelINS_4gemm6kernel13GemmUniversalINS1_17GroupProblemShapeIN4cute5tupleIJiiiEEEEENS1_10collective13CollectiveMmaINS1_39MainloopSm90ArrayTmaGmmaWarpSpecializedILi2ENS6_IJNS5_1CILi2EEENSC_ILi1EEESE_EEENS1_40KernelPtrArrayTmaWarpSpecializedPingpongEEENS6_IJNSC_ILi128EEENSC_ILi256EEESI_EEENS_10bfloat16_tEPNS6_IJlSE_NSC_ILi0EEEEEESL_SO_NS5_8TiledMMAINS5_8MMA_AtomIJNS5_4SM904GMMA28MMA_64x256x16_F32BF16BF16_SSILNSS_5MajorE0ELSU_0ELNSS_7ScaleInE1ELSV_1EEEEEENS5_6LayoutINS6_IJSE_SE_SE_EEENS6_IJSM_SM_SM_EEEEENS6_IJNS5_10UnderscoreES12_S12_EEEEENS5_13SM90_TMA_LOADENS5_14ComposedLayoutINS5_7SwizzleILi3ELi4ELi3EEENS5_18smem_ptr_flag_bitsILi16EEENSY_INS6_IJNSC_ILi8EEENSC_ILi64EEEEEENS6_IJS1C_SE_EEEEEEEvNS5_8identityENS5_23SM90_TMA_LOAD_MULTICASTES1G_vS1H_EENS_8epilogue10collective18CollectiveEpilogueINS1K_30Sm90PtrArrayTmaWarpSpecializedILi4ELi2ELi16ELb1ELb0ELi2EEEJSK_NS6_IJS1C_NSC_ILi32EEEEEENS_6half_tEPNS6_IJSE_lSM_EEES1R_S1T_NS1K_6fusion15FusionCallbacksIS1O_NS1U_17LinearCombinationIS1R_fS1R_fLNS_15FloatRoundStyleE2EEESK_S1Q_JEEES15_NS16_IS18_S1A_NSY_INS6_IJS1C_S1B_EEENS6_IJSE_S1C_EEEEEEENS5_17SM75_U16x8_LDSM_TENS5_14SM90_TMA_STOREES23_NS5_17SM90_U16x8_STSM_TENS5_9Copy_AtomIJNS5_17SM90_U32x4_STSM_NES1R_EEEvEEEvvEEEEvNT_6ParamsE,"a",@progbits
	.sectionflags	@""
	.align	4
.nv.constant0._ZN7cutlass13device_kernelINS_4gemm6kernel13GemmUniversalINS1_17GroupProblemShapeIN4cute5tupleIJiiiEEEEENS1_10collective13CollectiveMmaINS1_39MainloopSm90ArrayTmaGmmaWarpSpecializedILi2ENS6_IJNS5_1CILi2EEENSC_ILi1EEESE_EEENS1_40KernelPtrArrayTmaWarpSpecializedPingpongEEENS6_IJNSC_ILi128EEENSC_ILi256EEESI_EEENS_10bfloat16_tEPNS6_IJlSE_NSC_ILi0EEEEEESL_SO_NS5_8TiledMMAINS5_8MMA_AtomIJNS5_4SM904GMMA28MMA_64x256x16_F32BF16BF16_SSILNSS_5MajorE0ELSU_0ELNSS_7ScaleInE1ELSV_1EEEEEENS5_6LayoutINS6_IJSE_SE_SE_EEENS6_IJSM_SM_SM_EEEEENS6_IJNS5_10UnderscoreES12_S12_EEEEENS5_13SM90_TMA_LOADENS5_14ComposedLayoutINS5_7SwizzleILi3ELi4ELi3EEENS5_18smem_ptr_flag_bitsILi16EEENSY_INS6_IJNSC_ILi8EEENSC_ILi64EEEEEENS6_IJS1C_SE_EEEEEEEvNS5_8identityENS5_23SM90_TMA_LOAD_MULTICASTES1G_vS1H_EENS_8epilogue10collective18CollectiveEpilogueINS1K_30Sm90PtrArrayTmaWarpSpecializedILi4ELi2ELi16ELb1ELb0ELi2EEEJSK_NS6_IJS1C_NSC_ILi32EEEEEENS_6half_tEPNS6_IJSE_lSM_EEES1R_S1T_NS1K_6fusion15FusionCallbacksIS1O_NS1U_17LinearCombinationIS1R_fS1R_fLNS_15FloatRoundStyleE2EEESK_S1Q_JEEES15_NS16_IS18_S1A_NSY_INS6_IJS1C_S1B_EEENS6_IJSE_S1C_EEEEEEENS5_17SM75_U16x8_LDSM_TENS5_14SM90_TMA_STOREES23_NS5_17SM90_U16x8_STSM_TENS5_9Copy_AtomIJNS5_17SM90_U32x4_STSM_NES1R_EEEvEEEvvEEEEvNT_6ParamsE:
	.zero		2432


//--------------------- SYMBOLS --------------------------

	.type		.nv.reservedSmem.offset0,@object
	.size		.nv.reservedSmem.offset0,0x4
	.type		__assertfail,@function
